//
// Generated by NVIDIA NVVM Compiler
//
// Compiler Build ID: CL-36424714
// Cuda compilation tools, release 13.0, V13.0.88
// Based on NVVM 20.0.0
//

.version 9.0
.target sm_100
.address_size 64

.func _ZN6Class09doTheMathERffi
(
	.param .b64 _ZN6Class09doTheMathERffi_param_0,
	.param .b64 _ZN6Class09doTheMathERffi_param_1,
	.param .b32 _ZN6Class09doTheMathERffi_param_2,
	.param .b32 _ZN6Class09doTheMathERffi_param_3
)
;
.func _ZN6Class19doTheMathERffi
(
	.param .b64 _ZN6Class19doTheMathERffi_param_0,
	.param .b64 _ZN6Class19doTheMathERffi_param_1,
	.param .b32 _ZN6Class19doTheMathERffi_param_2,
	.param .b32 _ZN6Class19doTheMathERffi_param_3
)
;
.func _ZN6Class29doTheMathERffi
(
	.param .b64 _ZN6Class29doTheMathERffi_param_0,
	.param .b64 _ZN6Class29doTheMathERffi_param_1,
	.param .b32 _ZN6Class29doTheMathERffi_param_2,
	.param .b32 _ZN6Class29doTheMathERffi_param_3
)
;
.func _ZN6Class39doTheMathERffi
(
	.param .b64 _ZN6Class39doTheMathERffi_param_0,
	.param .b64 _ZN6Class39doTheMathERffi_param_1,
	.param .b32 _ZN6Class39doTheMathERffi_param_2,
	.param .b32 _ZN6Class39doTheMathERffi_param_3
)
;
.func _ZN6Class49doTheMathERffi
(
	.param .b64 _ZN6Class49doTheMathERffi_param_0,
	.param .b64 _ZN6Class49doTheMathERffi_param_1,
	.param .b32 _ZN6Class49doTheMathERffi_param_2,
	.param .b32 _ZN6Class49doTheMathERffi_param_3
)
;
.func _ZN6Class59doTheMathERffi
(
	.param .b64 _ZN6Class59doTheMathERffi_param_0,
	.param .b64 _ZN6Class59doTheMathERffi_param_1,
	.param .b32 _ZN6Class59doTheMathERffi_param_2,
	.param .b32 _ZN6Class59doTheMathERffi_param_3
)
;
.func _ZN6Class69doTheMathERffi
(
	.param .b64 _ZN6Class69doTheMathERffi_param_0,
	.param .b64 _ZN6Class69doTheMathERffi_param_1,
	.param .b32 _ZN6Class69doTheMathERffi_param_2,
	.param .b32 _ZN6Class69doTheMathERffi_param_3
)
;
.func _ZN6Class79doTheMathERffi
(
	.param .b64 _ZN6Class79doTheMathERffi_param_0,
	.param .b64 _ZN6Class79doTheMathERffi_param_1,
	.param .b32 _ZN6Class79doTheMathERffi_param_2,
	.param .b32 _ZN6Class79doTheMathERffi_param_3
)
;
.func _ZN6Class89doTheMathERffi
(
	.param .b64 _ZN6Class89doTheMathERffi_param_0,
	.param .b64 _ZN6Class89doTheMathERffi_param_1,
	.param .b32 _ZN6Class89doTheMathERffi_param_2,
	.param .b32 _ZN6Class89doTheMathERffi_param_3
)
;
.func _ZN6Class99doTheMathERffi
(
	.param .b64 _ZN6Class99doTheMathERffi_param_0,
	.param .b64 _ZN6Class99doTheMathERffi_param_1,
	.param .b32 _ZN6Class99doTheMathERffi_param_2,
	.param .b32 _ZN6Class99doTheMathERffi_param_3
)
;
.func _ZN7Class109doTheMathERffi
(
	.param .b64 _ZN7Class109doTheMathERffi_param_0,
	.param .b64 _ZN7Class109doTheMathERffi_param_1,
	.param .b32 _ZN7Class109doTheMathERffi_param_2,
	.param .b32 _ZN7Class109doTheMathERffi_param_3
)
;
.func _ZN7Class119doTheMathERffi
(
	.param .b64 _ZN7Class119doTheMathERffi_param_0,
	.param .b64 _ZN7Class119doTheMathERffi_param_1,
	.param .b32 _ZN7Class119doTheMathERffi_param_2,
	.param .b32 _ZN7Class119doTheMathERffi_param_3
)
;
.func _ZN7Class129doTheMathERffi
(
	.param .b64 _ZN7Class129doTheMathERffi_param_0,
	.param .b64 _ZN7Class129doTheMathERffi_param_1,
	.param .b32 _ZN7Class129doTheMathERffi_param_2,
	.param .b32 _ZN7Class129doTheMathERffi_param_3
)
;
.func _ZN7Class139doTheMathERffi
(
	.param .b64 _ZN7Class139doTheMathERffi_param_0,
	.param .b64 _ZN7Class139doTheMathERffi_param_1,
	.param .b32 _ZN7Class139doTheMathERffi_param_2,
	.param .b32 _ZN7Class139doTheMathERffi_param_3
)
;
.func _ZN7Class149doTheMathERffi
(
	.param .b64 _ZN7Class149doTheMathERffi_param_0,
	.param .b64 _ZN7Class149doTheMathERffi_param_1,
	.param .b32 _ZN7Class149doTheMathERffi_param_2,
	.param .b32 _ZN7Class149doTheMathERffi_param_3
)
;
.func _ZN7Class159doTheMathERffi
(
	.param .b64 _ZN7Class159doTheMathERffi_param_0,
	.param .b64 _ZN7Class159doTheMathERffi_param_1,
	.param .b32 _ZN7Class159doTheMathERffi_param_2,
	.param .b32 _ZN7Class159doTheMathERffi_param_3
)
;
.func _ZN7Class169doTheMathERffi
(
	.param .b64 _ZN7Class169doTheMathERffi_param_0,
	.param .b64 _ZN7Class169doTheMathERffi_param_1,
	.param .b32 _ZN7Class169doTheMathERffi_param_2,
	.param .b32 _ZN7Class169doTheMathERffi_param_3
)
;
.func _ZN7Class179doTheMathERffi
(
	.param .b64 _ZN7Class179doTheMathERffi_param_0,
	.param .b64 _ZN7Class179doTheMathERffi_param_1,
	.param .b32 _ZN7Class179doTheMathERffi_param_2,
	.param .b32 _ZN7Class179doTheMathERffi_param_3
)
;
.func _ZN7Class189doTheMathERffi
(
	.param .b64 _ZN7Class189doTheMathERffi_param_0,
	.param .b64 _ZN7Class189doTheMathERffi_param_1,
	.param .b32 _ZN7Class189doTheMathERffi_param_2,
	.param .b32 _ZN7Class189doTheMathERffi_param_3
)
;
.func _ZN7Class199doTheMathERffi
(
	.param .b64 _ZN7Class199doTheMathERffi_param_0,
	.param .b64 _ZN7Class199doTheMathERffi_param_1,
	.param .b32 _ZN7Class199doTheMathERffi_param_2,
	.param .b32 _ZN7Class199doTheMathERffi_param_3
)
;
.func _ZN7Class209doTheMathERffi
(
	.param .b64 _ZN7Class209doTheMathERffi_param_0,
	.param .b64 _ZN7Class209doTheMathERffi_param_1,
	.param .b32 _ZN7Class209doTheMathERffi_param_2,
	.param .b32 _ZN7Class209doTheMathERffi_param_3
)
;
.func _ZN7Class219doTheMathERffi
(
	.param .b64 _ZN7Class219doTheMathERffi_param_0,
	.param .b64 _ZN7Class219doTheMathERffi_param_1,
	.param .b32 _ZN7Class219doTheMathERffi_param_2,
	.param .b32 _ZN7Class219doTheMathERffi_param_3
)
;
.func _ZN7Class229doTheMathERffi
(
	.param .b64 _ZN7Class229doTheMathERffi_param_0,
	.param .b64 _ZN7Class229doTheMathERffi_param_1,
	.param .b32 _ZN7Class229doTheMathERffi_param_2,
	.param .b32 _ZN7Class229doTheMathERffi_param_3
)
;
.func _ZN7Class239doTheMathERffi
(
	.param .b64 _ZN7Class239doTheMathERffi_param_0,
	.param .b64 _ZN7Class239doTheMathERffi_param_1,
	.param .b32 _ZN7Class239doTheMathERffi_param_2,
	.param .b32 _ZN7Class239doTheMathERffi_param_3
)
;
.func _ZN7Class249doTheMathERffi
(
	.param .b64 _ZN7Class249doTheMathERffi_param_0,
	.param .b64 _ZN7Class249doTheMathERffi_param_1,
	.param .b32 _ZN7Class249doTheMathERffi_param_2,
	.param .b32 _ZN7Class249doTheMathERffi_param_3
)
;
.func _ZN7Class259doTheMathERffi
(
	.param .b64 _ZN7Class259doTheMathERffi_param_0,
	.param .b64 _ZN7Class259doTheMathERffi_param_1,
	.param .b32 _ZN7Class259doTheMathERffi_param_2,
	.param .b32 _ZN7Class259doTheMathERffi_param_3
)
;
.func _ZN7Class269doTheMathERffi
(
	.param .b64 _ZN7Class269doTheMathERffi_param_0,
	.param .b64 _ZN7Class269doTheMathERffi_param_1,
	.param .b32 _ZN7Class269doTheMathERffi_param_2,
	.param .b32 _ZN7Class269doTheMathERffi_param_3
)
;
.func _ZN7Class279doTheMathERffi
(
	.param .b64 _ZN7Class279doTheMathERffi_param_0,
	.param .b64 _ZN7Class279doTheMathERffi_param_1,
	.param .b32 _ZN7Class279doTheMathERffi_param_2,
	.param .b32 _ZN7Class279doTheMathERffi_param_3
)
;
.func _ZN7Class289doTheMathERffi
(
	.param .b64 _ZN7Class289doTheMathERffi_param_0,
	.param .b64 _ZN7Class289doTheMathERffi_param_1,
	.param .b32 _ZN7Class289doTheMathERffi_param_2,
	.param .b32 _ZN7Class289doTheMathERffi_param_3
)
;
.func _ZN7Class299doTheMathERffi
(
	.param .b64 _ZN7Class299doTheMathERffi_param_0,
	.param .b64 _ZN7Class299doTheMathERffi_param_1,
	.param .b32 _ZN7Class299doTheMathERffi_param_2,
	.param .b32 _ZN7Class299doTheMathERffi_param_3
)
;
.func _ZN7Class309doTheMathERffi
(
	.param .b64 _ZN7Class309doTheMathERffi_param_0,
	.param .b64 _ZN7Class309doTheMathERffi_param_1,
	.param .b32 _ZN7Class309doTheMathERffi_param_2,
	.param .b32 _ZN7Class309doTheMathERffi_param_3
)
;
.func _ZN7Class319doTheMathERffi
(
	.param .b64 _ZN7Class319doTheMathERffi_param_0,
	.param .b64 _ZN7Class319doTheMathERffi_param_1,
	.param .b32 _ZN7Class319doTheMathERffi_param_2,
	.param .b32 _ZN7Class319doTheMathERffi_param_3
)
;
.extern .func  (.param .b64 func_retval0) malloc
(
	.param .b64 malloc_param_0
)
;
.global .align 8 .u64 _ZTV6Class0[3] = {0, 0, _ZN6Class09doTheMathERffi};
.global .align 8 .u64 _ZTV6Class1[3] = {0, 0, _ZN6Class19doTheMathERffi};
.global .align 8 .u64 _ZTV6Class2[3] = {0, 0, _ZN6Class29doTheMathERffi};
.global .align 8 .u64 _ZTV6Class3[3] = {0, 0, _ZN6Class39doTheMathERffi};
.global .align 8 .u64 _ZTV6Class4[3] = {0, 0, _ZN6Class49doTheMathERffi};
.global .align 8 .u64 _ZTV6Class5[3] = {0, 0, _ZN6Class59doTheMathERffi};
.global .align 8 .u64 _ZTV6Class6[3] = {0, 0, _ZN6Class69doTheMathERffi};
.global .align 8 .u64 _ZTV6Class7[3] = {0, 0, _ZN6Class79doTheMathERffi};
.global .align 8 .u64 _ZTV6Class8[3] = {0, 0, _ZN6Class89doTheMathERffi};
.global .align 8 .u64 _ZTV6Class9[3] = {0, 0, _ZN6Class99doTheMathERffi};
.global .align 8 .u64 _ZTV7Class10[3] = {0, 0, _ZN7Class109doTheMathERffi};
.global .align 8 .u64 _ZTV7Class11[3] = {0, 0, _ZN7Class119doTheMathERffi};
.global .align 8 .u64 _ZTV7Class12[3] = {0, 0, _ZN7Class129doTheMathERffi};
.global .align 8 .u64 _ZTV7Class13[3] = {0, 0, _ZN7Class139doTheMathERffi};
.global .align 8 .u64 _ZTV7Class14[3] = {0, 0, _ZN7Class149doTheMathERffi};
.global .align 8 .u64 _ZTV7Class15[3] = {0, 0, _ZN7Class159doTheMathERffi};
.global .align 8 .u64 _ZTV7Class16[3] = {0, 0, _ZN7Class169doTheMathERffi};
.global .align 8 .u64 _ZTV7Class17[3] = {0, 0, _ZN7Class179doTheMathERffi};
.global .align 8 .u64 _ZTV7Class18[3] = {0, 0, _ZN7Class189doTheMathERffi};
.global .align 8 .u64 _ZTV7Class19[3] = {0, 0, _ZN7Class199doTheMathERffi};
.global .align 8 .u64 _ZTV7Class20[3] = {0, 0, _ZN7Class209doTheMathERffi};
.global .align 8 .u64 _ZTV7Class21[3] = {0, 0, _ZN7Class219doTheMathERffi};
.global .align 8 .u64 _ZTV7Class22[3] = {0, 0, _ZN7Class229doTheMathERffi};
.global .align 8 .u64 _ZTV7Class23[3] = {0, 0, _ZN7Class239doTheMathERffi};
.global .align 8 .u64 _ZTV7Class24[3] = {0, 0, _ZN7Class249doTheMathERffi};
.global .align 8 .u64 _ZTV7Class25[3] = {0, 0, _ZN7Class259doTheMathERffi};
.global .align 8 .u64 _ZTV7Class26[3] = {0, 0, _ZN7Class269doTheMathERffi};
.global .align 8 .u64 _ZTV7Class27[3] = {0, 0, _ZN7Class279doTheMathERffi};
.global .align 8 .u64 _ZTV7Class28[3] = {0, 0, _ZN7Class289doTheMathERffi};
.global .align 8 .u64 _ZTV7Class29[3] = {0, 0, _ZN7Class299doTheMathERffi};
.global .align 8 .u64 _ZTV7Class30[3] = {0, 0, _ZN7Class309doTheMathERffi};
.global .align 8 .u64 _ZTV7Class31[3] = {0, 0, _ZN7Class319doTheMathERffi};

.func _ZN6Class09doTheMathERffi(
	.param .b64 _ZN6Class09doTheMathERffi_param_0,
	.param .b64 _ZN6Class09doTheMathERffi_param_1,
	.param .b32 _ZN6Class09doTheMathERffi_param_2,
	.param .b32 _ZN6Class09doTheMathERffi_param_3
)
{
	.reg .pred 	%p<6>;
	.reg .b32 	%r<12>;
	.reg .b32 	%f<19>;
	.reg .b64 	%rd<2>;

	ld.param.u64 	%rd1, [_ZN6Class09doTheMathERffi_param_1];
	ld.param.f32 	%f9, [_ZN6Class09doTheMathERffi_param_2];
	ld.param.u32 	%r8, [_ZN6Class09doTheMathERffi_param_3];
	setp.lt.s32 	%p1, %r8, 1;
	@%p1 bra 	$L__BB0_8;
	ld.f32 	%f18, [%rd1];
	and.b32  	%r1, %r8, 3;
	setp.lt.u32 	%p2, %r8, 4;
	@%p2 bra 	$L__BB0_4;
	and.b32  	%r9, %r8, 2147483644;
	neg.s32 	%r10, %r9;
$L__BB0_3:
	add.f32 	%f11, %f9, %f18;
	add.f32 	%f12, %f9, %f11;
	add.f32 	%f13, %f9, %f12;
	add.f32 	%f18, %f9, %f13;
	add.s32 	%r10, %r10, 4;
	setp.ne.s32 	%p3, %r10, 0;
	@%p3 bra 	$L__BB0_3;
$L__BB0_4:
	setp.eq.s32 	%p4, %r1, 0;
	@%p4 bra 	$L__BB0_7;
	neg.s32 	%r11, %r1;
$L__BB0_6:
	.pragma "nounroll";
	add.f32 	%f18, %f9, %f18;
	add.s32 	%r11, %r11, 1;
	setp.ne.s32 	%p5, %r11, 0;
	@%p5 bra 	$L__BB0_6;
$L__BB0_7:
	st.f32 	[%rd1], %f18;
$L__BB0_8:
	ret;

}
.func _ZN6Class19doTheMathERffi(
	.param .b64 _ZN6Class19doTheMathERffi_param_0,
	.param .b64 _ZN6Class19doTheMathERffi_param_1,
	.param .b32 _ZN6Class19doTheMathERffi_param_2,
	.param .b32 _ZN6Class19doTheMathERffi_param_3
)
{
	.reg .pred 	%p<6>;
	.reg .b32 	%r<12>;
	.reg .b32 	%f<19>;
	.reg .b64 	%rd<2>;

	ld.param.u64 	%rd1, [_ZN6Class19doTheMathERffi_param_1];
	ld.param.f32 	%f9, [_ZN6Class19doTheMathERffi_param_2];
	ld.param.u32 	%r8, [_ZN6Class19doTheMathERffi_param_3];
	setp.lt.s32 	%p1, %r8, 1;
	@%p1 bra 	$L__BB1_8;
	ld.f32 	%f18, [%rd1];
	and.b32  	%r1, %r8, 3;
	setp.lt.u32 	%p2, %r8, 4;
	@%p2 bra 	$L__BB1_4;
	and.b32  	%r9, %r8, 2147483644;
	neg.s32 	%r10, %r9;
$L__BB1_3:
	add.f32 	%f11, %f9, %f18;
	add.f32 	%f12, %f9, %f11;
	add.f32 	%f13, %f9, %f12;
	add.f32 	%f18, %f9, %f13;
	add.s32 	%r10, %r10, 4;
	setp.ne.s32 	%p3, %r10, 0;
	@%p3 bra 	$L__BB1_3;
$L__BB1_4:
	setp.eq.s32 	%p4, %r1, 0;
	@%p4 bra 	$L__BB1_7;
	neg.s32 	%r11, %r1;
$L__BB1_6:
	.pragma "nounroll";
	add.f32 	%f18, %f9, %f18;
	add.s32 	%r11, %r11, 1;
	setp.ne.s32 	%p5, %r11, 0;
	@%p5 bra 	$L__BB1_6;
$L__BB1_7:
	st.f32 	[%rd1], %f18;
$L__BB1_8:
	ret;

}
.func _ZN6Class29doTheMathERffi(
	.param .b64 _ZN6Class29doTheMathERffi_param_0,
	.param .b64 _ZN6Class29doTheMathERffi_param_1,
	.param .b32 _ZN6Class29doTheMathERffi_param_2,
	.param .b32 _ZN6Class29doTheMathERffi_param_3
)
{
	.reg .pred 	%p<6>;
	.reg .b32 	%r<12>;
	.reg .b32 	%f<19>;
	.reg .b64 	%rd<2>;

	ld.param.u64 	%rd1, [_ZN6Class29doTheMathERffi_param_1];
	ld.param.f32 	%f9, [_ZN6Class29doTheMathERffi_param_2];
	ld.param.u32 	%r8, [_ZN6Class29doTheMathERffi_param_3];
	setp.lt.s32 	%p1, %r8, 1;
	@%p1 bra 	$L__BB2_8;
	ld.f32 	%f18, [%rd1];
	and.b32  	%r1, %r8, 3;
	setp.lt.u32 	%p2, %r8, 4;
	@%p2 bra 	$L__BB2_4;
	and.b32  	%r9, %r8, 2147483644;
	neg.s32 	%r10, %r9;
$L__BB2_3:
	add.f32 	%f11, %f9, %f18;
	add.f32 	%f12, %f9, %f11;
	add.f32 	%f13, %f9, %f12;
	add.f32 	%f18, %f9, %f13;
	add.s32 	%r10, %r10, 4;
	setp.ne.s32 	%p3, %r10, 0;
	@%p3 bra 	$L__BB2_3;
$L__BB2_4:
	setp.eq.s32 	%p4, %r1, 0;
	@%p4 bra 	$L__BB2_7;
	neg.s32 	%r11, %r1;
$L__BB2_6:
	.pragma "nounroll";
	add.f32 	%f18, %f9, %f18;
	add.s32 	%r11, %r11, 1;
	setp.ne.s32 	%p5, %r11, 0;
	@%p5 bra 	$L__BB2_6;
$L__BB2_7:
	st.f32 	[%rd1], %f18;
$L__BB2_8:
	ret;

}
.func _ZN6Class39doTheMathERffi(
	.param .b64 _ZN6Class39doTheMathERffi_param_0,
	.param .b64 _ZN6Class39doTheMathERffi_param_1,
	.param .b32 _ZN6Class39doTheMathERffi_param_2,
	.param .b32 _ZN6Class39doTheMathERffi_param_3
)
{
	.reg .pred 	%p<6>;
	.reg .b32 	%r<12>;
	.reg .b32 	%f<19>;
	.reg .b64 	%rd<2>;

	ld.param.u64 	%rd1, [_ZN6Class39doTheMathERffi_param_1];
	ld.param.f32 	%f9, [_ZN6Class39doTheMathERffi_param_2];
	ld.param.u32 	%r8, [_ZN6Class39doTheMathERffi_param_3];
	setp.lt.s32 	%p1, %r8, 1;
	@%p1 bra 	$L__BB3_8;
	ld.f32 	%f18, [%rd1];
	and.b32  	%r1, %r8, 3;
	setp.lt.u32 	%p2, %r8, 4;
	@%p2 bra 	$L__BB3_4;
	and.b32  	%r9, %r8, 2147483644;
	neg.s32 	%r10, %r9;
$L__BB3_3:
	add.f32 	%f11, %f9, %f18;
	add.f32 	%f12, %f9, %f11;
	add.f32 	%f13, %f9, %f12;
	add.f32 	%f18, %f9, %f13;
	add.s32 	%r10, %r10, 4;
	setp.ne.s32 	%p3, %r10, 0;
	@%p3 bra 	$L__BB3_3;
$L__BB3_4:
	setp.eq.s32 	%p4, %r1, 0;
	@%p4 bra 	$L__BB3_7;
	neg.s32 	%r11, %r1;
$L__BB3_6:
	.pragma "nounroll";
	add.f32 	%f18, %f9, %f18;
	add.s32 	%r11, %r11, 1;
	setp.ne.s32 	%p5, %r11, 0;
	@%p5 bra 	$L__BB3_6;
$L__BB3_7:
	st.f32 	[%rd1], %f18;
$L__BB3_8:
	ret;

}
.func _ZN6Class49doTheMathERffi(
	.param .b64 _ZN6Class49doTheMathERffi_param_0,
	.param .b64 _ZN6Class49doTheMathERffi_param_1,
	.param .b32 _ZN6Class49doTheMathERffi_param_2,
	.param .b32 _ZN6Class49doTheMathERffi_param_3
)
{
	.reg .pred 	%p<6>;
	.reg .b32 	%r<12>;
	.reg .b32 	%f<19>;
	.reg .b64 	%rd<2>;

	ld.param.u64 	%rd1, [_ZN6Class49doTheMathERffi_param_1];
	ld.param.f32 	%f9, [_ZN6Class49doTheMathERffi_param_2];
	ld.param.u32 	%r8, [_ZN6Class49doTheMathERffi_param_3];
	setp.lt.s32 	%p1, %r8, 1;
	@%p1 bra 	$L__BB4_8;
	ld.f32 	%f18, [%rd1];
	and.b32  	%r1, %r8, 3;
	setp.lt.u32 	%p2, %r8, 4;
	@%p2 bra 	$L__BB4_4;
	and.b32  	%r9, %r8, 2147483644;
	neg.s32 	%r10, %r9;
$L__BB4_3:
	add.f32 	%f11, %f9, %f18;
	add.f32 	%f12, %f9, %f11;
	add.f32 	%f13, %f9, %f12;
	add.f32 	%f18, %f9, %f13;
	add.s32 	%r10, %r10, 4;
	setp.ne.s32 	%p3, %r10, 0;
	@%p3 bra 	$L__BB4_3;
$L__BB4_4:
	setp.eq.s32 	%p4, %r1, 0;
	@%p4 bra 	$L__BB4_7;
	neg.s32 	%r11, %r1;
$L__BB4_6:
	.pragma "nounroll";
	add.f32 	%f18, %f9, %f18;
	add.s32 	%r11, %r11, 1;
	setp.ne.s32 	%p5, %r11, 0;
	@%p5 bra 	$L__BB4_6;
$L__BB4_7:
	st.f32 	[%rd1], %f18;
$L__BB4_8:
	ret;

}
.func _ZN6Class59doTheMathERffi(
	.param .b64 _ZN6Class59doTheMathERffi_param_0,
	.param .b64 _ZN6Class59doTheMathERffi_param_1,
	.param .b32 _ZN6Class59doTheMathERffi_param_2,
	.param .b32 _ZN6Class59doTheMathERffi_param_3
)
{
	.reg .pred 	%p<6>;
	.reg .b32 	%r<12>;
	.reg .b32 	%f<19>;
	.reg .b64 	%rd<2>;

	ld.param.u64 	%rd1, [_ZN6Class59doTheMathERffi_param_1];
	ld.param.f32 	%f9, [_ZN6Class59doTheMathERffi_param_2];
	ld.param.u32 	%r8, [_ZN6Class59doTheMathERffi_param_3];
	setp.lt.s32 	%p1, %r8, 1;
	@%p1 bra 	$L__BB5_8;
	ld.f32 	%f18, [%rd1];
	and.b32  	%r1, %r8, 3;
	setp.lt.u32 	%p2, %r8, 4;
	@%p2 bra 	$L__BB5_4;
	and.b32  	%r9, %r8, 2147483644;
	neg.s32 	%r10, %r9;
$L__BB5_3:
	add.f32 	%f11, %f9, %f18;
	add.f32 	%f12, %f9, %f11;
	add.f32 	%f13, %f9, %f12;
	add.f32 	%f18, %f9, %f13;
	add.s32 	%r10, %r10, 4;
	setp.ne.s32 	%p3, %r10, 0;
	@%p3 bra 	$L__BB5_3;
$L__BB5_4:
	setp.eq.s32 	%p4, %r1, 0;
	@%p4 bra 	$L__BB5_7;
	neg.s32 	%r11, %r1;
$L__BB5_6:
	.pragma "nounroll";
	add.f32 	%f18, %f9, %f18;
	add.s32 	%r11, %r11, 1;
	setp.ne.s32 	%p5, %r11, 0;
	@%p5 bra 	$L__BB5_6;
$L__BB5_7:
	st.f32 	[%rd1], %f18;
$L__BB5_8:
	ret;

}
.func _ZN6Class69doTheMathERffi(
	.param .b64 _ZN6Class69doTheMathERffi_param_0,
	.param .b64 _ZN6Class69doTheMathERffi_param_1,
	.param .b32 _ZN6Class69doTheMathERffi_param_2,
	.param .b32 _ZN6Class69doTheMathERffi_param_3
)
{
	.reg .pred 	%p<6>;
	.reg .b32 	%r<12>;
	.reg .b32 	%f<19>;
	.reg .b64 	%rd<2>;

	ld.param.u64 	%rd1, [_ZN6Class69doTheMathERffi_param_1];
	ld.param.f32 	%f9, [_ZN6Class69doTheMathERffi_param_2];
	ld.param.u32 	%r8, [_ZN6Class69doTheMathERffi_param_3];
	setp.lt.s32 	%p1, %r8, 1;
	@%p1 bra 	$L__BB6_8;
	ld.f32 	%f18, [%rd1];
	and.b32  	%r1, %r8, 3;
	setp.lt.u32 	%p2, %r8, 4;
	@%p2 bra 	$L__BB6_4;
	and.b32  	%r9, %r8, 2147483644;
	neg.s32 	%r10, %r9;
$L__BB6_3:
	add.f32 	%f11, %f9, %f18;
	add.f32 	%f12, %f9, %f11;
	add.f32 	%f13, %f9, %f12;
	add.f32 	%f18, %f9, %f13;
	add.s32 	%r10, %r10, 4;
	setp.ne.s32 	%p3, %r10, 0;
	@%p3 bra 	$L__BB6_3;
$L__BB6_4:
	setp.eq.s32 	%p4, %r1, 0;
	@%p4 bra 	$L__BB6_7;
	neg.s32 	%r11, %r1;
$L__BB6_6:
	.pragma "nounroll";
	add.f32 	%f18, %f9, %f18;
	add.s32 	%r11, %r11, 1;
	setp.ne.s32 	%p5, %r11, 0;
	@%p5 bra 	$L__BB6_6;
$L__BB6_7:
	st.f32 	[%rd1], %f18;
$L__BB6_8:
	ret;

}
.func _ZN6Class79doTheMathERffi(
	.param .b64 _ZN6Class79doTheMathERffi_param_0,
	.param .b64 _ZN6Class79doTheMathERffi_param_1,
	.param .b32 _ZN6Class79doTheMathERffi_param_2,
	.param .b32 _ZN6Class79doTheMathERffi_param_3
)
{
	.reg .pred 	%p<6>;
	.reg .b32 	%r<12>;
	.reg .b32 	%f<19>;
	.reg .b64 	%rd<2>;

	ld.param.u64 	%rd1, [_ZN6Class79doTheMathERffi_param_1];
	ld.param.f32 	%f9, [_ZN6Class79doTheMathERffi_param_2];
	ld.param.u32 	%r8, [_ZN6Class79doTheMathERffi_param_3];
	setp.lt.s32 	%p1, %r8, 1;
	@%p1 bra 	$L__BB7_8;
	ld.f32 	%f18, [%rd1];
	and.b32  	%r1, %r8, 3;
	setp.lt.u32 	%p2, %r8, 4;
	@%p2 bra 	$L__BB7_4;
	and.b32  	%r9, %r8, 2147483644;
	neg.s32 	%r10, %r9;
$L__BB7_3:
	add.f32 	%f11, %f9, %f18;
	add.f32 	%f12, %f9, %f11;
	add.f32 	%f13, %f9, %f12;
	add.f32 	%f18, %f9, %f13;
	add.s32 	%r10, %r10, 4;
	setp.ne.s32 	%p3, %r10, 0;
	@%p3 bra 	$L__BB7_3;
$L__BB7_4:
	setp.eq.s32 	%p4, %r1, 0;
	@%p4 bra 	$L__BB7_7;
	neg.s32 	%r11, %r1;
$L__BB7_6:
	.pragma "nounroll";
	add.f32 	%f18, %f9, %f18;
	add.s32 	%r11, %r11, 1;
	setp.ne.s32 	%p5, %r11, 0;
	@%p5 bra 	$L__BB7_6;
$L__BB7_7:
	st.f32 	[%rd1], %f18;
$L__BB7_8:
	ret;

}
.func _ZN6Class89doTheMathERffi(
	.param .b64 _ZN6Class89doTheMathERffi_param_0,
	.param .b64 _ZN6Class89doTheMathERffi_param_1,
	.param .b32 _ZN6Class89doTheMathERffi_param_2,
	.param .b32 _ZN6Class89doTheMathERffi_param_3
)
{
	.reg .pred 	%p<6>;
	.reg .b32 	%r<12>;
	.reg .b32 	%f<19>;
	.reg .b64 	%rd<2>;

	ld.param.u64 	%rd1, [_ZN6Class89doTheMathERffi_param_1];
	ld.param.f32 	%f9, [_ZN6Class89doTheMathERffi_param_2];
	ld.param.u32 	%r8, [_ZN6Class89doTheMathERffi_param_3];
	setp.lt.s32 	%p1, %r8, 1;
	@%p1 bra 	$L__BB8_8;
	ld.f32 	%f18, [%rd1];
	and.b32  	%r1, %r8, 3;
	setp.lt.u32 	%p2, %r8, 4;
	@%p2 bra 	$L__BB8_4;
	and.b32  	%r9, %r8, 2147483644;
	neg.s32 	%r10, %r9;
$L__BB8_3:
	add.f32 	%f11, %f9, %f18;
	add.f32 	%f12, %f9, %f11;
	add.f32 	%f13, %f9, %f12;
	add.f32 	%f18, %f9, %f13;
	add.s32 	%r10, %r10, 4;
	setp.ne.s32 	%p3, %r10, 0;
	@%p3 bra 	$L__BB8_3;
$L__BB8_4:
	setp.eq.s32 	%p4, %r1, 0;
	@%p4 bra 	$L__BB8_7;
	neg.s32 	%r11, %r1;
$L__BB8_6:
	.pragma "nounroll";
	add.f32 	%f18, %f9, %f18;
	add.s32 	%r11, %r11, 1;
	setp.ne.s32 	%p5, %r11, 0;
	@%p5 bra 	$L__BB8_6;
$L__BB8_7:
	st.f32 	[%rd1], %f18;
$L__BB8_8:
	ret;

}
.func _ZN6Class99doTheMathERffi(
	.param .b64 _ZN6Class99doTheMathERffi_param_0,
	.param .b64 _ZN6Class99doTheMathERffi_param_1,
	.param .b32 _ZN6Class99doTheMathERffi_param_2,
	.param .b32 _ZN6Class99doTheMathERffi_param_3
)
{
	.reg .pred 	%p<6>;
	.reg .b32 	%r<12>;
	.reg .b32 	%f<19>;
	.reg .b64 	%rd<2>;

	ld.param.u64 	%rd1, [_ZN6Class99doTheMathERffi_param_1];
	ld.param.f32 	%f9, [_ZN6Class99doTheMathERffi_param_2];
	ld.param.u32 	%r8, [_ZN6Class99doTheMathERffi_param_3];
	setp.lt.s32 	%p1, %r8, 1;
	@%p1 bra 	$L__BB9_8;
	ld.f32 	%f18, [%rd1];
	and.b32  	%r1, %r8, 3;
	setp.lt.u32 	%p2, %r8, 4;
	@%p2 bra 	$L__BB9_4;
	and.b32  	%r9, %r8, 2147483644;
	neg.s32 	%r10, %r9;
$L__BB9_3:
	add.f32 	%f11, %f9, %f18;
	add.f32 	%f12, %f9, %f11;
	add.f32 	%f13, %f9, %f12;
	add.f32 	%f18, %f9, %f13;
	add.s32 	%r10, %r10, 4;
	setp.ne.s32 	%p3, %r10, 0;
	@%p3 bra 	$L__BB9_3;
$L__BB9_4:
	setp.eq.s32 	%p4, %r1, 0;
	@%p4 bra 	$L__BB9_7;
	neg.s32 	%r11, %r1;
$L__BB9_6:
	.pragma "nounroll";
	add.f32 	%f18, %f9, %f18;
	add.s32 	%r11, %r11, 1;
	setp.ne.s32 	%p5, %r11, 0;
	@%p5 bra 	$L__BB9_6;
$L__BB9_7:
	st.f32 	[%rd1], %f18;
$L__BB9_8:
	ret;

}
.func _ZN7Class109doTheMathERffi(
	.param .b64 _ZN7Class109doTheMathERffi_param_0,
	.param .b64 _ZN7Class109doTheMathERffi_param_1,
	.param .b32 _ZN7Class109doTheMathERffi_param_2,
	.param .b32 _ZN7Class109doTheMathERffi_param_3
)
{
	.reg .pred 	%p<6>;
	.reg .b32 	%r<12>;
	.reg .b32 	%f<19>;
	.reg .b64 	%rd<2>;

	ld.param.u64 	%rd1, [_ZN7Class109doTheMathERffi_param_1];
	ld.param.f32 	%f9, [_ZN7Class109doTheMathERffi_param_2];
	ld.param.u32 	%r8, [_ZN7Class109doTheMathERffi_param_3];
	setp.lt.s32 	%p1, %r8, 1;
	@%p1 bra 	$L__BB10_8;
	ld.f32 	%f18, [%rd1];
	and.b32  	%r1, %r8, 3;
	setp.lt.u32 	%p2, %r8, 4;
	@%p2 bra 	$L__BB10_4;
	and.b32  	%r9, %r8, 2147483644;
	neg.s32 	%r10, %r9;
$L__BB10_3:
	add.f32 	%f11, %f9, %f18;
	add.f32 	%f12, %f9, %f11;
	add.f32 	%f13, %f9, %f12;
	add.f32 	%f18, %f9, %f13;
	add.s32 	%r10, %r10, 4;
	setp.ne.s32 	%p3, %r10, 0;
	@%p3 bra 	$L__BB10_3;
$L__BB10_4:
	setp.eq.s32 	%p4, %r1, 0;
	@%p4 bra 	$L__BB10_7;
	neg.s32 	%r11, %r1;
$L__BB10_6:
	.pragma "nounroll";
	add.f32 	%f18, %f9, %f18;
	add.s32 	%r11, %r11, 1;
	setp.ne.s32 	%p5, %r11, 0;
	@%p5 bra 	$L__BB10_6;
$L__BB10_7:
	st.f32 	[%rd1], %f18;
$L__BB10_8:
	ret;

}
.func _ZN7Class119doTheMathERffi(
	.param .b64 _ZN7Class119doTheMathERffi_param_0,
	.param .b64 _ZN7Class119doTheMathERffi_param_1,
	.param .b32 _ZN7Class119doTheMathERffi_param_2,
	.param .b32 _ZN7Class119doTheMathERffi_param_3
)
{
	.reg .pred 	%p<6>;
	.reg .b32 	%r<12>;
	.reg .b32 	%f<19>;
	.reg .b64 	%rd<2>;

	ld.param.u64 	%rd1, [_ZN7Class119doTheMathERffi_param_1];
	ld.param.f32 	%f9, [_ZN7Class119doTheMathERffi_param_2];
	ld.param.u32 	%r8, [_ZN7Class119doTheMathERffi_param_3];
	setp.lt.s32 	%p1, %r8, 1;
	@%p1 bra 	$L__BB11_8;
	ld.f32 	%f18, [%rd1];
	and.b32  	%r1, %r8, 3;
	setp.lt.u32 	%p2, %r8, 4;
	@%p2 bra 	$L__BB11_4;
	and.b32  	%r9, %r8, 2147483644;
	neg.s32 	%r10, %r9;
$L__BB11_3:
	add.f32 	%f11, %f9, %f18;
	add.f32 	%f12, %f9, %f11;
	add.f32 	%f13, %f9, %f12;
	add.f32 	%f18, %f9, %f13;
	add.s32 	%r10, %r10, 4;
	setp.ne.s32 	%p3, %r10, 0;
	@%p3 bra 	$L__BB11_3;
$L__BB11_4:
	setp.eq.s32 	%p4, %r1, 0;
	@%p4 bra 	$L__BB11_7;
	neg.s32 	%r11, %r1;
$L__BB11_6:
	.pragma "nounroll";
	add.f32 	%f18, %f9, %f18;
	add.s32 	%r11, %r11, 1;
	setp.ne.s32 	%p5, %r11, 0;
	@%p5 bra 	$L__BB11_6;
$L__BB11_7:
	st.f32 	[%rd1], %f18;
$L__BB11_8:
	ret;

}
.func _ZN7Class129doTheMathERffi(
	.param .b64 _ZN7Class129doTheMathERffi_param_0,
	.param .b64 _ZN7Class129doTheMathERffi_param_1,
	.param .b32 _ZN7Class129doTheMathERffi_param_2,
	.param .b32 _ZN7Class129doTheMathERffi_param_3
)
{
	.reg .pred 	%p<6>;
	.reg .b32 	%r<12>;
	.reg .b32 	%f<19>;
	.reg .b64 	%rd<2>;

	ld.param.u64 	%rd1, [_ZN7Class129doTheMathERffi_param_1];
	ld.param.f32 	%f9, [_ZN7Class129doTheMathERffi_param_2];
	ld.param.u32 	%r8, [_ZN7Class129doTheMathERffi_param_3];
	setp.lt.s32 	%p1, %r8, 1;
	@%p1 bra 	$L__BB12_8;
	ld.f32 	%f18, [%rd1];
	and.b32  	%r1, %r8, 3;
	setp.lt.u32 	%p2, %r8, 4;
	@%p2 bra 	$L__BB12_4;
	and.b32  	%r9, %r8, 2147483644;
	neg.s32 	%r10, %r9;
$L__BB12_3:
	add.f32 	%f11, %f9, %f18;
	add.f32 	%f12, %f9, %f11;
	add.f32 	%f13, %f9, %f12;
	add.f32 	%f18, %f9, %f13;
	add.s32 	%r10, %r10, 4;
	setp.ne.s32 	%p3, %r10, 0;
	@%p3 bra 	$L__BB12_3;
$L__BB12_4:
	setp.eq.s32 	%p4, %r1, 0;
	@%p4 bra 	$L__BB12_7;
	neg.s32 	%r11, %r1;
$L__BB12_6:
	.pragma "nounroll";
	add.f32 	%f18, %f9, %f18;
	add.s32 	%r11, %r11, 1;
	setp.ne.s32 	%p5, %r11, 0;
	@%p5 bra 	$L__BB12_6;
$L__BB12_7:
	st.f32 	[%rd1], %f18;
$L__BB12_8:
	ret;

}
.func _ZN7Class139doTheMathERffi(
	.param .b64 _ZN7Class139doTheMathERffi_param_0,
	.param .b64 _ZN7Class139doTheMathERffi_param_1,
	.param .b32 _ZN7Class139doTheMathERffi_param_2,
	.param .b32 _ZN7Class139doTheMathERffi_param_3
)
{
	.reg .pred 	%p<6>;
	.reg .b32 	%r<12>;
	.reg .b32 	%f<19>;
	.reg .b64 	%rd<2>;

	ld.param.u64 	%rd1, [_ZN7Class139doTheMathERffi_param_1];
	ld.param.f32 	%f9, [_ZN7Class139doTheMathERffi_param_2];
	ld.param.u32 	%r8, [_ZN7Class139doTheMathERffi_param_3];
	setp.lt.s32 	%p1, %r8, 1;
	@%p1 bra 	$L__BB13_8;
	ld.f32 	%f18, [%rd1];
	and.b32  	%r1, %r8, 3;
	setp.lt.u32 	%p2, %r8, 4;
	@%p2 bra 	$L__BB13_4;
	and.b32  	%r9, %r8, 2147483644;
	neg.s32 	%r10, %r9;
$L__BB13_3:
	add.f32 	%f11, %f9, %f18;
	add.f32 	%f12, %f9, %f11;
	add.f32 	%f13, %f9, %f12;
	add.f32 	%f18, %f9, %f13;
	add.s32 	%r10, %r10, 4;
	setp.ne.s32 	%p3, %r10, 0;
	@%p3 bra 	$L__BB13_3;
$L__BB13_4:
	setp.eq.s32 	%p4, %r1, 0;
	@%p4 bra 	$L__BB13_7;
	neg.s32 	%r11, %r1;
$L__BB13_6:
	.pragma "nounroll";
	add.f32 	%f18, %f9, %f18;
	add.s32 	%r11, %r11, 1;
	setp.ne.s32 	%p5, %r11, 0;
	@%p5 bra 	$L__BB13_6;
$L__BB13_7:
	st.f32 	[%rd1], %f18;
$L__BB13_8:
	ret;

}
.func _ZN7Class149doTheMathERffi(
	.param .b64 _ZN7Class149doTheMathERffi_param_0,
	.param .b64 _ZN7Class149doTheMathERffi_param_1,
	.param .b32 _ZN7Class149doTheMathERffi_param_2,
	.param .b32 _ZN7Class149doTheMathERffi_param_3
)
{
	.reg .pred 	%p<6>;
	.reg .b32 	%r<12>;
	.reg .b32 	%f<19>;
	.reg .b64 	%rd<2>;

	ld.param.u64 	%rd1, [_ZN7Class149doTheMathERffi_param_1];
	ld.param.f32 	%f9, [_ZN7Class149doTheMathERffi_param_2];
	ld.param.u32 	%r8, [_ZN7Class149doTheMathERffi_param_3];
	setp.lt.s32 	%p1, %r8, 1;
	@%p1 bra 	$L__BB14_8;
	ld.f32 	%f18, [%rd1];
	and.b32  	%r1, %r8, 3;
	setp.lt.u32 	%p2, %r8, 4;
	@%p2 bra 	$L__BB14_4;
	and.b32  	%r9, %r8, 2147483644;
	neg.s32 	%r10, %r9;
$L__BB14_3:
	add.f32 	%f11, %f9, %f18;
	add.f32 	%f12, %f9, %f11;
	add.f32 	%f13, %f9, %f12;
	add.f32 	%f18, %f9, %f13;
	add.s32 	%r10, %r10, 4;
	setp.ne.s32 	%p3, %r10, 0;
	@%p3 bra 	$L__BB14_3;
$L__BB14_4:
	setp.eq.s32 	%p4, %r1, 0;
	@%p4 bra 	$L__BB14_7;
	neg.s32 	%r11, %r1;
$L__BB14_6:
	.pragma "nounroll";
	add.f32 	%f18, %f9, %f18;
	add.s32 	%r11, %r11, 1;
	setp.ne.s32 	%p5, %r11, 0;
	@%p5 bra 	$L__BB14_6;
$L__BB14_7:
	st.f32 	[%rd1], %f18;
$L__BB14_8:
	ret;

}
.func _ZN7Class159doTheMathERffi(
	.param .b64 _ZN7Class159doTheMathERffi_param_0,
	.param .b64 _ZN7Class159doTheMathERffi_param_1,
	.param .b32 _ZN7Class159doTheMathERffi_param_2,
	.param .b32 _ZN7Class159doTheMathERffi_param_3
)
{
	.reg .pred 	%p<6>;
	.reg .b32 	%r<12>;
	.reg .b32 	%f<19>;
	.reg .b64 	%rd<2>;

	ld.param.u64 	%rd1, [_ZN7Class159doTheMathERffi_param_1];
	ld.param.f32 	%f9, [_ZN7Class159doTheMathERffi_param_2];
	ld.param.u32 	%r8, [_ZN7Class159doTheMathERffi_param_3];
	setp.lt.s32 	%p1, %r8, 1;
	@%p1 bra 	$L__BB15_8;
	ld.f32 	%f18, [%rd1];
	and.b32  	%r1, %r8, 3;
	setp.lt.u32 	%p2, %r8, 4;
	@%p2 bra 	$L__BB15_4;
	and.b32  	%r9, %r8, 2147483644;
	neg.s32 	%r10, %r9;
$L__BB15_3:
	add.f32 	%f11, %f9, %f18;
	add.f32 	%f12, %f9, %f11;
	add.f32 	%f13, %f9, %f12;
	add.f32 	%f18, %f9, %f13;
	add.s32 	%r10, %r10, 4;
	setp.ne.s32 	%p3, %r10, 0;
	@%p3 bra 	$L__BB15_3;
$L__BB15_4:
	setp.eq.s32 	%p4, %r1, 0;
	@%p4 bra 	$L__BB15_7;
	neg.s32 	%r11, %r1;
$L__BB15_6:
	.pragma "nounroll";
	add.f32 	%f18, %f9, %f18;
	add.s32 	%r11, %r11, 1;
	setp.ne.s32 	%p5, %r11, 0;
	@%p5 bra 	$L__BB15_6;
$L__BB15_7:
	st.f32 	[%rd1], %f18;
$L__BB15_8:
	ret;

}
.func _ZN7Class169doTheMathERffi(
	.param .b64 _ZN7Class169doTheMathERffi_param_0,
	.param .b64 _ZN7Class169doTheMathERffi_param_1,
	.param .b32 _ZN7Class169doTheMathERffi_param_2,
	.param .b32 _ZN7Class169doTheMathERffi_param_3
)
{
	.reg .pred 	%p<6>;
	.reg .b32 	%r<12>;
	.reg .b32 	%f<19>;
	.reg .b64 	%rd<2>;

	ld.param.u64 	%rd1, [_ZN7Class169doTheMathERffi_param_1];
	ld.param.f32 	%f9, [_ZN7Class169doTheMathERffi_param_2];
	ld.param.u32 	%r8, [_ZN7Class169doTheMathERffi_param_3];
	setp.lt.s32 	%p1, %r8, 1;
	@%p1 bra 	$L__BB16_8;
	ld.f32 	%f18, [%rd1];
	and.b32  	%r1, %r8, 3;
	setp.lt.u32 	%p2, %r8, 4;
	@%p2 bra 	$L__BB16_4;
	and.b32  	%r9, %r8, 2147483644;
	neg.s32 	%r10, %r9;
$L__BB16_3:
	add.f32 	%f11, %f9, %f18;
	add.f32 	%f12, %f9, %f11;
	add.f32 	%f13, %f9, %f12;
	add.f32 	%f18, %f9, %f13;
	add.s32 	%r10, %r10, 4;
	setp.ne.s32 	%p3, %r10, 0;
	@%p3 bra 	$L__BB16_3;
$L__BB16_4:
	setp.eq.s32 	%p4, %r1, 0;
	@%p4 bra 	$L__BB16_7;
	neg.s32 	%r11, %r1;
$L__BB16_6:
	.pragma "nounroll";
	add.f32 	%f18, %f9, %f18;
	add.s32 	%r11, %r11, 1;
	setp.ne.s32 	%p5, %r11, 0;
	@%p5 bra 	$L__BB16_6;
$L__BB16_7:
	st.f32 	[%rd1], %f18;
$L__BB16_8:
	ret;

}
.func _ZN7Class179doTheMathERffi(
	.param .b64 _ZN7Class179doTheMathERffi_param_0,
	.param .b64 _ZN7Class179doTheMathERffi_param_1,
	.param .b32 _ZN7Class179doTheMathERffi_param_2,
	.param .b32 _ZN7Class179doTheMathERffi_param_3
)
{
	.reg .pred 	%p<6>;
	.reg .b32 	%r<12>;
	.reg .b32 	%f<19>;
	.reg .b64 	%rd<2>;

	ld.param.u64 	%rd1, [_ZN7Class179doTheMathERffi_param_1];
	ld.param.f32 	%f9, [_ZN7Class179doTheMathERffi_param_2];
	ld.param.u32 	%r8, [_ZN7Class179doTheMathERffi_param_3];
	setp.lt.s32 	%p1, %r8, 1;
	@%p1 bra 	$L__BB17_8;
	ld.f32 	%f18, [%rd1];
	and.b32  	%r1, %r8, 3;
	setp.lt.u32 	%p2, %r8, 4;
	@%p2 bra 	$L__BB17_4;
	and.b32  	%r9, %r8, 2147483644;
	neg.s32 	%r10, %r9;
$L__BB17_3:
	add.f32 	%f11, %f9, %f18;
	add.f32 	%f12, %f9, %f11;
	add.f32 	%f13, %f9, %f12;
	add.f32 	%f18, %f9, %f13;
	add.s32 	%r10, %r10, 4;
	setp.ne.s32 	%p3, %r10, 0;
	@%p3 bra 	$L__BB17_3;
$L__BB17_4:
	setp.eq.s32 	%p4, %r1, 0;
	@%p4 bra 	$L__BB17_7;
	neg.s32 	%r11, %r1;
$L__BB17_6:
	.pragma "nounroll";
	add.f32 	%f18, %f9, %f18;
	add.s32 	%r11, %r11, 1;
	setp.ne.s32 	%p5, %r11, 0;
	@%p5 bra 	$L__BB17_6;
$L__BB17_7:
	st.f32 	[%rd1], %f18;
$L__BB17_8:
	ret;

}
.func _ZN7Class189doTheMathERffi(
	.param .b64 _ZN7Class189doTheMathERffi_param_0,
	.param .b64 _ZN7Class189doTheMathERffi_param_1,
	.param .b32 _ZN7Class189doTheMathERffi_param_2,
	.param .b32 _ZN7Class189doTheMathERffi_param_3
)
{
	.reg .pred 	%p<6>;
	.reg .b32 	%r<12>;
	.reg .b32 	%f<19>;
	.reg .b64 	%rd<2>;

	ld.param.u64 	%rd1, [_ZN7Class189doTheMathERffi_param_1];
	ld.param.f32 	%f9, [_ZN7Class189doTheMathERffi_param_2];
	ld.param.u32 	%r8, [_ZN7Class189doTheMathERffi_param_3];
	setp.lt.s32 	%p1, %r8, 1;
	@%p1 bra 	$L__BB18_8;
	ld.f32 	%f18, [%rd1];
	and.b32  	%r1, %r8, 3;
	setp.lt.u32 	%p2, %r8, 4;
	@%p2 bra 	$L__BB18_4;
	and.b32  	%r9, %r8, 2147483644;
	neg.s32 	%r10, %r9;
$L__BB18_3:
	add.f32 	%f11, %f9, %f18;
	add.f32 	%f12, %f9, %f11;
	add.f32 	%f13, %f9, %f12;
	add.f32 	%f18, %f9, %f13;
	add.s32 	%r10, %r10, 4;
	setp.ne.s32 	%p3, %r10, 0;
	@%p3 bra 	$L__BB18_3;
$L__BB18_4:
	setp.eq.s32 	%p4, %r1, 0;
	@%p4 bra 	$L__BB18_7;
	neg.s32 	%r11, %r1;
$L__BB18_6:
	.pragma "nounroll";
	add.f32 	%f18, %f9, %f18;
	add.s32 	%r11, %r11, 1;
	setp.ne.s32 	%p5, %r11, 0;
	@%p5 bra 	$L__BB18_6;
$L__BB18_7:
	st.f32 	[%rd1], %f18;
$L__BB18_8:
	ret;

}
.func _ZN7Class199doTheMathERffi(
	.param .b64 _ZN7Class199doTheMathERffi_param_0,
	.param .b64 _ZN7Class199doTheMathERffi_param_1,
	.param .b32 _ZN7Class199doTheMathERffi_param_2,
	.param .b32 _ZN7Class199doTheMathERffi_param_3
)
{
	.reg .pred 	%p<6>;
	.reg .b32 	%r<12>;
	.reg .b32 	%f<19>;
	.reg .b64 	%rd<2>;

	ld.param.u64 	%rd1, [_ZN7Class199doTheMathERffi_param_1];
	ld.param.f32 	%f9, [_ZN7Class199doTheMathERffi_param_2];
	ld.param.u32 	%r8, [_ZN7Class199doTheMathERffi_param_3];
	setp.lt.s32 	%p1, %r8, 1;
	@%p1 bra 	$L__BB19_8;
	ld.f32 	%f18, [%rd1];
	and.b32  	%r1, %r8, 3;
	setp.lt.u32 	%p2, %r8, 4;
	@%p2 bra 	$L__BB19_4;
	and.b32  	%r9, %r8, 2147483644;
	neg.s32 	%r10, %r9;
$L__BB19_3:
	add.f32 	%f11, %f9, %f18;
	add.f32 	%f12, %f9, %f11;
	add.f32 	%f13, %f9, %f12;
	add.f32 	%f18, %f9, %f13;
	add.s32 	%r10, %r10, 4;
	setp.ne.s32 	%p3, %r10, 0;
	@%p3 bra 	$L__BB19_3;
$L__BB19_4:
	setp.eq.s32 	%p4, %r1, 0;
	@%p4 bra 	$L__BB19_7;
	neg.s32 	%r11, %r1;
$L__BB19_6:
	.pragma "nounroll";
	add.f32 	%f18, %f9, %f18;
	add.s32 	%r11, %r11, 1;
	setp.ne.s32 	%p5, %r11, 0;
	@%p5 bra 	$L__BB19_6;
$L__BB19_7:
	st.f32 	[%rd1], %f18;
$L__BB19_8:
	ret;

}
.func _ZN7Class209doTheMathERffi(
	.param .b64 _ZN7Class209doTheMathERffi_param_0,
	.param .b64 _ZN7Class209doTheMathERffi_param_1,
	.param .b32 _ZN7Class209doTheMathERffi_param_2,
	.param .b32 _ZN7Class209doTheMathERffi_param_3
)
{
	.reg .pred 	%p<6>;
	.reg .b32 	%r<12>;
	.reg .b32 	%f<19>;
	.reg .b64 	%rd<2>;

	ld.param.u64 	%rd1, [_ZN7Class209doTheMathERffi_param_1];
	ld.param.f32 	%f9, [_ZN7Class209doTheMathERffi_param_2];
	ld.param.u32 	%r8, [_ZN7Class209doTheMathERffi_param_3];
	setp.lt.s32 	%p1, %r8, 1;
	@%p1 bra 	$L__BB20_8;
	ld.f32 	%f18, [%rd1];
	and.b32  	%r1, %r8, 3;
	setp.lt.u32 	%p2, %r8, 4;
	@%p2 bra 	$L__BB20_4;
	and.b32  	%r9, %r8, 2147483644;
	neg.s32 	%r10, %r9;
$L__BB20_3:
	add.f32 	%f11, %f9, %f18;
	add.f32 	%f12, %f9, %f11;
	add.f32 	%f13, %f9, %f12;
	add.f32 	%f18, %f9, %f13;
	add.s32 	%r10, %r10, 4;
	setp.ne.s32 	%p3, %r10, 0;
	@%p3 bra 	$L__BB20_3;
$L__BB20_4:
	setp.eq.s32 	%p4, %r1, 0;
	@%p4 bra 	$L__BB20_7;
	neg.s32 	%r11, %r1;
$L__BB20_6:
	.pragma "nounroll";
	add.f32 	%f18, %f9, %f18;
	add.s32 	%r11, %r11, 1;
	setp.ne.s32 	%p5, %r11, 0;
	@%p5 bra 	$L__BB20_6;
$L__BB20_7:
	st.f32 	[%rd1], %f18;
$L__BB20_8:
	ret;

}
.func _ZN7Class219doTheMathERffi(
	.param .b64 _ZN7Class219doTheMathERffi_param_0,
	.param .b64 _ZN7Class219doTheMathERffi_param_1,
	.param .b32 _ZN7Class219doTheMathERffi_param_2,
	.param .b32 _ZN7Class219doTheMathERffi_param_3
)
{
	.reg .pred 	%p<6>;
	.reg .b32 	%r<12>;
	.reg .b32 	%f<19>;
	.reg .b64 	%rd<2>;

	ld.param.u64 	%rd1, [_ZN7Class219doTheMathERffi_param_1];
	ld.param.f32 	%f9, [_ZN7Class219doTheMathERffi_param_2];
	ld.param.u32 	%r8, [_ZN7Class219doTheMathERffi_param_3];
	setp.lt.s32 	%p1, %r8, 1;
	@%p1 bra 	$L__BB21_8;
	ld.f32 	%f18, [%rd1];
	and.b32  	%r1, %r8, 3;
	setp.lt.u32 	%p2, %r8, 4;
	@%p2 bra 	$L__BB21_4;
	and.b32  	%r9, %r8, 2147483644;
	neg.s32 	%r10, %r9;
$L__BB21_3:
	add.f32 	%f11, %f9, %f18;
	add.f32 	%f12, %f9, %f11;
	add.f32 	%f13, %f9, %f12;
	add.f32 	%f18, %f9, %f13;
	add.s32 	%r10, %r10, 4;
	setp.ne.s32 	%p3, %r10, 0;
	@%p3 bra 	$L__BB21_3;
$L__BB21_4:
	setp.eq.s32 	%p4, %r1, 0;
	@%p4 bra 	$L__BB21_7;
	neg.s32 	%r11, %r1;
$L__BB21_6:
	.pragma "nounroll";
	add.f32 	%f18, %f9, %f18;
	add.s32 	%r11, %r11, 1;
	setp.ne.s32 	%p5, %r11, 0;
	@%p5 bra 	$L__BB21_6;
$L__BB21_7:
	st.f32 	[%rd1], %f18;
$L__BB21_8:
	ret;

}
.func _ZN7Class229doTheMathERffi(
	.param .b64 _ZN7Class229doTheMathERffi_param_0,
	.param .b64 _ZN7Class229doTheMathERffi_param_1,
	.param .b32 _ZN7Class229doTheMathERffi_param_2,
	.param .b32 _ZN7Class229doTheMathERffi_param_3
)
{
	.reg .pred 	%p<6>;
	.reg .b32 	%r<12>;
	.reg .b32 	%f<19>;
	.reg .b64 	%rd<2>;

	ld.param.u64 	%rd1, [_ZN7Class229doTheMathERffi_param_1];
	ld.param.f32 	%f9, [_ZN7Class229doTheMathERffi_param_2];
	ld.param.u32 	%r8, [_ZN7Class229doTheMathERffi_param_3];
	setp.lt.s32 	%p1, %r8, 1;
	@%p1 bra 	$L__BB22_8;
	ld.f32 	%f18, [%rd1];
	and.b32  	%r1, %r8, 3;
	setp.lt.u32 	%p2, %r8, 4;
	@%p2 bra 	$L__BB22_4;
	and.b32  	%r9, %r8, 2147483644;
	neg.s32 	%r10, %r9;
$L__BB22_3:
	add.f32 	%f11, %f9, %f18;
	add.f32 	%f12, %f9, %f11;
	add.f32 	%f13, %f9, %f12;
	add.f32 	%f18, %f9, %f13;
	add.s32 	%r10, %r10, 4;
	setp.ne.s32 	%p3, %r10, 0;
	@%p3 bra 	$L__BB22_3;
$L__BB22_4:
	setp.eq.s32 	%p4, %r1, 0;
	@%p4 bra 	$L__BB22_7;
	neg.s32 	%r11, %r1;
$L__BB22_6:
	.pragma "nounroll";
	add.f32 	%f18, %f9, %f18;
	add.s32 	%r11, %r11, 1;
	setp.ne.s32 	%p5, %r11, 0;
	@%p5 bra 	$L__BB22_6;
$L__BB22_7:
	st.f32 	[%rd1], %f18;
$L__BB22_8:
	ret;

}
.func _ZN7Class239doTheMathERffi(
	.param .b64 _ZN7Class239doTheMathERffi_param_0,
	.param .b64 _ZN7Class239doTheMathERffi_param_1,
	.param .b32 _ZN7Class239doTheMathERffi_param_2,
	.param .b32 _ZN7Class239doTheMathERffi_param_3
)
{
	.reg .pred 	%p<6>;
	.reg .b32 	%r<12>;
	.reg .b32 	%f<19>;
	.reg .b64 	%rd<2>;

	ld.param.u64 	%rd1, [_ZN7Class239doTheMathERffi_param_1];
	ld.param.f32 	%f9, [_ZN7Class239doTheMathERffi_param_2];
	ld.param.u32 	%r8, [_ZN7Class239doTheMathERffi_param_3];
	setp.lt.s32 	%p1, %r8, 1;
	@%p1 bra 	$L__BB23_8;
	ld.f32 	%f18, [%rd1];
	and.b32  	%r1, %r8, 3;
	setp.lt.u32 	%p2, %r8, 4;
	@%p2 bra 	$L__BB23_4;
	and.b32  	%r9, %r8, 2147483644;
	neg.s32 	%r10, %r9;
$L__BB23_3:
	add.f32 	%f11, %f9, %f18;
	add.f32 	%f12, %f9, %f11;
	add.f32 	%f13, %f9, %f12;
	add.f32 	%f18, %f9, %f13;
	add.s32 	%r10, %r10, 4;
	setp.ne.s32 	%p3, %r10, 0;
	@%p3 bra 	$L__BB23_3;
$L__BB23_4:
	setp.eq.s32 	%p4, %r1, 0;
	@%p4 bra 	$L__BB23_7;
	neg.s32 	%r11, %r1;
$L__BB23_6:
	.pragma "nounroll";
	add.f32 	%f18, %f9, %f18;
	add.s32 	%r11, %r11, 1;
	setp.ne.s32 	%p5, %r11, 0;
	@%p5 bra 	$L__BB23_6;
$L__BB23_7:
	st.f32 	[%rd1], %f18;
$L__BB23_8:
	ret;

}
.func _ZN7Class249doTheMathERffi(
	.param .b64 _ZN7Class249doTheMathERffi_param_0,
	.param .b64 _ZN7Class249doTheMathERffi_param_1,
	.param .b32 _ZN7Class249doTheMathERffi_param_2,
	.param .b32 _ZN7Class249doTheMathERffi_param_3
)
{
	.reg .pred 	%p<6>;
	.reg .b32 	%r<12>;
	.reg .b32 	%f<19>;
	.reg .b64 	%rd<2>;

	ld.param.u64 	%rd1, [_ZN7Class249doTheMathERffi_param_1];
	ld.param.f32 	%f9, [_ZN7Class249doTheMathERffi_param_2];
	ld.param.u32 	%r8, [_ZN7Class249doTheMathERffi_param_3];
	setp.lt.s32 	%p1, %r8, 1;
	@%p1 bra 	$L__BB24_8;
	ld.f32 	%f18, [%rd1];
	and.b32  	%r1, %r8, 3;
	setp.lt.u32 	%p2, %r8, 4;
	@%p2 bra 	$L__BB24_4;
	and.b32  	%r9, %r8, 2147483644;
	neg.s32 	%r10, %r9;
$L__BB24_3:
	add.f32 	%f11, %f9, %f18;
	add.f32 	%f12, %f9, %f11;
	add.f32 	%f13, %f9, %f12;
	add.f32 	%f18, %f9, %f13;
	add.s32 	%r10, %r10, 4;
	setp.ne.s32 	%p3, %r10, 0;
	@%p3 bra 	$L__BB24_3;
$L__BB24_4:
	setp.eq.s32 	%p4, %r1, 0;
	@%p4 bra 	$L__BB24_7;
	neg.s32 	%r11, %r1;
$L__BB24_6:
	.pragma "nounroll";
	add.f32 	%f18, %f9, %f18;
	add.s32 	%r11, %r11, 1;
	setp.ne.s32 	%p5, %r11, 0;
	@%p5 bra 	$L__BB24_6;
$L__BB24_7:
	st.f32 	[%rd1], %f18;
$L__BB24_8:
	ret;

}
.func _ZN7Class259doTheMathERffi(
	.param .b64 _ZN7Class259doTheMathERffi_param_0,
	.param .b64 _ZN7Class259doTheMathERffi_param_1,
	.param .b32 _ZN7Class259doTheMathERffi_param_2,
	.param .b32 _ZN7Class259doTheMathERffi_param_3
)
{
	.reg .pred 	%p<6>;
	.reg .b32 	%r<12>;
	.reg .b32 	%f<19>;
	.reg .b64 	%rd<2>;

	ld.param.u64 	%rd1, [_ZN7Class259doTheMathERffi_param_1];
	ld.param.f32 	%f9, [_ZN7Class259doTheMathERffi_param_2];
	ld.param.u32 	%r8, [_ZN7Class259doTheMathERffi_param_3];
	setp.lt.s32 	%p1, %r8, 1;
	@%p1 bra 	$L__BB25_8;
	ld.f32 	%f18, [%rd1];
	and.b32  	%r1, %r8, 3;
	setp.lt.u32 	%p2, %r8, 4;
	@%p2 bra 	$L__BB25_4;
	and.b32  	%r9, %r8, 2147483644;
	neg.s32 	%r10, %r9;
$L__BB25_3:
	add.f32 	%f11, %f9, %f18;
	add.f32 	%f12, %f9, %f11;
	add.f32 	%f13, %f9, %f12;
	add.f32 	%f18, %f9, %f13;
	add.s32 	%r10, %r10, 4;
	setp.ne.s32 	%p3, %r10, 0;
	@%p3 bra 	$L__BB25_3;
$L__BB25_4:
	setp.eq.s32 	%p4, %r1, 0;
	@%p4 bra 	$L__BB25_7;
	neg.s32 	%r11, %r1;
$L__BB25_6:
	.pragma "nounroll";
	add.f32 	%f18, %f9, %f18;
	add.s32 	%r11, %r11, 1;
	setp.ne.s32 	%p5, %r11, 0;
	@%p5 bra 	$L__BB25_6;
$L__BB25_7:
	st.f32 	[%rd1], %f18;
$L__BB25_8:
	ret;

}
.func _ZN7Class269doTheMathERffi(
	.param .b64 _ZN7Class269doTheMathERffi_param_0,
	.param .b64 _ZN7Class269doTheMathERffi_param_1,
	.param .b32 _ZN7Class269doTheMathERffi_param_2,
	.param .b32 _ZN7Class269doTheMathERffi_param_3
)
{
	.reg .pred 	%p<6>;
	.reg .b32 	%r<12>;
	.reg .b32 	%f<19>;
	.reg .b64 	%rd<2>;

	ld.param.u64 	%rd1, [_ZN7Class269doTheMathERffi_param_1];
	ld.param.f32 	%f9, [_ZN7Class269doTheMathERffi_param_2];
	ld.param.u32 	%r8, [_ZN7Class269doTheMathERffi_param_3];
	setp.lt.s32 	%p1, %r8, 1;
	@%p1 bra 	$L__BB26_8;
	ld.f32 	%f18, [%rd1];
	and.b32  	%r1, %r8, 3;
	setp.lt.u32 	%p2, %r8, 4;
	@%p2 bra 	$L__BB26_4;
	and.b32  	%r9, %r8, 2147483644;
	neg.s32 	%r10, %r9;
$L__BB26_3:
	add.f32 	%f11, %f9, %f18;
	add.f32 	%f12, %f9, %f11;
	add.f32 	%f13, %f9, %f12;
	add.f32 	%f18, %f9, %f13;
	add.s32 	%r10, %r10, 4;
	setp.ne.s32 	%p3, %r10, 0;
	@%p3 bra 	$L__BB26_3;
$L__BB26_4:
	setp.eq.s32 	%p4, %r1, 0;
	@%p4 bra 	$L__BB26_7;
	neg.s32 	%r11, %r1;
$L__BB26_6:
	.pragma "nounroll";
	add.f32 	%f18, %f9, %f18;
	add.s32 	%r11, %r11, 1;
	setp.ne.s32 	%p5, %r11, 0;
	@%p5 bra 	$L__BB26_6;
$L__BB26_7:
	st.f32 	[%rd1], %f18;
$L__BB26_8:
	ret;

}
.func _ZN7Class279doTheMathERffi(
	.param .b64 _ZN7Class279doTheMathERffi_param_0,
	.param .b64 _ZN7Class279doTheMathERffi_param_1,
	.param .b32 _ZN7Class279doTheMathERffi_param_2,
	.param .b32 _ZN7Class279doTheMathERffi_param_3
)
{
	.reg .pred 	%p<6>;
	.reg .b32 	%r<12>;
	.reg .b32 	%f<19>;
	.reg .b64 	%rd<2>;

	ld.param.u64 	%rd1, [_ZN7Class279doTheMathERffi_param_1];
	ld.param.f32 	%f9, [_ZN7Class279doTheMathERffi_param_2];
	ld.param.u32 	%r8, [_ZN7Class279doTheMathERffi_param_3];
	setp.lt.s32 	%p1, %r8, 1;
	@%p1 bra 	$L__BB27_8;
	ld.f32 	%f18, [%rd1];
	and.b32  	%r1, %r8, 3;
	setp.lt.u32 	%p2, %r8, 4;
	@%p2 bra 	$L__BB27_4;
	and.b32  	%r9, %r8, 2147483644;
	neg.s32 	%r10, %r9;
$L__BB27_3:
	add.f32 	%f11, %f9, %f18;
	add.f32 	%f12, %f9, %f11;
	add.f32 	%f13, %f9, %f12;
	add.f32 	%f18, %f9, %f13;
	add.s32 	%r10, %r10, 4;
	setp.ne.s32 	%p3, %r10, 0;
	@%p3 bra 	$L__BB27_3;
$L__BB27_4:
	setp.eq.s32 	%p4, %r1, 0;
	@%p4 bra 	$L__BB27_7;
	neg.s32 	%r11, %r1;
$L__BB27_6:
	.pragma "nounroll";
	add.f32 	%f18, %f9, %f18;
	add.s32 	%r11, %r11, 1;
	setp.ne.s32 	%p5, %r11, 0;
	@%p5 bra 	$L__BB27_6;
$L__BB27_7:
	st.f32 	[%rd1], %f18;
$L__BB27_8:
	ret;

}
.func _ZN7Class289doTheMathERffi(
	.param .b64 _ZN7Class289doTheMathERffi_param_0,
	.param .b64 _ZN7Class289doTheMathERffi_param_1,
	.param .b32 _ZN7Class289doTheMathERffi_param_2,
	.param .b32 _ZN7Class289doTheMathERffi_param_3
)
{
	.reg .pred 	%p<6>;
	.reg .b32 	%r<12>;
	.reg .b32 	%f<19>;
	.reg .b64 	%rd<2>;

	ld.param.u64 	%rd1, [_ZN7Class289doTheMathERffi_param_1];
	ld.param.f32 	%f9, [_ZN7Class289doTheMathERffi_param_2];
	ld.param.u32 	%r8, [_ZN7Class289doTheMathERffi_param_3];
	setp.lt.s32 	%p1, %r8, 1;
	@%p1 bra 	$L__BB28_8;
	ld.f32 	%f18, [%rd1];
	and.b32  	%r1, %r8, 3;
	setp.lt.u32 	%p2, %r8, 4;
	@%p2 bra 	$L__BB28_4;
	and.b32  	%r9, %r8, 2147483644;
	neg.s32 	%r10, %r9;
$L__BB28_3:
	add.f32 	%f11, %f9, %f18;
	add.f32 	%f12, %f9, %f11;
	add.f32 	%f13, %f9, %f12;
	add.f32 	%f18, %f9, %f13;
	add.s32 	%r10, %r10, 4;
	setp.ne.s32 	%p3, %r10, 0;
	@%p3 bra 	$L__BB28_3;
$L__BB28_4:
	setp.eq.s32 	%p4, %r1, 0;
	@%p4 bra 	$L__BB28_7;
	neg.s32 	%r11, %r1;
$L__BB28_6:
	.pragma "nounroll";
	add.f32 	%f18, %f9, %f18;
	add.s32 	%r11, %r11, 1;
	setp.ne.s32 	%p5, %r11, 0;
	@%p5 bra 	$L__BB28_6;
$L__BB28_7:
	st.f32 	[%rd1], %f18;
$L__BB28_8:
	ret;

}
.func _ZN7Class299doTheMathERffi(
	.param .b64 _ZN7Class299doTheMathERffi_param_0,
	.param .b64 _ZN7Class299doTheMathERffi_param_1,
	.param .b32 _ZN7Class299doTheMathERffi_param_2,
	.param .b32 _ZN7Class299doTheMathERffi_param_3
)
{
	.reg .pred 	%p<6>;
	.reg .b32 	%r<12>;
	.reg .b32 	%f<19>;
	.reg .b64 	%rd<2>;

	ld.param.u64 	%rd1, [_ZN7Class299doTheMathERffi_param_1];
	ld.param.f32 	%f9, [_ZN7Class299doTheMathERffi_param_2];
	ld.param.u32 	%r8, [_ZN7Class299doTheMathERffi_param_3];
	setp.lt.s32 	%p1, %r8, 1;
	@%p1 bra 	$L__BB29_8;
	ld.f32 	%f18, [%rd1];
	and.b32  	%r1, %r8, 3;
	setp.lt.u32 	%p2, %r8, 4;
	@%p2 bra 	$L__BB29_4;
	and.b32  	%r9, %r8, 2147483644;
	neg.s32 	%r10, %r9;
$L__BB29_3:
	add.f32 	%f11, %f9, %f18;
	add.f32 	%f12, %f9, %f11;
	add.f32 	%f13, %f9, %f12;
	add.f32 	%f18, %f9, %f13;
	add.s32 	%r10, %r10, 4;
	setp.ne.s32 	%p3, %r10, 0;
	@%p3 bra 	$L__BB29_3;
$L__BB29_4:
	setp.eq.s32 	%p4, %r1, 0;
	@%p4 bra 	$L__BB29_7;
	neg.s32 	%r11, %r1;
$L__BB29_6:
	.pragma "nounroll";
	add.f32 	%f18, %f9, %f18;
	add.s32 	%r11, %r11, 1;
	setp.ne.s32 	%p5, %r11, 0;
	@%p5 bra 	$L__BB29_6;
$L__BB29_7:
	st.f32 	[%rd1], %f18;
$L__BB29_8:
	ret;

}
.func _ZN7Class309doTheMathERffi(
	.param .b64 _ZN7Class309doTheMathERffi_param_0,
	.param .b64 _ZN7Class309doTheMathERffi_param_1,
	.param .b32 _ZN7Class309doTheMathERffi_param_2,
	.param .b32 _ZN7Class309doTheMathERffi_param_3
)
{
	.reg .pred 	%p<6>;
	.reg .b32 	%r<12>;
	.reg .b32 	%f<19>;
	.reg .b64 	%rd<2>;

	ld.param.u64 	%rd1, [_ZN7Class309doTheMathERffi_param_1];
	ld.param.f32 	%f9, [_ZN7Class309doTheMathERffi_param_2];
	ld.param.u32 	%r8, [_ZN7Class309doTheMathERffi_param_3];
	setp.lt.s32 	%p1, %r8, 1;
	@%p1 bra 	$L__BB30_8;
	ld.f32 	%f18, [%rd1];
	and.b32  	%r1, %r8, 3;
	setp.lt.u32 	%p2, %r8, 4;
	@%p2 bra 	$L__BB30_4;
	and.b32  	%r9, %r8, 2147483644;
	neg.s32 	%r10, %r9;
$L__BB30_3:
	add.f32 	%f11, %f9, %f18;
	add.f32 	%f12, %f9, %f11;
	add.f32 	%f13, %f9, %f12;
	add.f32 	%f18, %f9, %f13;
	add.s32 	%r10, %r10, 4;
	setp.ne.s32 	%p3, %r10, 0;
	@%p3 bra 	$L__BB30_3;
$L__BB30_4:
	setp.eq.s32 	%p4, %r1, 0;
	@%p4 bra 	$L__BB30_7;
	neg.s32 	%r11, %r1;
$L__BB30_6:
	.pragma "nounroll";
	add.f32 	%f18, %f9, %f18;
	add.s32 	%r11, %r11, 1;
	setp.ne.s32 	%p5, %r11, 0;
	@%p5 bra 	$L__BB30_6;
$L__BB30_7:
	st.f32 	[%rd1], %f18;
$L__BB30_8:
	ret;

}
.func _ZN7Class319doTheMathERffi(
	.param .b64 _ZN7Class319doTheMathERffi_param_0,
	.param .b64 _ZN7Class319doTheMathERffi_param_1,
	.param .b32 _ZN7Class319doTheMathERffi_param_2,
	.param .b32 _ZN7Class319doTheMathERffi_param_3
)
{
	.reg .pred 	%p<6>;
	.reg .b32 	%r<12>;
	.reg .b32 	%f<19>;
	.reg .b64 	%rd<2>;

	ld.param.u64 	%rd1, [_ZN7Class319doTheMathERffi_param_1];
	ld.param.f32 	%f9, [_ZN7Class319doTheMathERffi_param_2];
	ld.param.u32 	%r8, [_ZN7Class319doTheMathERffi_param_3];
	setp.lt.s32 	%p1, %r8, 1;
	@%p1 bra 	$L__BB31_8;
	ld.f32 	%f18, [%rd1];
	and.b32  	%r1, %r8, 3;
	setp.lt.u32 	%p2, %r8, 4;
	@%p2 bra 	$L__BB31_4;
	and.b32  	%r9, %r8, 2147483644;
	neg.s32 	%r10, %r9;
$L__BB31_3:
	add.f32 	%f11, %f9, %f18;
	add.f32 	%f12, %f9, %f11;
	add.f32 	%f13, %f9, %f12;
	add.f32 	%f18, %f9, %f13;
	add.s32 	%r10, %r10, 4;
	setp.ne.s32 	%p3, %r10, 0;
	@%p3 bra 	$L__BB31_3;
$L__BB31_4:
	setp.eq.s32 	%p4, %r1, 0;
	@%p4 bra 	$L__BB31_7;
	neg.s32 	%r11, %r1;
$L__BB31_6:
	.pragma "nounroll";
	add.f32 	%f18, %f9, %f18;
	add.s32 	%r11, %r11, 1;
	setp.ne.s32 	%p5, %r11, 0;
	@%p5 bra 	$L__BB31_6;
$L__BB31_7:
	st.f32 	[%rd1], %f18;
$L__BB31_8:
	ret;

}
	// .globl	_Z10initializePP9BaseClassii
.visible .entry _Z10initializePP9BaseClassii(
	.param .u64 .ptr .align 1 _Z10initializePP9BaseClassii_param_0,
	.param .u32 _Z10initializePP9BaseClassii_param_1,
	.param .u32 _Z10initializePP9BaseClassii_param_2
)
{
	.reg .pred 	%p<80>;
	.reg .b32 	%r<8>;
	.reg .b64 	%rd<227>;

	ld.param.u64 	%rd2, [_Z10initializePP9BaseClassii_param_0];
	ld.param.u32 	%r2, [_Z10initializePP9BaseClassii_param_1];
	ld.param.u32 	%r4, [_Z10initializePP9BaseClassii_param_2];
	cvta.to.global.u64 	%rd1, %rd2;
	mov.u32 	%r5, %ntid.x;
	mov.u32 	%r6, %ctaid.x;
	mov.u32 	%r7, %tid.x;
	mad.lo.s32 	%r1, %r5, %r6, %r7;
	rem.u32 	%r3, %r7, %r4;
	setp.gt.s32 	%p1, %r3, 15;
	@%p1 bra 	$L__BB32_40;
	setp.gt.s32 	%p25, %r3, 7;
	@%p25 bra 	$L__BB32_21;
	setp.gt.s32 	%p37, %r3, 3;
	@%p37 bra 	$L__BB32_12;
	setp.gt.s32 	%p43, %r3, 1;
	@%p43 bra 	$L__BB32_8;
	setp.eq.s32 	%p46, %r3, 0;
	@%p46 bra 	$L__BB32_79;
	setp.eq.s32 	%p47, %r3, 1;
	@%p47 bra 	$L__BB32_6;
	bra.uni 	$L__BB32_111;
$L__BB32_6:
	setp.le.s32 	%p49, %r2, %r1;
	@%p49 bra 	$L__BB32_81;
	{ // callseq 30, 0
	.param .b64 param0;
	st.param.b64 	[param0], 8;
	.param .b64 retval0;
	call.uni (retval0), 
	malloc, 
	(
	param0
	);
	ld.param.b64 	%rd213, [retval0];
	} // callseq 30
	mov.u64 	%rd215, _ZTV6Class1;
	cvta.global.u64 	%rd216, %rd215;
	add.s64 	%rd217, %rd216, 16;
	st.u64 	[%rd213], %rd217;
	mul.wide.s32 	%rd218, %r1, 8;
	add.s64 	%rd219, %rd1, %rd218;
	st.global.u64 	[%rd219], %rd213;
	bra.uni 	$L__BB32_111;
$L__BB32_8:
	setp.eq.s32 	%p44, %r3, 2;
	@%p44 bra 	$L__BB32_81;
	setp.eq.s32 	%p45, %r3, 3;
	@%p45 bra 	$L__BB32_10;
	bra.uni 	$L__BB32_111;
$L__BB32_10:
	setp.le.s32 	%p51, %r2, %r1;
	@%p51 bra 	$L__BB32_83;
	{ // callseq 28, 0
	.param .b64 param0;
	st.param.b64 	[param0], 8;
	.param .b64 retval0;
	call.uni (retval0), 
	malloc, 
	(
	param0
	);
	ld.param.b64 	%rd199, [retval0];
	} // callseq 28
	mov.u64 	%rd201, _ZTV6Class3;
	cvta.global.u64 	%rd202, %rd201;
	add.s64 	%rd203, %rd202, 16;
	st.u64 	[%rd199], %rd203;
	mul.wide.s32 	%rd204, %r1, 8;
	add.s64 	%rd205, %rd1, %rd204;
	st.global.u64 	[%rd205], %rd199;
	bra.uni 	$L__BB32_111;
$L__BB32_12:
	setp.gt.s32 	%p38, %r3, 5;
	@%p38 bra 	$L__BB32_17;
	setp.eq.s32 	%p41, %r3, 4;
	@%p41 bra 	$L__BB32_83;
	setp.eq.s32 	%p42, %r3, 5;
	@%p42 bra 	$L__BB32_15;
	bra.uni 	$L__BB32_111;
$L__BB32_15:
	setp.le.s32 	%p53, %r2, %r1;
	@%p53 bra 	$L__BB32_85;
	{ // callseq 26, 0
	.param .b64 param0;
	st.param.b64 	[param0], 8;
	.param .b64 retval0;
	call.uni (retval0), 
	malloc, 
	(
	param0
	);
	ld.param.b64 	%rd185, [retval0];
	} // callseq 26
	mov.u64 	%rd187, _ZTV6Class5;
	cvta.global.u64 	%rd188, %rd187;
	add.s64 	%rd189, %rd188, 16;
	st.u64 	[%rd185], %rd189;
	mul.wide.s32 	%rd190, %r1, 8;
	add.s64 	%rd191, %rd1, %rd190;
	st.global.u64 	[%rd191], %rd185;
	bra.uni 	$L__BB32_111;
$L__BB32_17:
	setp.eq.s32 	%p39, %r3, 6;
	@%p39 bra 	$L__BB32_85;
	setp.eq.s32 	%p40, %r3, 7;
	@%p40 bra 	$L__BB32_19;
	bra.uni 	$L__BB32_111;
$L__BB32_19:
	setp.le.s32 	%p55, %r2, %r1;
	@%p55 bra 	$L__BB32_87;
	{ // callseq 24, 0
	.param .b64 param0;
	st.param.b64 	[param0], 8;
	.param .b64 retval0;
	call.uni (retval0), 
	malloc, 
	(
	param0
	);
	ld.param.b64 	%rd171, [retval0];
	} // callseq 24
	mov.u64 	%rd173, _ZTV6Class7;
	cvta.global.u64 	%rd174, %rd173;
	add.s64 	%rd175, %rd174, 16;
	st.u64 	[%rd171], %rd175;
	mul.wide.s32 	%rd176, %r1, 8;
	add.s64 	%rd177, %rd1, %rd176;
	st.global.u64 	[%rd177], %rd171;
	bra.uni 	$L__BB32_111;
$L__BB32_21:
	setp.gt.s32 	%p26, %r3, 11;
	@%p26 bra 	$L__BB32_31;
	setp.gt.s32 	%p32, %r3, 9;
	@%p32 bra 	$L__BB32_27;
	setp.eq.s32 	%p35, %r3, 8;
	@%p35 bra 	$L__BB32_87;
	setp.eq.s32 	%p36, %r3, 9;
	@%p36 bra 	$L__BB32_25;
	bra.uni 	$L__BB32_111;
$L__BB32_25:
	setp.le.s32 	%p57, %r2, %r1;
	@%p57 bra 	$L__BB32_89;
	{ // callseq 22, 0
	.param .b64 param0;
	st.param.b64 	[param0], 8;
	.param .b64 retval0;
	call.uni (retval0), 
	malloc, 
	(
	param0
	);
	ld.param.b64 	%rd157, [retval0];
	} // callseq 22
	mov.u64 	%rd159, _ZTV6Class9;
	cvta.global.u64 	%rd160, %rd159;
	add.s64 	%rd161, %rd160, 16;
	st.u64 	[%rd157], %rd161;
	mul.wide.s32 	%rd162, %r1, 8;
	add.s64 	%rd163, %rd1, %rd162;
	st.global.u64 	[%rd163], %rd157;
	bra.uni 	$L__BB32_111;
$L__BB32_27:
	setp.eq.s32 	%p33, %r3, 10;
	@%p33 bra 	$L__BB32_89;
	setp.eq.s32 	%p34, %r3, 11;
	@%p34 bra 	$L__BB32_29;
	bra.uni 	$L__BB32_111;
$L__BB32_29:
	setp.le.s32 	%p59, %r2, %r1;
	@%p59 bra 	$L__BB32_91;
	{ // callseq 20, 0
	.param .b64 param0;
	st.param.b64 	[param0], 8;
	.param .b64 retval0;
	call.uni (retval0), 
	malloc, 
	(
	param0
	);
	ld.param.b64 	%rd143, [retval0];
	} // callseq 20
	mov.u64 	%rd145, _ZTV7Class11;
	cvta.global.u64 	%rd146, %rd145;
	add.s64 	%rd147, %rd146, 16;
	st.u64 	[%rd143], %rd147;
	mul.wide.s32 	%rd148, %r1, 8;
	add.s64 	%rd149, %rd1, %rd148;
	st.global.u64 	[%rd149], %rd143;
	bra.uni 	$L__BB32_111;
$L__BB32_31:
	setp.gt.s32 	%p27, %r3, 13;
	@%p27 bra 	$L__BB32_36;
	setp.eq.s32 	%p30, %r3, 12;
	@%p30 bra 	$L__BB32_91;
	setp.eq.s32 	%p31, %r3, 13;
	@%p31 bra 	$L__BB32_34;
	bra.uni 	$L__BB32_111;
$L__BB32_34:
	setp.le.s32 	%p61, %r2, %r1;
	@%p61 bra 	$L__BB32_93;
	{ // callseq 18, 0
	.param .b64 param0;
	st.param.b64 	[param0], 8;
	.param .b64 retval0;
	call.uni (retval0), 
	malloc, 
	(
	param0
	);
	ld.param.b64 	%rd129, [retval0];
	} // callseq 18
	mov.u64 	%rd131, _ZTV7Class13;
	cvta.global.u64 	%rd132, %rd131;
	add.s64 	%rd133, %rd132, 16;
	st.u64 	[%rd129], %rd133;
	mul.wide.s32 	%rd134, %r1, 8;
	add.s64 	%rd135, %rd1, %rd134;
	st.global.u64 	[%rd135], %rd129;
	bra.uni 	$L__BB32_111;
$L__BB32_36:
	setp.eq.s32 	%p28, %r3, 14;
	@%p28 bra 	$L__BB32_93;
	setp.eq.s32 	%p29, %r3, 15;
	@%p29 bra 	$L__BB32_38;
	bra.uni 	$L__BB32_111;
$L__BB32_38:
	setp.le.s32 	%p63, %r2, %r1;
	@%p63 bra 	$L__BB32_95;
	{ // callseq 16, 0
	.param .b64 param0;
	st.param.b64 	[param0], 8;
	.param .b64 retval0;
	call.uni (retval0), 
	malloc, 
	(
	param0
	);
	ld.param.b64 	%rd115, [retval0];
	} // callseq 16
	mov.u64 	%rd117, _ZTV7Class15;
	cvta.global.u64 	%rd118, %rd117;
	add.s64 	%rd119, %rd118, 16;
	st.u64 	[%rd115], %rd119;
	mul.wide.s32 	%rd120, %r1, 8;
	add.s64 	%rd121, %rd1, %rd120;
	st.global.u64 	[%rd121], %rd115;
	bra.uni 	$L__BB32_111;
$L__BB32_40:
	setp.gt.s32 	%p2, %r3, 23;
	@%p2 bra 	$L__BB32_60;
	setp.gt.s32 	%p14, %r3, 19;
	@%p14 bra 	$L__BB32_51;
	setp.gt.s32 	%p20, %r3, 17;
	@%p20 bra 	$L__BB32_47;
	setp.eq.s32 	%p23, %r3, 16;
	@%p23 bra 	$L__BB32_95;
	setp.eq.s32 	%p24, %r3, 17;
	@%p24 bra 	$L__BB32_45;
	bra.uni 	$L__BB32_111;
$L__BB32_45:
	setp.le.s32 	%p65, %r2, %r1;
	@%p65 bra 	$L__BB32_97;
	{ // callseq 14, 0
	.param .b64 param0;
	st.param.b64 	[param0], 8;
	.param .b64 retval0;
	call.uni (retval0), 
	malloc, 
	(
	param0
	);
	ld.param.b64 	%rd101, [retval0];
	} // callseq 14
	mov.u64 	%rd103, _ZTV7Class17;
	cvta.global.u64 	%rd104, %rd103;
	add.s64 	%rd105, %rd104, 16;
	st.u64 	[%rd101], %rd105;
	mul.wide.s32 	%rd106, %r1, 8;
	add.s64 	%rd107, %rd1, %rd106;
	st.global.u64 	[%rd107], %rd101;
	bra.uni 	$L__BB32_111;
$L__BB32_47:
	setp.eq.s32 	%p21, %r3, 18;
	@%p21 bra 	$L__BB32_97;
	setp.eq.s32 	%p22, %r3, 19;
	@%p22 bra 	$L__BB32_49;
	bra.uni 	$L__BB32_111;
$L__BB32_49:
	setp.le.s32 	%p67, %r2, %r1;
	@%p67 bra 	$L__BB32_99;
	{ // callseq 12, 0
	.param .b64 param0;
	st.param.b64 	[param0], 8;
	.param .b64 retval0;
	call.uni (retval0), 
	malloc, 
	(
	param0
	);
	ld.param.b64 	%rd87, [retval0];
	} // callseq 12
	mov.u64 	%rd89, _ZTV7Class19;
	cvta.global.u64 	%rd90, %rd89;
	add.s64 	%rd91, %rd90, 16;
	st.u64 	[%rd87], %rd91;
	mul.wide.s32 	%rd92, %r1, 8;
	add.s64 	%rd93, %rd1, %rd92;
	st.global.u64 	[%rd93], %rd87;
	bra.uni 	$L__BB32_111;
$L__BB32_51:
	setp.gt.s32 	%p15, %r3, 21;
	@%p15 bra 	$L__BB32_56;
	setp.eq.s32 	%p18, %r3, 20;
	@%p18 bra 	$L__BB32_99;
	setp.eq.s32 	%p19, %r3, 21;
	@%p19 bra 	$L__BB32_54;
	bra.uni 	$L__BB32_111;
$L__BB32_54:
	setp.le.s32 	%p69, %r2, %r1;
	@%p69 bra 	$L__BB32_101;
	{ // callseq 10, 0
	.param .b64 param0;
	st.param.b64 	[param0], 8;
	.param .b64 retval0;
	call.uni (retval0), 
	malloc, 
	(
	param0
	);
	ld.param.b64 	%rd73, [retval0];
	} // callseq 10
	mov.u64 	%rd75, _ZTV7Class21;
	cvta.global.u64 	%rd76, %rd75;
	add.s64 	%rd77, %rd76, 16;
	st.u64 	[%rd73], %rd77;
	mul.wide.s32 	%rd78, %r1, 8;
	add.s64 	%rd79, %rd1, %rd78;
	st.global.u64 	[%rd79], %rd73;
	bra.uni 	$L__BB32_111;
$L__BB32_56:
	setp.eq.s32 	%p16, %r3, 22;
	@%p16 bra 	$L__BB32_101;
	setp.eq.s32 	%p17, %r3, 23;
	@%p17 bra 	$L__BB32_58;
	bra.uni 	$L__BB32_111;
$L__BB32_58:
	setp.le.s32 	%p71, %r2, %r1;
	@%p71 bra 	$L__BB32_103;
	{ // callseq 8, 0
	.param .b64 param0;
	st.param.b64 	[param0], 8;
	.param .b64 retval0;
	call.uni (retval0), 
	malloc, 
	(
	param0
	);
	ld.param.b64 	%rd59, [retval0];
	} // callseq 8
	mov.u64 	%rd61, _ZTV7Class23;
	cvta.global.u64 	%rd62, %rd61;
	add.s64 	%rd63, %rd62, 16;
	st.u64 	[%rd59], %rd63;
	mul.wide.s32 	%rd64, %r1, 8;
	add.s64 	%rd65, %rd1, %rd64;
	st.global.u64 	[%rd65], %rd59;
	bra.uni 	$L__BB32_111;
$L__BB32_60:
	setp.gt.s32 	%p3, %r3, 27;
	@%p3 bra 	$L__BB32_70;
	setp.gt.s32 	%p9, %r3, 25;
	@%p9 bra 	$L__BB32_66;
	setp.eq.s32 	%p12, %r3, 24;
	@%p12 bra 	$L__BB32_103;
	setp.eq.s32 	%p13, %r3, 25;
	@%p13 bra 	$L__BB32_64;
	bra.uni 	$L__BB32_111;
$L__BB32_64:
	setp.le.s32 	%p73, %r2, %r1;
	@%p73 bra 	$L__BB32_105;
	{ // callseq 6, 0
	.param .b64 param0;
	st.param.b64 	[param0], 8;
	.param .b64 retval0;
	call.uni (retval0), 
	malloc, 
	(
	param0
	);
	ld.param.b64 	%rd45, [retval0];
	} // callseq 6
	mov.u64 	%rd47, _ZTV7Class25;
	cvta.global.u64 	%rd48, %rd47;
	add.s64 	%rd49, %rd48, 16;
	st.u64 	[%rd45], %rd49;
	mul.wide.s32 	%rd50, %r1, 8;
	add.s64 	%rd51, %rd1, %rd50;
	st.global.u64 	[%rd51], %rd45;
	bra.uni 	$L__BB32_111;
$L__BB32_66:
	setp.eq.s32 	%p10, %r3, 26;
	@%p10 bra 	$L__BB32_105;
	setp.eq.s32 	%p11, %r3, 27;
	@%p11 bra 	$L__BB32_68;
	bra.uni 	$L__BB32_111;
$L__BB32_68:
	setp.le.s32 	%p75, %r2, %r1;
	@%p75 bra 	$L__BB32_107;
	{ // callseq 4, 0
	.param .b64 param0;
	st.param.b64 	[param0], 8;
	.param .b64 retval0;
	call.uni (retval0), 
	malloc, 
	(
	param0
	);
	ld.param.b64 	%rd31, [retval0];
	} // callseq 4
	mov.u64 	%rd33, _ZTV7Class27;
	cvta.global.u64 	%rd34, %rd33;
	add.s64 	%rd35, %rd34, 16;
	st.u64 	[%rd31], %rd35;
	mul.wide.s32 	%rd36, %r1, 8;
	add.s64 	%rd37, %rd1, %rd36;
	st.global.u64 	[%rd37], %rd31;
	bra.uni 	$L__BB32_111;
$L__BB32_70:
	setp.gt.s32 	%p4, %r3, 29;
	@%p4 bra 	$L__BB32_75;
	setp.eq.s32 	%p7, %r3, 28;
	@%p7 bra 	$L__BB32_107;
	setp.eq.s32 	%p8, %r3, 29;
	@%p8 bra 	$L__BB32_73;
	bra.uni 	$L__BB32_111;
$L__BB32_73:
	setp.le.s32 	%p77, %r2, %r1;
	@%p77 bra 	$L__BB32_109;
	{ // callseq 2, 0
	.param .b64 param0;
	st.param.b64 	[param0], 8;
	.param .b64 retval0;
	call.uni (retval0), 
	malloc, 
	(
	param0
	);
	ld.param.b64 	%rd17, [retval0];
	} // callseq 2
	mov.u64 	%rd19, _ZTV7Class29;
	cvta.global.u64 	%rd20, %rd19;
	add.s64 	%rd21, %rd20, 16;
	st.u64 	[%rd17], %rd21;
	mul.wide.s32 	%rd22, %r1, 8;
	add.s64 	%rd23, %rd1, %rd22;
	st.global.u64 	[%rd23], %rd17;
	bra.uni 	$L__BB32_111;
$L__BB32_75:
	setp.eq.s32 	%p5, %r3, 30;
	@%p5 bra 	$L__BB32_109;
	setp.eq.s32 	%p6, %r3, 31;
	@%p6 bra 	$L__BB32_77;
	bra.uni 	$L__BB32_111;
$L__BB32_77:
	setp.le.s32 	%p79, %r2, %r1;
	@%p79 bra 	$L__BB32_111;
	{ // callseq 0, 0
	.param .b64 param0;
	st.param.b64 	[param0], 8;
	.param .b64 retval0;
	call.uni (retval0), 
	malloc, 
	(
	param0
	);
	ld.param.b64 	%rd3, [retval0];
	} // callseq 0
	mov.u64 	%rd5, _ZTV7Class31;
	cvta.global.u64 	%rd6, %rd5;
	add.s64 	%rd7, %rd6, 16;
	st.u64 	[%rd3], %rd7;
	mul.wide.s32 	%rd8, %r1, 8;
	add.s64 	%rd9, %rd1, %rd8;
	st.global.u64 	[%rd9], %rd3;
	bra.uni 	$L__BB32_111;
$L__BB32_79:
	setp.le.s32 	%p48, %r2, %r1;
	@%p48 bra 	$L__BB32_6;
	{ // callseq 31, 0
	.param .b64 param0;
	st.param.b64 	[param0], 8;
	.param .b64 retval0;
	call.uni (retval0), 
	malloc, 
	(
	param0
	);
	ld.param.b64 	%rd220, [retval0];
	} // callseq 31
	mov.u64 	%rd222, _ZTV6Class0;
	cvta.global.u64 	%rd223, %rd222;
	add.s64 	%rd224, %rd223, 16;
	st.u64 	[%rd220], %rd224;
	mul.wide.s32 	%rd225, %r1, 8;
	add.s64 	%rd226, %rd1, %rd225;
	st.global.u64 	[%rd226], %rd220;
	bra.uni 	$L__BB32_111;
$L__BB32_81:
	setp.le.s32 	%p50, %r2, %r1;
	@%p50 bra 	$L__BB32_10;
	{ // callseq 29, 0
	.param .b64 param0;
	st.param.b64 	[param0], 8;
	.param .b64 retval0;
	call.uni (retval0), 
	malloc, 
	(
	param0
	);
	ld.param.b64 	%rd206, [retval0];
	} // callseq 29
	mov.u64 	%rd208, _ZTV6Class2;
	cvta.global.u64 	%rd209, %rd208;
	add.s64 	%rd210, %rd209, 16;
	st.u64 	[%rd206], %rd210;
	mul.wide.s32 	%rd211, %r1, 8;
	add.s64 	%rd212, %rd1, %rd211;
	st.global.u64 	[%rd212], %rd206;
	bra.uni 	$L__BB32_111;
$L__BB32_83:
	setp.le.s32 	%p52, %r2, %r1;
	@%p52 bra 	$L__BB32_15;
	{ // callseq 27, 0
	.param .b64 param0;
	st.param.b64 	[param0], 8;
	.param .b64 retval0;
	call.uni (retval0), 
	malloc, 
	(
	param0
	);
	ld.param.b64 	%rd192, [retval0];
	} // callseq 27
	mov.u64 	%rd194, _ZTV6Class4;
	cvta.global.u64 	%rd195, %rd194;
	add.s64 	%rd196, %rd195, 16;
	st.u64 	[%rd192], %rd196;
	mul.wide.s32 	%rd197, %r1, 8;
	add.s64 	%rd198, %rd1, %rd197;
	st.global.u64 	[%rd198], %rd192;
	bra.uni 	$L__BB32_111;
$L__BB32_85:
	setp.le.s32 	%p54, %r2, %r1;
	@%p54 bra 	$L__BB32_19;
	{ // callseq 25, 0
	.param .b64 param0;
	st.param.b64 	[param0], 8;
	.param .b64 retval0;
	call.uni (retval0), 
	malloc, 
	(
	param0
	);
	ld.param.b64 	%rd178, [retval0];
	} // callseq 25
	mov.u64 	%rd180, _ZTV6Class6;
	cvta.global.u64 	%rd181, %rd180;
	add.s64 	%rd182, %rd181, 16;
	st.u64 	[%rd178], %rd182;
	mul.wide.s32 	%rd183, %r1, 8;
	add.s64 	%rd184, %rd1, %rd183;
	st.global.u64 	[%rd184], %rd178;
	bra.uni 	$L__BB32_111;
$L__BB32_87:
	setp.le.s32 	%p56, %r2, %r1;
	@%p56 bra 	$L__BB32_25;
	{ // callseq 23, 0
	.param .b64 param0;
	st.param.b64 	[param0], 8;
	.param .b64 retval0;
	call.uni (retval0), 
	malloc, 
	(
	param0
	);
	ld.param.b64 	%rd164, [retval0];
	} // callseq 23
	mov.u64 	%rd166, _ZTV6Class8;
	cvta.global.u64 	%rd167, %rd166;
	add.s64 	%rd168, %rd167, 16;
	st.u64 	[%rd164], %rd168;
	mul.wide.s32 	%rd169, %r1, 8;
	add.s64 	%rd170, %rd1, %rd169;
	st.global.u64 	[%rd170], %rd164;
	bra.uni 	$L__BB32_111;
$L__BB32_89:
	setp.le.s32 	%p58, %r2, %r1;
	@%p58 bra 	$L__BB32_29;
	{ // callseq 21, 0
	.param .b64 param0;
	st.param.b64 	[param0], 8;
	.param .b64 retval0;
	call.uni (retval0), 
	malloc, 
	(
	param0
	);
	ld.param.b64 	%rd150, [retval0];
	} // callseq 21
	mov.u64 	%rd152, _ZTV7Class10;
	cvta.global.u64 	%rd153, %rd152;
	add.s64 	%rd154, %rd153, 16;
	st.u64 	[%rd150], %rd154;
	mul.wide.s32 	%rd155, %r1, 8;
	add.s64 	%rd156, %rd1, %rd155;
	st.global.u64 	[%rd156], %rd150;
	bra.uni 	$L__BB32_111;
$L__BB32_91:
	setp.le.s32 	%p60, %r2, %r1;
	@%p60 bra 	$L__BB32_34;
	{ // callseq 19, 0
	.param .b64 param0;
	st.param.b64 	[param0], 8;
	.param .b64 retval0;
	call.uni (retval0), 
	malloc, 
	(
	param0
	);
	ld.param.b64 	%rd136, [retval0];
	} // callseq 19
	mov.u64 	%rd138, _ZTV7Class12;
	cvta.global.u64 	%rd139, %rd138;
	add.s64 	%rd140, %rd139, 16;
	st.u64 	[%rd136], %rd140;
	mul.wide.s32 	%rd141, %r1, 8;
	add.s64 	%rd142, %rd1, %rd141;
	st.global.u64 	[%rd142], %rd136;
	bra.uni 	$L__BB32_111;
$L__BB32_93:
	setp.le.s32 	%p62, %r2, %r1;
	@%p62 bra 	$L__BB32_38;
	{ // callseq 17, 0
	.param .b64 param0;
	st.param.b64 	[param0], 8;
	.param .b64 retval0;
	call.uni (retval0), 
	malloc, 
	(
	param0
	);
	ld.param.b64 	%rd122, [retval0];
	} // callseq 17
	mov.u64 	%rd124, _ZTV7Class14;
	cvta.global.u64 	%rd125, %rd124;
	add.s64 	%rd126, %rd125, 16;
	st.u64 	[%rd122], %rd126;
	mul.wide.s32 	%rd127, %r1, 8;
	add.s64 	%rd128, %rd1, %rd127;
	st.global.u64 	[%rd128], %rd122;
	bra.uni 	$L__BB32_111;
$L__BB32_95:
	setp.le.s32 	%p64, %r2, %r1;
	@%p64 bra 	$L__BB32_45;
	{ // callseq 15, 0
	.param .b64 param0;
	st.param.b64 	[param0], 8;
	.param .b64 retval0;
	call.uni (retval0), 
	malloc, 
	(
	param0
	);
	ld.param.b64 	%rd108, [retval0];
	} // callseq 15
	mov.u64 	%rd110, _ZTV7Class16;
	cvta.global.u64 	%rd111, %rd110;
	add.s64 	%rd112, %rd111, 16;
	st.u64 	[%rd108], %rd112;
	mul.wide.s32 	%rd113, %r1, 8;
	add.s64 	%rd114, %rd1, %rd113;
	st.global.u64 	[%rd114], %rd108;
	bra.uni 	$L__BB32_111;
$L__BB32_97:
	setp.le.s32 	%p66, %r2, %r1;
	@%p66 bra 	$L__BB32_49;
	{ // callseq 13, 0
	.param .b64 param0;
	st.param.b64 	[param0], 8;
	.param .b64 retval0;
	call.uni (retval0), 
	malloc, 
	(
	param0
	);
	ld.param.b64 	%rd94, [retval0];
	} // callseq 13
	mov.u64 	%rd96, _ZTV7Class18;
	cvta.global.u64 	%rd97, %rd96;
	add.s64 	%rd98, %rd97, 16;
	st.u64 	[%rd94], %rd98;
	mul.wide.s32 	%rd99, %r1, 8;
	add.s64 	%rd100, %rd1, %rd99;
	st.global.u64 	[%rd100], %rd94;
	bra.uni 	$L__BB32_111;
$L__BB32_99:
	setp.le.s32 	%p68, %r2, %r1;
	@%p68 bra 	$L__BB32_54;
	{ // callseq 11, 0
	.param .b64 param0;
	st.param.b64 	[param0], 8;
	.param .b64 retval0;
	call.uni (retval0), 
	malloc, 
	(
	param0
	);
	ld.param.b64 	%rd80, [retval0];
	} // callseq 11
	mov.u64 	%rd82, _ZTV7Class20;
	cvta.global.u64 	%rd83, %rd82;
	add.s64 	%rd84, %rd83, 16;
	st.u64 	[%rd80], %rd84;
	mul.wide.s32 	%rd85, %r1, 8;
	add.s64 	%rd86, %rd1, %rd85;
	st.global.u64 	[%rd86], %rd80;
	bra.uni 	$L__BB32_111;
$L__BB32_101:
	setp.le.s32 	%p70, %r2, %r1;
	@%p70 bra 	$L__BB32_58;
	{ // callseq 9, 0
	.param .b64 param0;
	st.param.b64 	[param0], 8;
	.param .b64 retval0;
	call.uni (retval0), 
	malloc, 
	(
	param0
	);
	ld.param.b64 	%rd66, [retval0];
	} // callseq 9
	mov.u64 	%rd68, _ZTV7Class22;
	cvta.global.u64 	%rd69, %rd68;
	add.s64 	%rd70, %rd69, 16;
	st.u64 	[%rd66], %rd70;
	mul.wide.s32 	%rd71, %r1, 8;
	add.s64 	%rd72, %rd1, %rd71;
	st.global.u64 	[%rd72], %rd66;
	bra.uni 	$L__BB32_111;
$L__BB32_103:
	setp.le.s32 	%p72, %r2, %r1;
	@%p72 bra 	$L__BB32_64;
	{ // callseq 7, 0
	.param .b64 param0;
	st.param.b64 	[param0], 8;
	.param .b64 retval0;
	call.uni (retval0), 
	malloc, 
	(
	param0
	);
	ld.param.b64 	%rd52, [retval0];
	} // callseq 7
	mov.u64 	%rd54, _ZTV7Class24;
	cvta.global.u64 	%rd55, %rd54;
	add.s64 	%rd56, %rd55, 16;
	st.u64 	[%rd52], %rd56;
	mul.wide.s32 	%rd57, %r1, 8;
	add.s64 	%rd58, %rd1, %rd57;
	st.global.u64 	[%rd58], %rd52;
	bra.uni 	$L__BB32_111;
$L__BB32_105:
	setp.le.s32 	%p74, %r2, %r1;
	@%p74 bra 	$L__BB32_68;
	{ // callseq 5, 0
	.param .b64 param0;
	st.param.b64 	[param0], 8;
	.param .b64 retval0;
	call.uni (retval0), 
	malloc, 
	(
	param0
	);
	ld.param.b64 	%rd38, [retval0];
	} // callseq 5
	mov.u64 	%rd40, _ZTV7Class26;
	cvta.global.u64 	%rd41, %rd40;
	add.s64 	%rd42, %rd41, 16;
	st.u64 	[%rd38], %rd42;
	mul.wide.s32 	%rd43, %r1, 8;
	add.s64 	%rd44, %rd1, %rd43;
	st.global.u64 	[%rd44], %rd38;
	bra.uni 	$L__BB32_111;
$L__BB32_107:
	setp.le.s32 	%p76, %r2, %r1;
	@%p76 bra 	$L__BB32_73;
	{ // callseq 3, 0
	.param .b64 param0;
	st.param.b64 	[param0], 8;
	.param .b64 retval0;
	call.uni (retval0), 
	malloc, 
	(
	param0
	);
	ld.param.b64 	%rd24, [retval0];
	} // callseq 3
	mov.u64 	%rd26, _ZTV7Class28;
	cvta.global.u64 	%rd27, %rd26;
	add.s64 	%rd28, %rd27, 16;
	st.u64 	[%rd24], %rd28;
	mul.wide.s32 	%rd29, %r1, 8;
	add.s64 	%rd30, %rd1, %rd29;
	st.global.u64 	[%rd30], %rd24;
	bra.uni 	$L__BB32_111;
$L__BB32_109:
	setp.le.s32 	%p78, %r2, %r1;
	@%p78 bra 	$L__BB32_77;
	{ // callseq 1, 0
	.param .b64 param0;
	st.param.b64 	[param0], 8;
	.param .b64 retval0;
	call.uni (retval0), 
	malloc, 
	(
	param0
	);
	ld.param.b64 	%rd10, [retval0];
	} // callseq 1
	mov.u64 	%rd12, _ZTV7Class30;
	cvta.global.u64 	%rd13, %rd12;
	add.s64 	%rd14, %rd13, 16;
	st.u64 	[%rd10], %rd14;
	mul.wide.s32 	%rd15, %r1, 8;
	add.s64 	%rd16, %rd1, %rd15;
	st.global.u64 	[%rd16], %rd10;
$L__BB32_111:
	ret;

}
	// .globl	_Z11ooVectorAddPKfPfiPP9BaseClassi
.visible .entry _Z11ooVectorAddPKfPfiPP9BaseClassi(
	.param .u64 .ptr .align 1 _Z11ooVectorAddPKfPfiPP9BaseClassi_param_0,
	.param .u64 .ptr .align 1 _Z11ooVectorAddPKfPfiPP9BaseClassi_param_1,
	.param .u32 _Z11ooVectorAddPKfPfiPP9BaseClassi_param_2,
	.param .u64 .ptr .align 1 _Z11ooVectorAddPKfPfiPP9BaseClassi_param_3,
	.param .u32 _Z11ooVectorAddPKfPfiPP9BaseClassi_param_4
)
{
	.reg .pred 	%p<2>;
	.reg .b32 	%r<7>;
	.reg .b32 	%f<2>;
	.reg .b64 	%rd<14>;

	ld.param.u64 	%rd2, [_Z11ooVectorAddPKfPfiPP9BaseClassi_param_0];
	ld.param.u64 	%rd3, [_Z11ooVectorAddPKfPfiPP9BaseClassi_param_1];
	ld.param.u32 	%r3, [_Z11ooVectorAddPKfPfiPP9BaseClassi_param_2];
	ld.param.u64 	%rd4, [_Z11ooVectorAddPKfPfiPP9BaseClassi_param_3];
	ld.param.u32 	%r2, [_Z11ooVectorAddPKfPfiPP9BaseClassi_param_4];
	cvta.to.global.u64 	%rd1, %rd4;
	mov.u32 	%r4, %ntid.x;
	mov.u32 	%r5, %ctaid.x;
	mov.u32 	%r6, %tid.x;
	mad.lo.s32 	%r1, %r4, %r5, %r6;
	setp.ge.s32 	%p1, %r1, %r3;
	@%p1 bra 	$L__BB33_2;
	cvta.to.global.u64 	%rd5, %rd2;
	mul.wide.s32 	%rd6, %r1, 8;
	add.s64 	%rd7, %rd1, %rd6;
	ld.global.u64 	%rd8, [%rd7];
	mul.wide.s32 	%rd9, %r1, 4;
	add.s64 	%rd10, %rd3, %rd9;
	add.s64 	%rd11, %rd5, %rd9;
	ld.global.f32 	%f1, [%rd11];
	ld.u64 	%rd12, [%rd8];
	ld.u64 	%rd13, [%rd12];
	{ // callseq 32, 0
	.param .b64 param0;
	st.param.b64 	[param0], %rd8;
	.param .b64 param1;
	st.param.b64 	[param1], %rd10;
	.param .b32 param2;
	st.param.f32 	[param2], %f1;
	.param .b32 param3;
	st.param.b32 	[param3], %r2;
	prototype_32 : .callprototype ()_ (.param .b64 _, .param .b64 _, .param .b32 _, .param .b32 _);
	call 
	%rd13, 
	(
	param0, 
	param1, 
	param2, 
	param3
	)
	, prototype_32;
	} // callseq 32
$L__BB33_2:
	ret;

}


// ===== COMPILED SASS (sm_100) =====

	.target	sm_100

	.elftype	@"ET_EXEC"


//--------------------- .note.nv.tkinfo           --------------------------
	.section	.note.nv.tkinfo,"",@"SHT_NOTE"
	.sectionflags	@"SHF_NOTE_NV_TKINFO"
	.tkinfo
        /*0018*/ 	.word	0x00000002
        /*0030*/ 	.string	""
        /*0030*/ 	.string	"ptxas"
        /*0030*/ 	.string	"Cuda compilation tools, release 13.0, V13.0.88"
        /*0030*/ 	.string	"Build cuda_13.0.r13.0/compiler.36424714_0"
        /*0030*/ 	.string	"-arch sm_100 -m 64 "



//--------------------- .note.nv.cuinfo           --------------------------
	.section	.note.nv.cuinfo,"",@"SHT_NOTE"
	.sectionflags	@"SHF_NOTE_NV_CUINFO"
        /*0018*/ 	.short	0x0002
        /*001a*/ 	.short	0x0064
        /*001c*/ 	.short	0x0082
	.zero		2


//--------------------- .nv.info                  --------------------------
	.section	.nv.info,"",@"SHT_CUDA_INFO"
	.align	4


	//----- nvinfo : EIATTR_REGCOUNT
	.align		4
        /*0000*/ 	.byte	0x04, 0x2f
        /*0002*/ 	.short	(.L_33 - .L_32)
	.align		4
.L_32:
        /*0004*/ 	.word	index@(_Z10initializePP9BaseClassii)
        /*0008*/ 	.word	0x00000018


	//----- nvinfo : EIATTR_FRAME_SIZE
	.align		4
.L_33:
        /*000c*/ 	.byte	0x04, 0x11
        /*000e*/ 	.short	(.L_35 - .L_34)
	.align		4
.L_34:
        /*0010*/ 	.word	index@($_Z10initializePP9BaseClassii$_ZN7Class319doTheMathERffi)
        /*0014*/ 	.word	0x00000000


	//----- nvinfo : EIATTR_FRAME_SIZE
	.align		4
.L_35:
        /*0018*/ 	.byte	0x04, 0x11
        /*001a*/ 	.short	(.L_37 - .L_36)
	.align		4
.L_36:
        /*001c*/ 	.word	index@($_Z10initializePP9BaseClassii$_ZN7Class309doTheMathERffi)
        /*0020*/ 	.word	0x00000000


	//----- nvinfo : EIATTR_FRAME_SIZE
	.align		4
.L_37:
        /*0024*/ 	.byte	0x04, 0x11
        /*0026*/ 	.short	(.L_39 - .L_38)
	.align		4
.L_38:
        /*0028*/ 	.word	index@($_Z10initializePP9BaseClassii$_ZN7Class299doTheMathERffi)
        /*002c*/ 	.word	0x00000000


	//----- nvinfo : EIATTR_FRAME_SIZE
	.align		4
.L_39:
        /*0030*/ 	.byte	0x04, 0x11
        /*0032*/ 	.short	(.L_41 - .L_40)
	.align		4
.L_40:
        /*0034*/ 	.word	index@($_Z10initializePP9BaseClassii$_ZN7Class289doTheMathERffi)
        /*0038*/ 	.word	0x00000000


	//----- nvinfo : EIATTR_FRAME_SIZE
	.align		4
.L_41:
        /*003c*/ 	.byte	0x04, 0x11
        /*003e*/ 	.short	(.L_43 - .L_42)
	.align		4
.L_42:
        /*0040*/ 	.word	index@($_Z10initializePP9BaseClassii$_ZN7Class279doTheMathERffi)
        /*0044*/ 	.word	0x00000000


	//----- nvinfo : EIATTR_FRAME_SIZE
	.align		4
.L_43:
        /*0048*/ 	.byte	0x04, 0x11
        /*004a*/ 	.short	(.L_45 - .L_44)
	.align		4
.L_44:
        /*004c*/ 	.word	index@($_Z10initializePP9BaseClassii$_ZN7Class269doTheMathERffi)
        /*0050*/ 	.word	0x00000000


	//----- nvinfo : EIATTR_FRAME_SIZE
	.align		4
.L_45:
        /*0054*/ 	.byte	0x04, 0x11
        /*0056*/ 	.short	(.L_47 - .L_46)
	.align		4
.L_46:
        /*0058*/ 	.word	index@($_Z10initializePP9BaseClassii$_ZN7Class259doTheMathERffi)
        /*005c*/ 	.word	0x00000000


	//----- nvinfo : EIATTR_FRAME_SIZE
	.align		4
.L_47:
        /*0060*/ 	.byte	0x04, 0x11
        /*0062*/ 	.short	(.L_49 - .L_48)
	.align		4
.L_48:
        /*0064*/ 	.word	index@($_Z10initializePP9BaseClassii$_ZN7Class249doTheMathERffi)
        /*0068*/ 	.word	0x00000000


	//----- nvinfo : EIATTR_FRAME_SIZE
	.align		4
.L_49:
        /*006c*/ 	.byte	0x04, 0x11
        /*006e*/ 	.short	(.L_51 - .L_50)
	.align		4
.L_50:
        /*0070*/ 	.word	index@($_Z10initializePP9BaseClassii$_ZN7Class239doTheMathERffi)
        /*0074*/ 	.word	0x00000000


	//----- nvinfo : EIATTR_FRAME_SIZE
	.align		4
.L_51:
        /*0078*/ 	.byte	0x04, 0x11
        /*007a*/ 	.short	(.L_53 - .L_52)
	.align		4
.L_52:
        /*007c*/ 	.word	index@($_Z10initializePP9BaseClassii$_ZN7Class229doTheMathERffi)
        /*0080*/ 	.word	0x00000000


	//----- nvinfo : EIATTR_FRAME_SIZE
	.align		4
.L_53:
        /*0084*/ 	.byte	0x04, 0x11
        /*0086*/ 	.short	(.L_55 - .L_54)
	.align		4
.L_54:
        /*0088*/ 	.word	index@($_Z10initializePP9BaseClassii$_ZN7Class219doTheMathERffi)
        /*008c*/ 	.word	0x00000000


	//----- nvinfo : EIATTR_FRAME_SIZE
	.align		4
.L_55:
        /*0090*/ 	.byte	0x04, 0x11
        /*0092*/ 	.short	(.L_57 - .L_56)
	.align		4
.L_56:
        /*0094*/ 	.word	index@($_Z10initializePP9BaseClassii$_ZN7Class209doTheMathERffi)
        /*0098*/ 	.word	0x00000000


	//----- nvinfo : EIATTR_FRAME_SIZE
	.align		4
.L_57:
        /*009c*/ 	.byte	0x04, 0x11
        /*009e*/ 	.short	(.L_59 - .L_58)
	.align		4
.L_58:
        /*00a0*/ 	.word	index@($_Z10initializePP9BaseClassii$_ZN7Class199doTheMathERffi)
        /*00a4*/ 	.word	0x00000000


	//----- nvinfo : EIATTR_FRAME_SIZE
	.align		4
.L_59:
        /*00a8*/ 	.byte	0x04, 0x11
        /*00aa*/ 	.short	(.L_61 - .L_60)
	.align		4
.L_60:
        /*00ac*/ 	.word	index@($_Z10initializePP9BaseClassii$_ZN7Class189doTheMathERffi)
        /*00b0*/ 	.word	0x00000000


	//----- nvinfo : EIATTR_FRAME_SIZE
	.align		4
.L_61:
        /*00b4*/ 	.byte	0x04, 0x11
        /*00b6*/ 	.short	(.L_63 - .L_62)
	.align		4
.L_62:
        /*00b8*/ 	.word	index@($_Z10initializePP9BaseClassii$_ZN7Class179doTheMathERffi)
        /*00bc*/ 	.word	0x00000000


	//----- nvinfo : EIATTR_FRAME_SIZE
	.align		4
.L_63:
        /*00c0*/ 	.byte	0x04, 0x11
        /*00c2*/ 	.short	(.L_65 - .L_64)
	.align		4
.L_64:
        /*00c4*/ 	.word	index@($_Z10initializePP9BaseClassii$_ZN7Class169doTheMathERffi)
        /*00c8*/ 	.word	0x00000000


	//----- nvinfo : EIATTR_FRAME_SIZE
	.align		4
.L_65:
        /*00cc*/ 	.byte	0x04, 0x11
        /*00ce*/ 	.short	(.L_67 - .L_66)
	.align		4
.L_66:
        /*00d0*/ 	.word	index@($_Z10initializePP9BaseClassii$_ZN7Class159doTheMathERffi)
        /*00d4*/ 	.word	0x00000000


	//----- nvinfo : EIATTR_FRAME_SIZE
	.align		4
.L_67:
        /*00d8*/ 	.byte	0x04, 0x11
        /*00da*/ 	.short	(.L_69 - .L_68)
	.align		4
.L_68:
        /*00dc*/ 	.word	index@($_Z10initializePP9BaseClassii$_ZN7Class149doTheMathERffi)
        /*00e0*/ 	.word	0x00000000


	//----- nvinfo : EIATTR_FRAME_SIZE
	.align		4
.L_69:
        /*00e4*/ 	.byte	0x04, 0x11
        /*00e6*/ 	.short	(.L_71 - .L_70)
	.align		4
.L_70:
        /*00e8*/ 	.word	index@($_Z10initializePP9BaseClassii$_ZN7Class139doTheMathERffi)
        /*00ec*/ 	.word	0x00000000


	//----- nvinfo : EIATTR_FRAME_SIZE
	.align		4
.L_71:
        /*00f0*/ 	.byte	0x04, 0x11
        /*00f2*/ 	.short	(.L_73 - .L_72)
	.align		4
.L_72:
        /*00f4*/ 	.word	index@($_Z10initializePP9BaseClassii$_ZN7Class129doTheMathERffi)
        /*00f8*/ 	.word	0x00000000


	//----- nvinfo : EIATTR_FRAME_SIZE
	.align		4
.L_73:
        /*00fc*/ 	.byte	0x04, 0x11
        /*00fe*/ 	.short	(.L_75 - .L_74)
	.align		4
.L_74:
        /*0100*/ 	.word	index@($_Z10initializePP9BaseClassii$_ZN7Class119doTheMathERffi)
        /*0104*/ 	.word	0x00000000


	//----- nvinfo : EIATTR_FRAME_SIZE
	.align		4
.L_75:
        /*0108*/ 	.byte	0x04, 0x11
        /*010a*/ 	.short	(.L_77 - .L_76)
	.align		4
.L_76:
        /*010c*/ 	.word	index@($_Z10initializePP9BaseClassii$_ZN7Class109doTheMathERffi)
        /*0110*/ 	.word	0x00000000


	//----- nvinfo : EIATTR_FRAME_SIZE
	.align		4
.L_77:
        /*0114*/ 	.byte	0x04, 0x11
        /*0116*/ 	.short	(.L_79 - .L_78)
	.align		4
.L_78:
        /*0118*/ 	.word	index@($_Z10initializePP9BaseClassii$_ZN6Class99doTheMathERffi)
        /*011c*/ 	.word	0x00000000


	//----- nvinfo : EIATTR_FRAME_SIZE
	.align		4
.L_79:
        /*0120*/ 	.byte	0x04, 0x11
        /*0122*/ 	.short	(.L_81 - .L_80)
	.align		4
.L_80:
        /*0124*/ 	.word	index@($_Z10initializePP9BaseClassii$_ZN6Class89doTheMathERffi)
        /*0128*/ 	.word	0x00000000


	//----- nvinfo : EIATTR_FRAME_SIZE
	.align		4
.L_81:
        /*012c*/ 	.byte	0x04, 0x11
        /*012e*/ 	.short	(.L_83 - .L_82)
	.align		4
.L_82:
        /*0130*/ 	.word	index@($_Z10initializePP9BaseClassii$_ZN6Class79doTheMathERffi)
        /*0134*/ 	.word	0x00000000


	//----- nvinfo : EIATTR_FRAME_SIZE
	.align		4
.L_83:
        /*0138*/ 	.byte	0x04, 0x11
        /*013a*/ 	.short	(.L_85 - .L_84)
	.align		4
.L_84:
        /*013c*/ 	.word	index@($_Z10initializePP9BaseClassii$_ZN6Class69doTheMathERffi)
        /*0140*/ 	.word	0x00000000


	//----- nvinfo : EIATTR_FRAME_SIZE
	.align		4
.L_85:
        /*0144*/ 	.byte	0x04, 0x11
        /*0146*/ 	.short	(.L_87 - .L_86)
	.align		4
.L_86:
        /*0148*/ 	.word	index@($_Z10initializePP9BaseClassii$_ZN6Class59doTheMathERffi)
        /*014c*/ 	.word	0x00000000


	//----- nvinfo : EIATTR_FRAME_SIZE
	.align		4
.L_87:
        /*0150*/ 	.byte	0x04, 0x11
        /*0152*/ 	.short	(.L_89 - .L_88)
	.align		4
.L_88:
        /*0154*/ 	.word	index@($_Z10initializePP9BaseClassii$_ZN6Class49doTheMathERffi)
        /*0158*/ 	.word	0x00000000


	//----- nvinfo : EIATTR_FRAME_SIZE
	.align		4
.L_89:
        /*015c*/ 	.byte	0x04, 0x11
        /*015e*/ 	.short	(.L_91 - .L_90)
	.align		4
.L_90:
        /*0160*/ 	.word	index@($_Z10initializePP9BaseClassii$_ZN6Class39doTheMathERffi)
        /*0164*/ 	.word	0x00000000


	//----- nvinfo : EIATTR_FRAME_SIZE
	.align		4
.L_91:
        /*0168*/ 	.byte	0x04, 0x11
        /*016a*/ 	.short	(.L_93 - .L_92)
	.align		4
.L_92:
        /*016c*/ 	.word	index@($_Z10initializePP9BaseClassii$_ZN6Class29doTheMathERffi)
        /*0170*/ 	.word	0x00000000


	//----- nvinfo : EIATTR_FRAME_SIZE
	.align		4
.L_93:
        /*0174*/ 	.byte	0x04, 0x11
        /*0176*/ 	.short	(.L_95 - .L_94)
	.align		4
.L_94:
        /*0178*/ 	.word	index@($_Z10initializePP9BaseClassii$_ZN6Class19doTheMathERffi)
        /*017c*/ 	.word	0x00000000


	//----- nvinfo : EIATTR_FRAME_SIZE
	.align		4
.L_95:
        /*0180*/ 	.byte	0x04, 0x11
        /*0182*/ 	.short	(.L_97 - .L_96)
	.align		4
.L_96:
        /*0184*/ 	.word	index@($_Z10initializePP9BaseClassii$_ZN6Class09doTheMathERffi)
        /*0188*/ 	.word	0x00000000


	//----- nvinfo : EIATTR_FRAME_SIZE
	.align		4
.L_97:
        /*018c*/ 	.byte	0x04, 0x11
        /*018e*/ 	.short	(.L_99 - .L_98)
	.align		4
.L_98:
        /*0190*/ 	.word	index@(_Z10initializePP9BaseClassii)
        /*0194*/ 	.word	0x00000000


	//----- nvinfo : EIATTR_REGCOUNT
	.align		4
.L_99:
        /*0198*/ 	.byte	0x04, 0x2f
        /*019a*/ 	.short	(.L_101 - .L_100)
	.align		4
.L_100:
        /*019c*/ 	.word	index@(_Z11ooVectorAddPKfPfiPP9BaseClassi)
        /*01a0*/ 	.word	0x00000018


	//----- nvinfo : EIATTR_FRAME_SIZE
	.align		4
.L_101:
        /*01a4*/ 	.byte	0x04, 0x11
        /*01a6*/ 	.short	(.L_103 - .L_102)
	.align		4
.L_102:
        /*01a8*/ 	.word	index@($_Z11ooVectorAddPKfPfiPP9BaseClassi$_ZN7Class319doTheMathERffi)
        /*01ac*/ 	.word	0x00000008


	//----- nvinfo : EIATTR_FRAME_SIZE
	.align		4
.L_103:
        /*01b0*/ 	.byte	0x04, 0x11
        /*01b2*/ 	.short	(.L_105 - .L_104)
	.align		4
.L_104:
        /*01b4*/ 	.word	index@($_Z11ooVectorAddPKfPfiPP9BaseClassi$_ZN7Class309doTheMathERffi)
        /*01b8*/ 	.word	0x00000008


	//----- nvinfo : EIATTR_FRAME_SIZE
	.align		4
.L_105:
        /*01bc*/ 	.byte	0x04, 0x11
        /*01be*/ 	.short	(.L_107 - .L_106)
	.align		4
.L_106:
        /*01c0*/ 	.word	index@($_Z11ooVectorAddPKfPfiPP9BaseClassi$_ZN7Class299doTheMathERffi)
        /*01c4*/ 	.word	0x00000008


	//----- nvinfo : EIATTR_FRAME_SIZE
	.align		4
.L_107:
        /*01c8*/ 	.byte	0x04, 0x11
        /*01ca*/ 	.short	(.L_109 - .L_108)
	.align		4
.L_108:
        /*01cc*/ 	.word	index@($_Z11ooVectorAddPKfPfiPP9BaseClassi$_ZN7Class289doTheMathERffi)
        /*01d0*/ 	.word	0x00000008


	//----- nvinfo : EIATTR_FRAME_SIZE
	.align		4
.L_109:
        /*01d4*/ 	.byte	0x04, 0x11
        /*01d6*/ 	.short	(.L_111 - .L_110)
	.align		4
.L_110:
        /*01d8*/ 	.word	index@($_Z11ooVectorAddPKfPfiPP9BaseClassi$_ZN7Class279doTheMathERffi)
        /*01dc*/ 	.word	0x00000008


	//----- nvinfo : EIATTR_FRAME_SIZE
	.align		4
.L_111:
        /*01e0*/ 	.byte	0x04, 0x11
        /*01e2*/ 	.short	(.L_113 - .L_112)
	.align		4
.L_112:
        /*01e4*/ 	.word	index@($_Z11ooVectorAddPKfPfiPP9BaseClassi$_ZN7Class269doTheMathERffi)
        /*01e8*/ 	.word	0x00000008


	//----- nvinfo : EIATTR_FRAME_SIZE
	.align		4
.L_113:
        /*01ec*/ 	.byte	0x04, 0x11
        /*01ee*/ 	.short	(.L_115 - .L_114)
	.align		4
.L_114:
        /*01f0*/ 	.word	index@($_Z11ooVectorAddPKfPfiPP9BaseClassi$_ZN7Class259doTheMathERffi)
        /*01f4*/ 	.word	0x00000008


	//----- nvinfo : EIATTR_FRAME_SIZE
	.align		4
.L_115:
        /*01f8*/ 	.byte	0x04, 0x11
        /*01fa*/ 	.short	(.L_117 - .L_116)
	.align		4
.L_116:
        /*01fc*/ 	.word	index@($_Z11ooVectorAddPKfPfiPP9BaseClassi$_ZN7Class249doTheMathERffi)
        /*0200*/ 	.word	0x00000008


	//----- nvinfo : EIATTR_FRAME_SIZE
	.align		4
.L_117:
        /*0204*/ 	.byte	0x04, 0x11
        /*0206*/ 	.short	(.L_119 - .L_118)
	.align		4
.L_118:
        /*0208*/ 	.word	index@($_Z11ooVectorAddPKfPfiPP9BaseClassi$_ZN7Class239doTheMathERffi)
        /*020c*/ 	.word	0x00000008


	//----- nvinfo : EIATTR_FRAME_SIZE
	.align		4
.L_119:
        /*0210*/ 	.byte	0x04, 0x11
        /*0212*/ 	.short	(.L_121 - .L_120)
	.align		4
.L_120:
        /*0214*/ 	.word	index@($_Z11ooVectorAddPKfPfiPP9BaseClassi$_ZN7Class229doTheMathERffi)
        /*0218*/ 	.word	0x00000008


	//----- nvinfo : EIATTR_FRAME_SIZE
	.align		4
.L_121:
        /*021c*/ 	.byte	0x04, 0x11
        /*021e*/ 	.short	(.L_123 - .L_122)
	.align		4
.L_122:
        /*0220*/ 	.word	index@($_Z11ooVectorAddPKfPfiPP9BaseClassi$_ZN7Class219doTheMathERffi)
        /*0224*/ 	.word	0x00000008


	//----- nvinfo : EIATTR_FRAME_SIZE
	.align		4
.L_123:
        /*0228*/ 	.byte	0x04, 0x11
        /*022a*/ 	.short	(.L_125 - .L_124)
	.align		4
.L_124:
        /*022c*/ 	.word	index@($_Z11ooVectorAddPKfPfiPP9BaseClassi$_ZN7Class209doTheMathERffi)
        /*0230*/ 	.word	0x00000008


	//----- nvinfo : EIATTR_FRAME_SIZE
	.align		4
.L_125:
        /*0234*/ 	.byte	0x04, 0x11
        /*0236*/ 	.short	(.L_127 - .L_126)
	.align		4
.L_126:
        /*0238*/ 	.word	index@($_Z11ooVectorAddPKfPfiPP9BaseClassi$_ZN7Class199doTheMathERffi)
        /*023c*/ 	.word	0x00000008


	//----- nvinfo : EIATTR_FRAME_SIZE
	.align		4
.L_127:
        /*0240*/ 	.byte	0x04, 0x11
        /*0242*/ 	.short	(.L_129 - .L_128)
	.align		4
.L_128:
        /*0244*/ 	.word	index@($_Z11ooVectorAddPKfPfiPP9BaseClassi$_ZN7Class189doTheMathERffi)
        /*0248*/ 	.word	0x00000008


	//----- nvinfo : EIATTR_FRAME_SIZE
	.align		4
.L_129:
        /*024c*/ 	.byte	0x04, 0x11
        /*024e*/ 	.short	(.L_131 - .L_130)
	.align		4
.L_130:
        /*0250*/ 	.word	index@($_Z11ooVectorAddPKfPfiPP9BaseClassi$_ZN7Class179doTheMathERffi)
        /*0254*/ 	.word	0x00000008


	//----- nvinfo : EIATTR_FRAME_SIZE
	.align		4
.L_131:
        /*0258*/ 	.byte	0x04, 0x11
        /*025a*/ 	.short	(.L_133 - .L_132)
	.align		4
.L_132:
        /*025c*/ 	.word	index@($_Z11ooVectorAddPKfPfiPP9BaseClassi$_ZN7Class169doTheMathERffi)
        /*0260*/ 	.word	0x00000008


	//----- nvinfo : EIATTR_FRAME_SIZE
	.align		4
.L_133:
        /*0264*/ 	.byte	0x04, 0x11
        /*0266*/ 	.short	(.L_135 - .L_134)
	.align		4
.L_134:
        /*0268*/ 	.word	index@($_Z11ooVectorAddPKfPfiPP9BaseClassi$_ZN7Class159doTheMathERffi)
        /*026c*/ 	.word	0x00000008


	//----- nvinfo : EIATTR_FRAME_SIZE
	.align		4
.L_135:
        /*0270*/ 	.byte	0x04, 0x11
        /*0272*/ 	.short	(.L_137 - .L_136)
	.align		4
.L_136:
        /*0274*/ 	.word	index@($_Z11ooVectorAddPKfPfiPP9BaseClassi$_ZN7Class149doTheMathERffi)
        /*0278*/ 	.word	0x00000008


	//----- nvinfo : EIATTR_FRAME_SIZE
	.align		4
.L_137:
        /*027c*/ 	.byte	0x04, 0x11
        /*027e*/ 	.short	(.L_139 - .L_138)
	.align		4
.L_138:
        /*0280*/ 	.word	index@($_Z11ooVectorAddPKfPfiPP9BaseClassi$_ZN7Class139doTheMathERffi)
        /*0284*/ 	.word	0x00000008


	//----- nvinfo : EIATTR_FRAME_SIZE
	.align		4
.L_139:
        /*0288*/ 	.byte	0x04, 0x11
        /*028a*/ 	.short	(.L_141 - .L_140)
	.align		4
.L_140:
        /*028c*/ 	.word	index@($_Z11ooVectorAddPKfPfiPP9BaseClassi$_ZN7Class129doTheMathERffi)
        /*0290*/ 	.word	0x00000008


	//----- nvinfo : EIATTR_FRAME_SIZE
	.align		4
.L_141:
        /*0294*/ 	.byte	0x04, 0x11
        /*0296*/ 	.short	(.L_143 - .L_142)
	.align		4
.L_142:
        /*0298*/ 	.word	index@($_Z11ooVectorAddPKfPfiPP9BaseClassi$_ZN7Class119doTheMathERffi)
        /*029c*/ 	.word	0x00000008


	//----- nvinfo : EIATTR_FRAME_SIZE
	.align		4
.L_143:
        /*02a0*/ 	.byte	0x04, 0x11
        /*02a2*/ 	.short	(.L_145 - .L_144)
	.align		4
.L_144:
        /*02a4*/ 	.word	index@($_Z11ooVectorAddPKfPfiPP9BaseClassi$_ZN7Class109doTheMathERffi)
        /*02a8*/ 	.word	0x00000008


	//----- nvinfo : EIATTR_FRAME_SIZE
	.align		4
.L_145:
        /*02ac*/ 	.byte	0x04, 0x11
        /*02ae*/ 	.short	(.L_147 - .L_146)
	.align		4
.L_146:
        /*02b0*/ 	.word	index@($_Z11ooVectorAddPKfPfiPP9BaseClassi$_ZN6Class99doTheMathERffi)
        /*02b4*/ 	.word	0x00000008


	//----- nvinfo : EIATTR_FRAME_SIZE
	.align		4
.L_147:
        /*02b8*/ 	.byte	0x04, 0x11
        /*02ba*/ 	.short	(.L_149 - .L_148)
	.align		4
.L_148:
        /*02bc*/ 	.word	index@($_Z11ooVectorAddPKfPfiPP9BaseClassi$_ZN6Class89doTheMathERffi)
        /*02c0*/ 	.word	0x00000008


	//----- nvinfo : EIATTR_FRAME_SIZE
	.align		4
.L_149:
        /*02c4*/ 	.byte	0x04, 0x11
        /*02c6*/ 	.short	(.L_151 - .L_150)
	.align		4
.L_150:
        /*02c8*/ 	.word	index@($_Z11ooVectorAddPKfPfiPP9BaseClassi$_ZN6Class79doTheMathERffi)
        /*02cc*/ 	.word	0x00000008


	//----- nvinfo : EIATTR_FRAME_SIZE
	.align		4
.L_151:
        /*02d0*/ 	.byte	0x04, 0x11
        /*02d2*/ 	.short	(.L_153 - .L_152)
	.align		4
.L_152:
        /*02d4*/ 	.word	index@($_Z11ooVectorAddPKfPfiPP9BaseClassi$_ZN6Class69doTheMathERffi)
        /*02d8*/ 	.word	0x00000008


	//----- nvinfo : EIATTR_FRAME_SIZE
	.align		4
.L_153:
        /*02dc*/ 	.byte	0x04, 0x11
        /*02de*/ 	.short	(.L_155 - .L_154)
	.align		4
.L_154:
        /*02e0*/ 	.word	index@($_Z11ooVectorAddPKfPfiPP9BaseClassi$_ZN6Class59doTheMathERffi)
        /*02e4*/ 	.word	0x00000008


	//----- nvinfo : EIATTR_FRAME_SIZE
	.align		4
.L_155:
        /*02e8*/ 	.byte	0x04, 0x11
        /*02ea*/ 	.short	(.L_157 - .L_156)
	.align		4
.L_156:
        /*02ec*/ 	.word	index@($_Z11ooVectorAddPKfPfiPP9BaseClassi$_ZN6Class49doTheMathERffi)
        /*02f0*/ 	.word	0x00000008


	//----- nvinfo : EIATTR_FRAME_SIZE
	.align		4
.L_157:
        /*02f4*/ 	.byte	0x04, 0x11
        /*02f6*/ 	.short	(.L_159 - .L_158)
	.align		4
.L_158:
        /*02f8*/ 	.word	index@($_Z11ooVectorAddPKfPfiPP9BaseClassi$_ZN6Class39doTheMathERffi)
        /*02fc*/ 	.word	0x00000008


	//----- nvinfo : EIATTR_FRAME_SIZE
	.align		4
.L_159:
        /*0300*/ 	.byte	0x04, 0x11
        /*0302*/ 	.short	(.L_161 - .L_160)
	.align		4
.L_160:
        /*0304*/ 	.word	index@($_Z11ooVectorAddPKfPfiPP9BaseClassi$_ZN6Class29doTheMathERffi)
        /*0308*/ 	.word	0x00000008


	//----- nvinfo : EIATTR_FRAME_SIZE
	.align		4
.L_161:
        /*030c*/ 	.byte	0x04, 0x11
        /*030e*/ 	.short	(.L_163 - .L_162)
	.align		4
.L_162:
        /*0310*/ 	.word	index@($_Z11ooVectorAddPKfPfiPP9BaseClassi$_ZN6Class19doTheMathERffi)
        /*0314*/ 	.word	0x00000008


	//----- nvinfo : EIATTR_FRAME_SIZE
	.align		4
.L_163:
        /*0318*/ 	.byte	0x04, 0x11
        /*031a*/ 	.short	(.L_165 - .L_164)
	.align		4
.L_164:
        /*031c*/ 	.word	index@($_Z11ooVectorAddPKfPfiPP9BaseClassi$_ZN6Class09doTheMathERffi)
        /*0320*/ 	.word	0x00000008


	//----- nvinfo : EIATTR_FRAME_SIZE
	.align		4
.L_165:
        /*0324*/ 	.byte	0x04, 0x11
        /*0326*/ 	.short	(.L_167 - .L_166)
	.align		4
.L_166:
        /*0328*/ 	.word	index@(_Z11ooVectorAddPKfPfiPP9BaseClassi)
        /*032c*/ 	.word	0x00000008


	//----- nvinfo : EIATTR_MIN_STACK_SIZE
	.align		4
.L_167:
        /*0330*/ 	.byte	0x04, 0x12
        /*0332*/ 	.short	(.L_169 - .L_168)
	.align		4
.L_168:
        /*0334*/ 	.word	index@(_Z11ooVectorAddPKfPfiPP9BaseClassi)
        /*0338*/ 	.word	0x00000008


	//----- nvinfo : EIATTR_MIN_STACK_SIZE
	.align		4
.L_169:
        /*033c*/ 	.byte	0x04, 0x12
        /*033e*/ 	.short	(.L_171 - .L_170)
	.align		4
.L_170:
        /*0340*/ 	.word	index@(_Z10initializePP9BaseClassii)
        /*0344*/ 	.word	0x00000000
.L_171:


//--------------------- .nv.compat                --------------------------
	.section	.nv.compat,"",@"SHT_CUDA_COMPAT_INFO"
	.align	4
        /*0000*/ 	.byte	0x02, 0x09, 0x00, 0x00, 0x02, 0x02, 0x01, 0x00, 0x02, 0x05, 0x05, 0x00, 0x03, 0x07, 0x01, 0x01
        /*0010*/ 	.byte	0x02, 0x03, 0x00, 0x00, 0x02, 0x06, 0x01, 0x00, 0x04, 0x0b, 0x08, 0x00, 0x09, 0x00, 0x00, 0x00
        /*0020*/ 	.byte	0x00, 0x00, 0x00, 0x00


//--------------------- .nv.info._Z11ooVectorAddPKfPfiPP9BaseClassi --------------------------
	.section	.nv.info._Z11ooVectorAddPKfPfiPP9BaseClassi,"",@"SHT_CUDA_INFO"
	.sectionflags	@""
	.align	4


	//----- nvinfo : EIATTR_CUDA_API_VERSION
	.align		4
        /*0000*/ 	.byte	0x04, 0x37
        /*0002*/ 	.short	(.L_173 - .L_172)
.L_172:
        /*0004*/ 	.word	0x00000082


	//----- nvinfo : EIATTR_KPARAM_INFO
	.align		4
.L_173:
        /*0008*/ 	.byte	0x04, 0x17
        /*000a*/ 	.short	(.L_175 - .L_174)
.L_174:
        /*000c*/ 	.word	0x00000000
        /*0010*/ 	.short	0x0004
        /*0012*/ 	.short	0x0020
        /*0014*/ 	.byte	0x00, 0xf0, 0x11, 0x00


	//----- nvinfo : EIATTR_KPARAM_INFO
	.align		4
.L_175:
        /*0018*/ 	.byte	0x04, 0x17
        /*001a*/ 	.short	(.L_177 - .L_176)
.L_176:
        /*001c*/ 	.word	0x00000000
        /*0020*/ 	.short	0x0003
        /*0022*/ 	.short	0x0018
        /*0024*/ 	.byte	0x00, 0xf5, 0x21, 0x00


	//----- nvinfo : EIATTR_KPARAM_INFO
	.align		4
.L_177:
        /*0028*/ 	.byte	0x04, 0x17
        /*002a*/ 	.short	(.L_179 - .L_178)
.L_178:
        /*002c*/ 	.word	0x00000000
        /*0030*/ 	.short	0x0002
        /*0032*/ 	.short	0x0010
        /*0034*/ 	.byte	0x00, 0xf0, 0x11, 0x00


	//----- nvinfo : EIATTR_KPARAM_INFO
	.align		4
.L_179:
        /*0038*/ 	.byte	0x04, 0x17
        /*003a*/ 	.short	(.L_181 - .L_180)
.L_180:
        /*003c*/ 	.word	0x00000000
        /*0040*/ 	.short	0x0001
        /*0042*/ 	.short	0x0008
        /*0044*/ 	.byte	0x00, 0xf5, 0x21, 0x00


	//----- nvinfo : EIATTR_KPARAM_INFO
	.align		4
.L_181:
        /*0048*/ 	.byte	0x04, 0x17
        /*004a*/ 	.short	(.L_183 - .L_182)
.L_182:
        /*004c*/ 	.word	0x00000000
        /*0050*/ 	.short	0x0000
        /*0052*/ 	.short	0x0000
        /*0054*/ 	.byte	0x00, 0xf5, 0x21, 0x00


	//----- nvinfo : EIATTR_SPARSE_MMA_MASK
	.align		4
.L_183:
        /*0058*/ 	.byte	0x03, 0x50
        /*005a*/ 	.short	0x0000


	//----- nvinfo : EIATTR_MAXREG_COUNT
	.align		4
        /*005c*/ 	.byte	0x03, 0x1b
        /*005e*/ 	.short	0x00ff


	//----- nvinfo : EIATTR_MERCURY_ISA_VERSION
	.align		4
        /*0060*/ 	.byte	0x03, 0x5f
        /*0062*/ 	.short	0x0101


	//----- nvinfo : EIATTR_VRC_CTA_INIT_COUNT
	.align		4
        /*0064*/ 	.byte	0x02, 0x4a
	.zero		1
	.zero		1


	//----- nvinfo : EIATTR_EXIT_INSTR_OFFSETS
	.align		4
        /*0068*/ 	.byte	0x04, 0x1c
        /*006a*/ 	.short	(.L_185 - .L_184)


	//   ....[0]....
.L_184:
        /*006c*/ 	.word	0x00000070


	//   ....[1]....
        /*0070*/ 	.word	0x000001d0


	//----- nvinfo : EIATTR_CRS_STACK_SIZE
	.align		4
.L_185:
        /*0074*/ 	.byte	0x04, 0x1e
        /*0076*/ 	.short	(.L_187 - .L_186)
.L_186:
        /*0078*/ 	.word	0x00000000


	//----- nvinfo : EIATTR_CBANK_PARAM_SIZE
	.align		4
.L_187:
        /*007c*/ 	.byte	0x03, 0x19
        /*007e*/ 	.short	0x0024


	//----- nvinfo : EIATTR_PARAM_CBANK
	.align		4
        /*0080*/ 	.byte	0x04, 0x0a
        /*0082*/ 	.short	(.L_189 - .L_188)
	.align		4
.L_188:
        /*0084*/ 	.word	index@(.nv.constant0._Z11ooVectorAddPKfPfiPP9BaseClassi)
        /*0088*/ 	.short	0x0380
        /*008a*/ 	.short	0x0024


	//----- nvinfo : EIATTR_SW_WAR
	.align		4
.L_189:
        /*008c*/ 	.byte	0x04, 0x36
        /*008e*/ 	.short	(.L_191 - .L_190)
.L_190:
        /*0090*/ 	.word	0x00000008
.L_191:


//--------------------- .nv.info._Z10initializePP9BaseClassii --------------------------
	.section	.nv.info._Z10initializePP9BaseClassii,"",@"SHT_CUDA_INFO"
	.sectionflags	@""
	.align	4


	//----- nvinfo : EIATTR_CUDA_API_VERSION
	.align		4
        /*0000*/ 	.byte	0x04, 0x37
        /*0002*/ 	.short	(.L_193 - .L_192)
.L_192:
        /*0004*/ 	.word	0x00000082


	//----- nvinfo : EIATTR_KPARAM_INFO
	.align		4
.L_193:
        /*0008*/ 	.byte	0x04, 0x17
        /*000a*/ 	.short	(.L_195 - .L_194)
.L_194:
        /*000c*/ 	.word	0x00000000
        /*0010*/ 	.short	0x0002
        /*0012*/ 	.short	0x000c
        /*0014*/ 	.byte	0x00, 0xf0, 0x11, 0x00


	//----- nvinfo : EIATTR_KPARAM_INFO
	.align		4
.L_195:
        /*0018*/ 	.byte	0x04, 0x17
        /*001a*/ 	.short	(.L_197 - .L_196)
.L_196:
        /*001c*/ 	.word	0x00000000
        /*0020*/ 	.short	0x0001
        /*0022*/ 	.short	0x0008
        /*0024*/ 	.byte	0x00, 0xf0, 0x11, 0x00


	//----- nvinfo : EIATTR_KPARAM_INFO
	.align		4
.L_197:
        /*0028*/ 	.byte	0x04, 0x17
        /*002a*/ 	.short	(.L_199 - .L_198)
.L_198:
        /*002c*/ 	.word	0x00000000
        /*0030*/ 	.short	0x0000
        /*0032*/ 	.short	0x0000
        /*0034*/ 	.byte	0x00, 0xf5, 0x21, 0x00


	//----- nvinfo : EIATTR_SPARSE_MMA_MASK
	.align		4
.L_199:
        /*0038*/ 	.byte	0x03, 0x50
        /*003a*/ 	.short	0x0000


	//----- nvinfo : EIATTR_MAXREG_COUNT
	.align		4
        /*003c*/ 	.byte	0x03, 0x1b
        /*003e*/ 	.short	0x00ff


	//----- nvinfo : EIATTR_EXTERNS
	.align		4
        /*0040*/ 	.byte	0x04, 0x0f
        /*0042*/ 	.short	(.L_201 - .L_200)


	//   ....[0]....
	.align		4
.L_200:
        /*0044*/ 	.word	index@(malloc)


	//----- nvinfo : EIATTR_MERCURY_ISA_VERSION
	.align		4
.L_201:
        /*0048*/ 	.byte	0x03, 0x5f
        /*004a*/ 	.short	0x0101


	//----- nvinfo : EIATTR_VRC_CTA_INIT_COUNT
	.align		4
        /*004c*/ 	.byte	0x02, 0x4a
	.zero		1
	.zero		1


	//----- nvinfo : EIATTR_SYSCALL_OFFSETS
	.align		4
        /*0050*/ 	.byte	0x04, 0x46
        /*0052*/ 	.short	(.L_203 - .L_202)


	//   ....[0]....
.L_202:
        /*0054*/ 	.word	0x00000320


	//   ....[1]....
        /*0058*/ 	.word	0x00000460


	//   ....[2]....
        /*005c*/ 	.word	0x000005f0


	//   ....[3]....
        /*0060*/ 	.word	0x00000730


	//   ....[4]....
        /*0064*/ 	.word	0x000008e0


	//   ....[5]....
        /*0068*/ 	.word	0x00000a10


	//   ....[6]....
        /*006c*/ 	.word	0x00000ba0


	//   ....[7]....
        /*0070*/ 	.word	0x00000ce0


	//   ....[8]....
        /*0074*/ 	.word	0x00000eb0


	//   ....[9]....
        /*0078*/ 	.word	0x00000fe0


	//   ....[10]....
        /*007c*/ 	.word	0x00001170


	//   ....[11]....
        /*0080*/ 	.word	0x000012a0


	//   ....[12]....
        /*0084*/ 	.word	0x00001450


	//   ....[13]....
        /*0088*/ 	.word	0x00001580


	//   ....[14]....
        /*008c*/ 	.word	0x00001710


	//   ....[15]....
        /*0090*/ 	.word	0x00001850


	//   ....[16]....
        /*0094*/ 	.word	0x00001a40


	//   ....[17]....
        /*0098*/ 	.word	0x00001b70


	//   ....[18]....
        /*009c*/ 	.word	0x00001d00


	//   ....[19]....
        /*00a0*/ 	.word	0x00001e30


	//   ....[20]....
        /*00a4*/ 	.word	0x00001fe0


	//   ....[21]....
        /*00a8*/ 	.word	0x00002110


	//   ....[22]....
        /*00ac*/ 	.word	0x000022a0


	//   ....[23]....
        /*00b0*/ 	.word	0x000023d0


	//   ....[24]....
        /*00b4*/ 	.word	0x000025a0


	//   ....[25]....
        /*00b8*/ 	.word	0x000026d0


	//   ....[26]....
        /*00bc*/ 	.word	0x00002860


	//   ....[27]....
        /*00c0*/ 	.word	0x00002990


	//   ....[28]....
        /*00c4*/ 	.word	0x00002b40


	//   ....[29]....
        /*00c8*/ 	.word	0x00002c70


	//   ....[30]....
        /*00cc*/ 	.word	0x00002e00


	//   ....[31]....
        /*00d0*/ 	.word	0x00002f40


	//----- nvinfo : EIATTR_EXIT_INSTR_OFFSETS
	.align		4
.L_203:
        /*00d4*/ 	.byte	0x04, 0x1c
        /*00d6*/ 	.short	(.L_205 - .L_204)


	//   ....[0]....
.L_204:
        /*00d8*/ 	.word	0x000003c0


	//   ....[1]....
        /*00dc*/ 	.word	0x00000500


	//   ....[2]....
        /*00e0*/ 	.word	0x00000690


	//   ....[3]....
        /*00e4*/ 	.word	0x000007d0


	//   ....[4]....
        /*00e8*/ 	.word	0x00000980


	//   ....[5]....
        /*00ec*/ 	.word	0x00000ab0


	//   ....[6]....
        /*00f0*/ 	.word	0x00000c40


	//   ....[7]....
        /*00f4*/ 	.word	0x00000d80


	//   ....[8]....
        /*00f8*/ 	.word	0x00000f50


	//   ....[9]....
        /*00fc*/ 	.word	0x00001080


	//   ....[10]....
        /*0100*/ 	.word	0x00001210


	//   ....[11]....
        /*0104*/ 	.word	0x00001340


	//   ....[12]....
        /*0108*/ 	.word	0x000014f0


	//   ....[13]....
        /*010c*/ 	.word	0x00001620


	//   ....[14]....
        /*0110*/ 	.word	0x000017b0


	//   ....[15]....
        /*0114*/ 	.word	0x000018f0


	//   ....[16]....
        /*0118*/ 	.word	0x00001ae0


	//   ....[17]....
        /*011c*/ 	.word	0x00001c10


	//   ....[18]....
        /*0120*/ 	.word	0x00001da0


	//   ....[19]....
        /*0124*/ 	.word	0x00001ed0


	//   ....[20]....
        /*0128*/ 	.word	0x00002080


	//   ....[21]....
        /*012c*/ 	.word	0x000021b0


	//   ....[22]....
        /*0130*/ 	.word	0x00002340


	//   ....[23]....
        /*0134*/ 	.word	0x00002470


	//   ....[24]....
        /*0138*/ 	.word	0x00002640


	//   ....[25]....
        /*013c*/ 	.word	0x00002770


	//   ....[26]....
        /*0140*/ 	.word	0x00002900


	//   ....[27]....
        /*0144*/ 	.word	0x00002a30


	//   ....[28]....
        /*0148*/ 	.word	0x00002be0


	//   ....[29]....
        /*014c*/ 	.word	0x00002d10


	//   ....[30]....
        /*0150*/ 	.word	0x00002ea0


	//   ....[31]....
        /*0154*/ 	.word	0x00002ee0


	//   ....[32]....
        /*0158*/ 	.word	0x00002fe0


	//----- nvinfo : EIATTR_INDIRECT_BRANCH_TARGETS
	.align		4
.L_205:
        /*015c*/ 	.byte	0x04, 0x34
        /*015e*/ 	.short	(.L_207 - .L_206)


	//   ....[0]....
.L_206:
        /*0160*/ 	.word	.L_x_918@srel
        /*0164*/ 	.short	0x0
        /*0166*/ 	.short	0x0
        /*0168*/ 	.word	0x3
        /*016c*/ 	.word	.L_x_919@srel
        /*0170*/ 	.word	.L_x_427@srel
        /*0174*/ 	.word	.L_x_921@srel


	//   ....[1]....
        /*0178*/ 	.word	.L_x_922@srel
        /*017c*/ 	.short	0x0
        /*017e*/ 	.short	0x0
        /*0180*/ 	.word	0x3
        /*0184*/ 	.word	.L_x_429@srel
        /*0188*/ 	.word	.L_x_431@srel
        /*018c*/ 	.word	.L_x_921@srel


	//   ....[2]....
        /*0190*/ 	.word	.L_x_926@srel
        /*0194*/ 	.short	0x0
        /*0196*/ 	.short	0x0
        /*0198*/ 	.word	0x3
        /*019c*/ 	.word	.L_x_433@srel
        /*01a0*/ 	.word	.L_x_436@srel
        /*01a4*/ 	.word	.L_x_921@srel


	//   ....[3]....
        /*01a8*/ 	.word	.L_x_930@srel
        /*01ac*/ 	.short	0x0
        /*01ae*/ 	.short	0x0
        /*01b0*/ 	.word	0x3
        /*01b4*/ 	.word	.L_x_438@srel
        /*01b8*/ 	.word	.L_x_440@srel
        /*01bc*/ 	.word	.L_x_921@srel


	//   ....[4]....
        /*01c0*/ 	.word	.L_x_934@srel
        /*01c4*/ 	.short	0x0
        /*01c6*/ 	.short	0x0
        /*01c8*/ 	.word	0x3
        /*01cc*/ 	.word	.L_x_442@srel
        /*01d0*/ 	.word	.L_x_446@srel
        /*01d4*/ 	.word	.L_x_921@srel


	//   ....[5]....
        /*01d8*/ 	.word	.L_x_938@srel
        /*01dc*/ 	.short	0x0
        /*01de*/ 	.short	0x0
        /*01e0*/ 	.word	0x3
        /*01e4*/ 	.word	.L_x_448@srel
        /*01e8*/ 	.word	.L_x_450@srel
        /*01ec*/ 	.word	.L_x_921@srel


	//   ....[6]....
        /*01f0*/ 	.word	.L_x_942@srel
        /*01f4*/ 	.short	0x0
        /*01f6*/ 	.short	0x0
        /*01f8*/ 	.word	0x3
        /*01fc*/ 	.word	.L_x_452@srel
        /*0200*/ 	.word	.L_x_455@srel
        /*0204*/ 	.word	.L_x_921@srel


	//   ....[7]....
        /*0208*/ 	.word	.L_x_946@srel
        /*020c*/ 	.short	0x0
        /*020e*/ 	.short	0x0
        /*0210*/ 	.word	0x3
        /*0214*/ 	.word	.L_x_457@srel
        /*0218*/ 	.word	.L_x_459@srel
        /*021c*/ 	.word	.L_x_921@srel


	//   ....[8]....
        /*0220*/ 	.word	.L_x_950@srel
        /*0224*/ 	.short	0x0
        /*0226*/ 	.short	0x0
        /*0228*/ 	.word	0x3
        /*022c*/ 	.word	.L_x_461@srel
        /*0230*/ 	.word	.L_x_466@srel
        /*0234*/ 	.word	.L_x_921@srel


	//   ....[9]....
        /*0238*/ 	.word	.L_x_954@srel
        /*023c*/ 	.short	0x0
        /*023e*/ 	.short	0x0
        /*0240*/ 	.word	0x3
        /*0244*/ 	.word	.L_x_468@srel
        /*0248*/ 	.word	.L_x_470@srel
        /*024c*/ 	.word	.L_x_921@srel


	//   ....[10]....
        /*0250*/ 	.word	.L_x_958@srel
        /*0254*/ 	.short	0x0
        /*0256*/ 	.short	0x0
        /*0258*/ 	.word	0x3
        /*025c*/ 	.word	.L_x_472@srel
        /*0260*/ 	.word	.L_x_475@srel
        /*0264*/ 	.word	.L_x_921@srel


	//   ....[11]....
        /*0268*/ 	.word	.L_x_962@srel
        /*026c*/ 	.short	0x0
        /*026e*/ 	.short	0x0
        /*0270*/ 	.word	0x3
        /*0274*/ 	.word	.L_x_477@srel
        /*0278*/ 	.word	.L_x_479@srel
        /*027c*/ 	.word	.L_x_921@srel


	//   ....[12]....
        /*0280*/ 	.word	.L_x_966@srel
        /*0284*/ 	.short	0x0
        /*0286*/ 	.short	0x0
        /*0288*/ 	.word	0x3
        /*028c*/ 	.word	.L_x_481@srel
        /*0290*/ 	.word	.L_x_485@srel
        /*0294*/ 	.word	.L_x_921@srel


	//   ....[13]....
        /*0298*/ 	.word	.L_x_970@srel
        /*029c*/ 	.short	0x0
        /*029e*/ 	.short	0x0
        /*02a0*/ 	.word	0x3
        /*02a4*/ 	.word	.L_x_487@srel
        /*02a8*/ 	.word	.L_x_489@srel
        /*02ac*/ 	.word	.L_x_921@srel


	//   ....[14]....
        /*02b0*/ 	.word	.L_x_974@srel
        /*02b4*/ 	.short	0x0
        /*02b6*/ 	.short	0x0
        /*02b8*/ 	.word	0x3
        /*02bc*/ 	.word	.L_x_491@srel
        /*02c0*/ 	.word	.L_x_494@srel
        /*02c4*/ 	.word	.L_x_921@srel


	//   ....[15]....
        /*02c8*/ 	.word	.L_x_978@srel
        /*02cc*/ 	.short	0x0
        /*02ce*/ 	.short	0x0
        /*02d0*/ 	.word	0x3
        /*02d4*/ 	.word	.L_x_496@srel
        /*02d8*/ 	.word	.L_x_498@srel
        /*02dc*/ 	.word	.L_x_921@srel


	//----- nvinfo : EIATTR_CRS_STACK_SIZE
	.align		4
.L_207:
        /*02e0*/ 	.byte	0x04, 0x1e
        /*02e2*/ 	.short	(.L_209 - .L_208)
.L_208:
        /*02e4*/ 	.word	0x00000000


	//----- nvinfo : EIATTR_CBANK_PARAM_SIZE
	.align		4
.L_209:
        /*02e8*/ 	.byte	0x03, 0x19
        /*02ea*/ 	.short	0x0010


	//----- nvinfo : EIATTR_PARAM_CBANK
	.align		4
        /*02ec*/ 	.byte	0x04, 0x0a
        /*02ee*/ 	.short	(.L_211 - .L_210)
	.align		4
.L_210:
        /*02f0*/ 	.word	index@(.nv.constant0._Z10initializePP9BaseClassii)
        /*02f4*/ 	.short	0x0380
        /*02f6*/ 	.short	0x0010


	//----- nvinfo : EIATTR_SW_WAR
	.align		4
.L_211:
        /*02f8*/ 	.byte	0x04, 0x36
        /*02fa*/ 	.short	(.L_213 - .L_212)
.L_212:
        /*02fc*/ 	.word	0x00000008
.L_213:


//--------------------- .nv.callgraph             --------------------------
	.section	.nv.callgraph,"",@"SHT_CUDA_CALLGRAPH"
	.align	4
	.sectionentsize	8
	.align		4
        /*0000*/ 	.word	0x00000000
	.align		4
        /*0004*/ 	.word	0xffffffff
	.align		4
        /*0008*/ 	.word	index@(_Z10initializePP9BaseClassii)
	.align		4
        /*000c*/ 	.word	index@(malloc)
	.align		4
        /*0010*/ 	.word	0x00000000
	.align		4
        /*0014*/ 	.word	0xfffffffe
	.align		4
        /*0018*/ 	.word	0x00000000
	.align		4
        /*001c*/ 	.word	0xfffffffd
	.align		4
        /*0020*/ 	.word	0x00000000
	.align		4
        /*0024*/ 	.word	0xfffffffc


//--------------------- .nv.constant4             --------------------------
	.section	.nv.constant4,"a",@progbits
	.align	8
	.align		8
.nv.constant4:
        /*0000*/ 	.dword	_ZTV6Class0
	.align		8
        /*0008*/ 	.dword	_ZTV6Class1
	.align		8
        /*0010*/ 	.dword	_ZTV6Class2
	.align		8
        /*0018*/ 	.dword	_ZTV6Class3
	.align		8
        /*0020*/ 	.dword	_ZTV6Class4
	.align		8
        /*0028*/ 	.dword	_ZTV6Class5
	.align		8
        /*0030*/ 	.dword	_ZTV6Class6
	.align		8
        /*0038*/ 	.dword	_ZTV6Class7
	.align		8
        /*0040*/ 	.dword	_ZTV6Class8
	.align		8
        /*0048*/ 	.dword	_ZTV6Class9
	.align		8
        /*0050*/ 	.dword	_ZTV7Class10
	.align		8
        /*0058*/ 	.dword	_ZTV7Class11
	.align		8
        /*0060*/ 	.dword	_ZTV7Class12
	.align		8
        /*0068*/ 	.dword	_ZTV7Class13
	.align		8
        /*0070*/ 	.dword	_ZTV7Class14
	.align		8
        /*0078*/ 	.dword	_ZTV7Class15
	.align		8
        /*0080*/ 	.dword	_ZTV7Class16
	.align		8
        /*0088*/ 	.dword	_ZTV7Class17
	.align		8
        /*0090*/ 	.dword	_ZTV7Class18
	.align		8
        /*0098*/ 	.dword	_ZTV7Class19
	.align		8
        /*00a0*/ 	.dword	_ZTV7Class20
	.align		8
        /*00a8*/ 	.dword	_ZTV7Class21
	.align		8
        /*00b0*/ 	.dword	_ZTV7Class22
	.align		8
        /*00b8*/ 	.dword	_ZTV7Class23
	.align		8
        /*00c0*/ 	.dword	_ZTV7Class24
	.align		8
        /*00c8*/ 	.dword	_ZTV7Class25
	.align		8
        /*00d0*/ 	.dword	_ZTV7Class26
	.align		8
        /*00d8*/ 	.dword	_ZTV7Class27
	.align		8
        /*00e0*/ 	.dword	_ZTV7Class28
	.align		8
        /*00e8*/ 	.dword	_ZTV7Class29
	.align		8
        /*00f0*/ 	.dword	_ZTV7Class30
	.align		8
        /*00f8*/ 	.dword	_ZTV7Class31
	.align		8
        /*0100*/ 	.dword	malloc


//--------------------- .nv.constant2._Z11ooVectorAddPKfPfiPP9BaseClassi --------------------------
	.section	.nv.constant2._Z11ooVectorAddPKfPfiPP9BaseClassi,"a",@progbits
	.sectionflags	@""
	.align	4
.nv.constant2._Z11ooVectorAddPKfPfiPP9BaseClassi:
        /* <DEDUP_REMOVED lines=16> */
        /*0100*/ 	.byte	0x20, 0xa3, 0x00, 0x00, 0x00, 0x00, 0x00, 0x00


//--------------------- .nv.constant2._Z10initializePP9BaseClassii --------------------------
	.section	.nv.constant2._Z10initializePP9BaseClassii,"a",@progbits
	.sectionflags	@""
	.align	4
.nv.constant2._Z10initializePP9BaseClassii:
        /* <DEDUP_REMOVED lines=29> */


//--------------------- .text._Z11ooVectorAddPKfPfiPP9BaseClassi --------------------------
	.section	.text._Z11ooVectorAddPKfPfiPP9BaseClassi,"ax",@progbits
	.align	128
        .global         _Z11ooVectorAddPKfPfiPP9BaseClassi
        .type           _Z11ooVectorAddPKfPfiPP9BaseClassi,@function
        .size           _Z11ooVectorAddPKfPfiPP9BaseClassi,(.L_x_1013 - _Z11ooVectorAddPKfPfiPP9BaseClassi)
        .other          _Z11ooVectorAddPKfPfiPP9BaseClassi,@"STO_CUDA_ENTRY STV_DEFAULT"
_Z11ooVectorAddPKfPfiPP9BaseClassi:
.text._Z11ooVectorAddPKfPfiPP9BaseClassi:
[----:B------:R-:W0:Y:S01]  /*0000*/  LDC R1, c[0x0][0x37c] ;  /* 0x0000df00ff017b82 */ /* 0x000e220000000800 */
[----:B------:R-:W1:Y:S01]  /*0010*/  S2R R5, SR_CTAID.X ;  /* 0x0000000000057919 */ /* 0x000e620000002500 */
[----:B------:R-:W1:Y:S01]  /*0020*/  LDCU UR4, c[0x0][0x360] ;  /* 0x00006c00ff0477ac */ /* 0x000e620008000800 */
[----:B------:R-:W1:Y:S01]  /*0030*/  S2R R0, SR_TID.X ;  /* 0x0000000000007919 */ /* 0x000e620000002100 */
[----:B------:R-:W2:Y:S01]  /*0040*/  LDCU UR5, c[0x0][0x390] ;  /* 0x00007200ff0577ac */ /* 0x000ea20008000800 */
[----:B-1----:R-:W-:-:S05]  /*0050*/  IMAD R5, R5, UR4, R0 ;  /* 0x0000000405057c24 */ /* 0x002fca000f8e0200 */
[----:B--2---:R-:W-:-:S13]  /*0060*/  ISETP.GE.AND P0, PT, R5, UR5, PT ;  /* 0x0000000505007c0c */ /* 0x004fda000bf06270 */
[----:B0-----:R-:W-:Y:S05]  /*0070*/  @P0 EXIT ;  /* 0x000000000000094d */ /* 0x001fea0003800000 */
[----:B------:R-:W0:Y:S01]  /*0080*/  LDC.64 R2, c[0x0][0x398] ;  /* 0x0000e600ff027b82 */ /* 0x000e220000000a00 */
[----:B------:R-:W1:Y:S07]  /*0090*/  LDCU.64 UR4, c[0x0][0x358] ;  /* 0x00006b00ff0477ac */ /* 0x000e6e0008000a00 */
[----:B------:R-:W2:Y:S08]  /*00a0*/  LDC.64 R10, c[0x0][0x380] ;  /* 0x0000e000ff0a7b82 */ /* 0x000eb00000000a00 */
[----:B------:R-:W3:Y:S01]  /*00b0*/  LDC.64 R6, c[0x0][0x388] ;  /* 0x0000e200ff067b82 */ /* 0x000ee20000000a00 */
[----:B0-----:R-:W-:-:S06]  /*00c0*/  IMAD.WIDE R2, R5, 0x8, R2 ;  /* 0x0000000805027825 */ /* 0x001fcc00078e0202 */
[----:B-1----:R-:W4:Y:S04]  /*00d0*/  LDG.E.64 R2, desc[UR4][R2.64] ;  /* 0x0000000402027981 */ /* 0x002f28000c1e1b00 */
[----:B----4-:R-:W4:Y:S04]  /*00e0*/  LD.E.64 R12, desc[UR4][R2.64] ;  /* 0x00000004020c7980 */ /* 0x010f28000c101b00 */
[----:B----4-:R-:W4:Y:S01]  /*00f0*/  LD.E R12, desc[UR4][R12.64] ;  /* 0x000000040c0c7980 */ /* 0x010f22000c101900 */
[----:B--2---:R-:W-:-:S05]  /*0100*/  IMAD.WIDE R10, R5, 0x4, R10 ;  /* 0x00000004050a7825 */ /* 0x004fca00078e020a */
[----:B------:R0:W5:Y:S01]  /*0110*/  LDG.E R8, desc[UR4][R10.64] ;  /* 0x000000040a087981 */ /* 0x000162000c1e1900 */
[----:B------:R-:W1:Y:S01]  /*0120*/  LDCU UR4, c[0x0][0x3a0] ;  /* 0x00007400ff0477ac */ /* 0x000e620008000800 */
[----:B------:R-:W-:Y:S01]  /*0130*/  HFMA2 R21, -RZ, RZ, 0, 0 ;  /* 0x00000000ff157431 */ /* 0x000fe200000001ff */
[----:B------:R-:W-:Y:S01]  /*0140*/  BSSY.RECONVERGENT B6, `(.L_x_0) ;  /* 0x0000008000067945 */ /* 0x000fe20003800200 */
[----:B---3--:R-:W-:Y:S01]  /*0150*/  IMAD.WIDE R6, R5, 0x4, R6 ;  /* 0x0000000405067825 */ /* 0x008fe200078e0206 */
[----:B------:R-:W-:Y:S02]  /*0160*/  MOV R4, R2 ;  /* 0x0000000200047202 */ /* 0x000fe40000000f00 */
[----:B------:R-:W-:Y:S02]  /*0170*/  MOV R5, R3 ;  /* 0x0000000300057202 */ /* 0x000fe40000000f00 */
[----:B------:R-:W-:Y:S02]  /*0180*/  MOV R20, 0x1c0 ;  /* 0x000001c000147802 */ /* 0x000fe40000000f00 */
[----:B-1----:R-:W-:Y:S01]  /*0190*/  MOV R9, UR4 ;  /* 0x0000000400097c02 */ /* 0x002fe20008000f00 */
[----:B----4-:R0:W1:Y:S06]  /*01a0*/  LDC.64 R14, c[0x2][R12] ;  /* 0x008000000c0e7b82 */ /* 0x01006c0000000a00 */
[----:B01---5:R-:W-:Y:S05]  /*01b0*/  CALL.REL.NOINC R14 `(_Z11ooVectorAddPKfPfiPP9BaseClassi) ;  /* 0xfffffffc0e907344 */ /* 0x023fea0003c3ffff */
[----:B------:R-:W-:Y:S05]  /*01c0*/  BSYNC.RECONVERGENT B6 ;  /* 0x0000000000067941 */ /* 0x000fea0003800200 */
.L_x_0:
[----:B------:R-:W-:Y:S05]  /*01d0*/  EXIT ;  /* 0x000000000000794d */ /* 0x000fea0003800000 */
        .type           $_Z11ooVectorAddPKfPfiPP9BaseClassi$_ZN6Class09doTheMathERffi,@function
        .size           $_Z11ooVectorAddPKfPfiPP9BaseClassi$_ZN6Class09doTheMathERffi,($_Z11ooVectorAddPKfPfiPP9BaseClassi$_ZN6Class19doTheMathERffi - $_Z11ooVectorAddPKfPfiPP9BaseClassi$_ZN6Class09doTheMathERffi)
$_Z11ooVectorAddPKfPfiPP9BaseClassi$_ZN6Class09doTheMathERffi:
[----:B------:R-:W-:Y:S01]  /*01e0*/  IADD3 R1, PT, PT, R1, -0x8, RZ ;  /* 0xfffffff801017810 */ /* 0x000fe20007ffe0ff */
[----:B------:R-:W-:Y:S01]  /*01f0*/  BSSY.RECONVERGENT B1, `(.L_x_1) ;  /* 0x0000051000017945 */ /* 0x000fe20003800200 */
[----:B------:R-:W-:-:S03]  /*0200*/  MOV R3, R7 ;  /* 0x0000000700037202 */ /* 0x000fc60000000f00 */
[----:B------:R0:W-:Y:S02]  /*0210*/  STL [R1], R2 ;  /* 0x0000000201007387 */ /* 0x0001e40000100800 */
[----:B0-----:R-:W-:Y:S02]  /*0220*/  MOV R2, R6 ;  /* 0x0000000600027202 */ /* 0x001fe40000000f00 */
[----:B------:R-:W0:Y:S01]  /*0230*/  LDC.64 R6, c[0x0][0x358] ;  /* 0x0000d600ff067b82 */ /* 0x000e220000000a00 */
[----:B------:R-:W-:-:S13]  /*0240*/  ISETP.GE.AND P0, PT, R9, 0x1, PT ;  /* 0x000000010900780c */ /* 0x000fda0003f06270 */
[----:B------:R-:W-:Y:S05]  /*0250*/  @!P0 BRA `(.L_x_2) ;  /* 0x0000000400288947 */ /* 0x000fea0003800000 */
[----:B0-----:R-:W-:Y:S02]  /*0260*/  R2UR UR4, R6 ;  /* 0x00000000060472ca */ /* 0x001fe400000e0000 */
[----:B------:R-:W-:Y:S02]  /*0270*/  R2UR UR5, R7 ;  /* 0x00000000070572ca */ /* 0x000fe400000e0000 */
[C---:B------:R-:W-:Y:S01]  /*0280*/  ISETP.GE.U32.AND P0, PT, R9.reuse, 0x4, PT ;  /* 0x000000040900780c */ /* 0x040fe20003f06070 */
[----:B------:R-:W-:Y:S01]  /*0290*/  BSSY.RECONVERGENT B0, `(.L_x_3) ;  /* 0x000003a000007945 */ /* 0x000fe20003800200 */
[----:B------:R-:W-:-:S09]  /*02a0*/  LOP3.LUT R0, R9, 0x3, RZ, 0xc0, !PT ;  /* 0x0000000309007812 */ /* 0x000fd200078ec0ff */
[----:B------:R0:W5:Y:S02]  /*02b0*/  LD.E R5, desc[UR4][R2.64] ;  /* 0x0000000402057980 */ /* 0x000164000c101900 */
[----:B------:R-:W-:Y:S05]  /*02c0*/  @!P0 BRA `(.L_x_4) ;  /* 0x0000000000d88947 */ /* 0x000fea0003800000 */
[----:B------:R-:W-:-:S04]  /*02d0*/  LOP3.LUT R4, R9, 0x7ffffffc, RZ, 0xc0, !PT ;  /* 0x7ffffffc09047812 */ /* 0x000fc800078ec0ff */
[----:B------:R-:W-:-:S04]  /*02e0*/  IADD3 R4, PT, PT, -R4, RZ, RZ ;  /* 0x000000ff04047210 */ /* 0x000fc80007ffe1ff */
[----:B------:R-:W-:-:S13]  /*02f0*/  ISETP.GE.AND P0, PT, R4, RZ, PT ;  /* 0x000000ff0400720c */ /* 0x000fda0003f06270 */
[----:B------:R-:W-:Y:S05]  /*0300*/  @P0 BRA `(.L_x_5) ;  /* 0x0000000000ac0947 */ /* 0x000fea0003800000 */
[----:B------:R-:W-:Y:S01]  /*0310*/  IADD3 R9, PT, PT, -R4, RZ, RZ ;  /* 0x000000ff04097210 */ /* 0x000fe20007ffe1ff */
[----:B------:R-:W-:Y:S01]  /*0320*/  BSSY.RECONVERGENT B2, `(.L_x_6) ;  /* 0x0000018000027945 */ /* 0x000fe20003800200 */
[----:B------:R-:W-:Y:S02]  /*0330*/  PLOP3.LUT P0, PT, PT, PT, PT, 0x80, 0x8 ;  /* 0x000000000008781c */ /* 0x000fe40003f0f070 */
[----:B------:R-:W-:-:S13]  /*0340*/  ISETP.GT.AND P1, PT, R9, 0xc, PT ;  /* 0x0000000c0900780c */ /* 0x000fda0003f24270 */
[----:B------:R-:W-:Y:S05]  /*0350*/  @!P1 BRA `(.L_x_7) ;  /* 0x0000000000509947 */ /* 0x000fea0003800000 */
[----:B------:R-:W-:-:S13]  /*0360*/  PLOP3.LUT P0, PT, PT, PT, PT, 0x8, 0x80 ;  /* 0x000000000080781c */ /* 0x000fda0003f0e170 */
.L_x_8:
[----:B-----5:R-:W-:Y:S01]  /*0370*/  FADD R5, R5, R8 ;  /* 0x0000000805057221 */ /* 0x020fe20000000000 */
[----:B------:R-:W-:-:S03]  /*0380*/  IADD3 R4, PT, PT, R4, 0x10, RZ ;  /* 0x0000001004047810 */ /* 0x000fc60007ffe0ff */
[----:B------:R-:W-:Y:S01]  /*0390*/  FADD R5, R5, R8 ;  /* 0x0000000805057221 */ /* 0x000fe20000000000 */
[----:B------:R-:W-:-:S03]  /*03a0*/  ISETP.GE.AND P1, PT, R4, -0xc, PT ;  /* 0xfffffff40400780c */ /* 0x000fc60003f26270 */
[----:B------:R-:W-:-:S04]  /*03b0*/  FADD R5, R5, R8 ;  /* 0x0000000805057221 */ /* 0x000fc80000000000 */
        /* <DEDUP_REMOVED lines=12> */
[----:B------:R-:W-:Y:S01]  /*0480*/  FADD R5, R5, R8 ;  /* 0x0000000805057221 */ /* 0x000fe20000000000 */
[----:B------:R-:W-:Y:S06]  /*0490*/  @!P1 BRA `(.L_x_8) ;  /* 0xfffffffc00b49947 */ /* 0x000fec000383ffff */
.L_x_7:
[----:B------:R-:W-:Y:S05]  /*04a0*/  BSYNC.RECONVERGENT B2 ;  /* 0x0000000000027941 */ /* 0x000fea0003800200 */
.L_x_6:
[----:B------:R-:W-:Y:S01]  /*04b0*/  IMAD.MOV R9, RZ, RZ, -R4 ;  /* 0x000000ffff097224 */ /* 0x000fe200078e0a04 */
[----:B------:R-:W-:Y:S04]  /*04c0*/  BSSY.RECONVERGENT B2, `(.L_x_9) ;  /* 0x000000d000027945 */ /* 0x000fe80003800200 */
[----:B------:R-:W-:-:S13]  /*04d0*/  ISETP.GT.AND P1, PT, R9, 0x4, PT ;  /* 0x000000040900780c */ /* 0x000fda0003f24270 */
[----:B------:R-:W-:Y:S05]  /*04e0*/  @!P1 BRA `(.L_x_10) ;  /* 0x0000000000289947 */ /* 0x000fea0003800000 */
[--C-:B-----5:R-:W-:Y:S01]  /*04f0*/  FADD R5, R5, R8.reuse ;  /* 0x0000000805057221 */ /* 0x120fe20000000000 */
[----:B------:R-:W-:Y:S02]  /*0500*/  PLOP3.LUT P0, PT, PT, PT, PT, 0x8, 0x80 ;  /* 0x000000000080781c */ /* 0x000fe40003f0e170 */
[----:B------:R-:W-:Y:S01]  /*0510*/  IADD3 R4, PT, PT, R4, 0x8, RZ ;  /* 0x0000000804047810 */ /* 0x000fe20007ffe0ff */
[----:B------:R-:W-:-:S04]  /*0520*/  FADD R5, R5, R8 ;  /* 0x0000000805057221 */ /* 0x000fc80000000000 */
[----:B------:R-:W-:-:S04]  /*0530*/  FADD R5, R5, R8 ;  /* 0x0000000805057221 */ /* 0x000fc80000000000 */
[----:B------:R-:W-:-:S04]  /*0540*/  FADD R5, R5, R8 ;  /* 0x0000000805057221 */ /* 0x000fc80000000000 */
[----:B------:R-:W-:-:S04]  /*0550*/  FADD R5, R5, R8 ;  /* 0x0000000805057221 */ /* 0x000fc80000000000 */
[----:B------:R-:W-:-:S04]  /*0560*/  FADD R5, R5, R8 ;  /* 0x0000000805057221 */ /* 0x000fc80000000000 */
[----:B------:R-:W-:-:S04]  /*0570*/  FADD R5, R5, R8 ;  /* 0x0000000805057221 */ /* 0x000fc80000000000 */
[----:B------:R-:W-:-:S07]  /*0580*/  FADD R5, R5, R8 ;  /* 0x0000000805057221 */ /* 0x000fce0000000000 */
.L_x_10:
[----:B------:R-:W-:Y:S05]  /*0590*/  BSYNC.RECONVERGENT B2 ;  /* 0x0000000000027941 */ /* 0x000fea0003800200 */
.L_x_9:
[----:B------:R-:W-:-:S13]  /*05a0*/  ISETP.NE.OR P0, PT, R4, RZ, P0 ;  /* 0x000000ff0400720c */ /* 0x000fda0000705670 */
[----:B------:R-:W-:Y:S05]  /*05b0*/  @!P0 BRA `(.L_x_4) ;  /* 0x00000000001c8947 */ /* 0x000fea0003800000 */
.L_x_5:
[----:B------:R-:W-:Y:S01]  /*05c0*/  IADD3 R4, PT, PT, R4, 0x4, RZ ;  /* 0x0000000404047810 */ /* 0x000fe20007ffe0ff */
[----:B-----5:R-:W-:-:S03]  /*05d0*/  FADD R5, R5, R8 ;  /* 0x0000000805057221 */ /* 0x020fc60000000000 */
[----:B------:R-:W-:Y:S01]  /*05e0*/  ISETP.NE.AND P0, PT, R4, RZ, PT ;  /* 0x000000ff0400720c */ /* 0x000fe20003f05270 */
[----:B------:R-:W-:-:S04]  /*05f0*/  FADD R5, R5, R8 ;  /* 0x0000000805057221 */ /* 0x000fc80000000000 */
[----:B------:R-:W-:-:S04]  /*0600*/  FADD R5, R5, R8 ;  /* 0x0000000805057221 */ /* 0x000fc80000000000 */
[----:B------:R-:W-:-:S04]  /*0610*/  FADD R5, R5, R8 ;  /* 0x0000000805057221 */ /* 0x000fc80000000000 */
[----:B------:R-:W-:Y:S05]  /*0620*/  @P0 BRA `(.L_x_5) ;  /* 0xfffffffc00e40947 */ /* 0x000fea000383ffff */
.L_x_4:
[----:B------:R-:W-:Y:S05]  /*0630*/  BSYNC.RECONVERGENT B0 ;  /* 0x0000000000007941 */ /* 0x000fea0003800200 */
.L_x_3:
[----:B------:R-:W-:Y:S01]  /*0640*/  ISETP.NE.AND P0, PT, R0, RZ, PT ;  /* 0x000000ff0000720c */ /* 0x000fe20003f05270 */
[----:B------:R-:W-:-:S12]  /*0650*/  BSSY.RECONVERGENT B0, `(.L_x_11) ;  /* 0x0000007000007945 */ /* 0x000fd80003800200 */
[----:B------:R-:W-:Y:S05]  /*0660*/  @!P0 BRA `(.L_x_12) ;  /* 0x0000000000148947 */ /* 0x000fea0003800000 */
[----:B------:R-:W-:-:S07]  /*0670*/  IADD3 R0, PT, PT, -R0, RZ, RZ ;  /* 0x000000ff00007210 */ /* 0x000fce0007ffe1ff */
.L_x_13:
[----:B------:R-:W-:Y:S01]  /*0680*/  IADD3 R0, PT, PT, R0, 0x1, RZ ;  /* 0x0000000100007810 */ /* 0x000fe20007ffe0ff */
[----:B-----5:R-:W-:-:S03]  /*0690*/  FADD R5, R5, R8 ;  /* 0x0000000805057221 */ /* 0x020fc60000000000 */
[----:B------:R-:W-:-:S13]  /*06a0*/  ISETP.NE.AND P0, PT, R0, RZ, PT ;  /* 0x000000ff0000720c */ /* 0x000fda0003f05270 */
[----:B------:R-:W-:Y:S05]  /*06b0*/  @P0 BRA `(.L_x_13) ;  /* 0xfffffffc00f00947 */ /* 0x000fea000383ffff */
.L_x_12:
[----:B------:R-:W-:Y:S05]  /*06c0*/  BSYNC.RECONVERGENT B0 ;  /* 0x0000000000007941 */ /* 0x000fea0003800200 */
.L_x_11:
[----:B------:R-:W-:Y:S02]  /*06d0*/  R2UR UR4, R6 ;  /* 0x00000000060472ca */ /* 0x000fe400000e0000 */
[----:B------:R-:W-:-:S13]  /*06e0*/  R2UR UR5, R7 ;  /* 0x00000000070572ca */ /* 0x000fda00000e0000 */
[----:B-----5:R1:W-:Y:S02]  /*06f0*/  ST.E desc[UR4][R2.64], R5 ;  /* 0x0000000502007985 */ /* 0x0203e4000c101904 */
.L_x_2:
[----:B------:R-:W-:Y:S05]  /*0700*/  BSYNC.RECONVERGENT B1 ;  /* 0x0000000000017941 */ /* 0x000fea0003800200 */
.L_x_1:
[----:B01----:R0:W2:Y:S02]  /*0710*/  LDL R2, [R1] ;  /* 0x0000000001027983 */ /* 0x0030a40000100800 */
[----:B0-----:R-:W-:Y:S01]  /*0720*/  IADD3 R1, PT, PT, R1, 0x8, RZ ;  /* 0x0000000801017810 */ /* 0x001fe20007ffe0ff */
[----:B--2---:R-:W-:Y:S06]  /*0730*/  RET.REL.NODEC R20 `(_Z11ooVectorAddPKfPfiPP9BaseClassi) ;  /* 0xfffffff814307950 */ /* 0x004fec0003c3ffff */
        .type           $_Z11ooVectorAddPKfPfiPP9BaseClassi$_ZN6Class19doTheMathERffi,@function
        .size           $_Z11ooVectorAddPKfPfiPP9BaseClassi$_ZN6Class19doTheMathERffi,($_Z11ooVectorAddPKfPfiPP9BaseClassi$_ZN6Class29doTheMathERffi - $_Z11ooVectorAddPKfPfiPP9BaseClassi$_ZN6Class19doTheMathERffi)
$_Z11ooVectorAddPKfPfiPP9BaseClassi$_ZN6Class19doTheMathERffi:
        /* <DEDUP_REMOVED lines=25> */
.L_x_21:
[----:B-----5:R-:W-:Y:S01]  /*08d0*/  FADD R5, R5, R8 ;  /* 0x0000000805057221 */ /* 0x020fe20000000000 */
[----:B------:R-:W-:-:S03]  /*08e0*/  VIADD R4, R4, 0x10 ;  /* 0x0000001004047836 */ /* 0x000fc60000000000 */
[--C-:B------:R-:W-:Y:S02]  /*08f0*/  FADD R5, R5, R8.reuse ;  /* 0x0000000805057221 */ /* 0x100fe40000000000 */
[----:B------:R-:W-:Y:S02]  /*0900*/  ISETP.GE.AND P1, PT, R4, -0xc, PT ;  /* 0xfffffff40400780c */ /* 0x000fe40003f26270 */
        /* <DEDUP_REMOVED lines=15> */
.L_x_20:
[----:B------:R-:W-:Y:S05]  /*0a00*/  BSYNC.RECONVERGENT B2 ;  /* 0x0000000000027941 */ /* 0x000fea0003800200 */
.L_x_19:
[----:B------:R-:W-:Y:S01]  /*0a10*/  IADD3 R9, PT, PT, -R4, RZ, RZ ;  /* 0x000000ff04097210 */ /* 0x000fe20007ffe1ff */
[----:B------:R-:W-:Y:S03]  /*0a20*/  BSSY.RECONVERGENT B2, `(.L_x_22) ;  /* 0x000000d000027945 */ /* 0x000fe60003800200 */
        /* <DEDUP_REMOVED lines=12> */
.L_x_23:
[----:B------:R-:W-:Y:S05]  /*0af0*/  BSYNC.RECONVERGENT B2 ;  /* 0x0000000000027941 */ /* 0x000fea0003800200 */
.L_x_22:
[----:B------:R-:W-:-:S13]  /*0b00*/  ISETP.NE.OR P0, PT, R4, RZ, P0 ;  /* 0x000000ff0400720c */ /* 0x000fda0000705670 */
[----:B------:R-:W-:Y:S05]  /*0b10*/  @!P0 BRA `(.L_x_17) ;  /* 0x00000000001c8947 */ /* 0x000fea0003800000 */
.L_x_18:
[----:B------:R-:W-:Y:S01]  /*0b20*/  IADD3 R4, PT, PT, R4, 0x4, RZ ;  /* 0x0000000404047810 */ /* 0x000fe20007ffe0ff */
[----:B-----5:R-:W-:-:S03]  /*0b30*/  FADD R5, R5, R8 ;  /* 0x0000000805057221 */ /* 0x020fc60000000000 */
[----:B------:R-:W-:Y:S01]  /*0b40*/  ISETP.NE.AND P0, PT, R4, RZ, PT ;  /* 0x000000ff0400720c */ /* 0x000fe20003f05270 */
[----:B------:R-:W-:-:S04]  /*0b50*/  FADD R5, R5, R8 ;  /* 0x0000000805057221 */ /* 0x000fc80000000000 */
[----:B------:R-:W-:-:S04]  /*0b60*/  FADD R5, R5, R8 ;  /* 0x0000000805057221 */ /* 0x000fc80000000000 */
[----:B------:R-:W-:-:S04]  /*0b70*/  FADD R5, R5, R8 ;  /* 0x0000000805057221 */ /* 0x000fc80000000000 */
[----:B------:R-:W-:Y:S05]  /*0b80*/  @P0 BRA `(.L_x_18) ;  /* 0xfffffffc00e40947 */ /* 0x000fea000383ffff */
.L_x_17:
[----:B------:R-:W-:Y:S05]  /*0b90*/  BSYNC.RECONVERGENT B0 ;  /* 0x0000000000007941 */ /* 0x000fea0003800200 */
.L_x_16:
[----:B------:R-:W-:Y:S01]  /*0ba0*/  ISETP.NE.AND P0, PT, R0, RZ, PT ;  /* 0x000000ff0000720c */ /* 0x000fe20003f05270 */
[----:B------:R-:W-:-:S12]  /*0bb0*/  BSSY.RECONVERGENT B0, `(.L_x_24) ;  /* 0x0000007000007945 */ /* 0x000fd80003800200 */
[----:B------:R-:W-:Y:S05]  /*0bc0*/  @!P0 BRA `(.L_x_25) ;  /* 0x0000000000148947 */ /* 0x000fea0003800000 */
[----:B------:R-:W-:-:S07]  /*0bd0*/  IADD3 R0, PT, PT, -R0, RZ, RZ ;  /* 0x000000ff00007210 */ /* 0x000fce0007ffe1ff */
.L_x_26:
[----:B------:R-:W-:Y:S01]  /*0be0*/  IADD3 R0, PT, PT, R0, 0x1, RZ ;  /* 0x0000000100007810 */ /* 0x000fe20007ffe0ff */
[----:B-----5:R-:W-:-:S03]  /*0bf0*/  FADD R5, R5, R8 ;  /* 0x0000000805057221 */ /* 0x020fc60000000000 */
[----:B------:R-:W-:-:S13]  /*0c00*/  ISETP.NE.AND P0, PT, R0, RZ, PT ;  /* 0x000000ff0000720c */ /* 0x000fda0003f05270 */
[----:B------:R-:W-:Y:S05]  /*0c10*/  @P0 BRA `(.L_x_26) ;  /* 0xfffffffc00f00947 */ /* 0x000fea000383ffff */
.L_x_25:
[----:B------:R-:W-:Y:S05]  /*0c20*/  BSYNC.RECONVERGENT B0 ;  /* 0x0000000000007941 */ /* 0x000fea0003800200 */
.L_x_24:
[----:B------:R-:W-:Y:S02]  /*0c30*/  R2UR UR4, R6 ;  /* 0x00000000060472ca */ /* 0x000fe400000e0000 */
[----:B------:R-:W-:-:S13]  /*0c40*/  R2UR UR5, R7 ;  /* 0x00000000070572ca */ /* 0x000fda00000e0000 */
[----:B-----5:R1:W-:Y:S02]  /*0c50*/  ST.E desc[UR4][R2.64], R5 ;  /* 0x0000000502007985 */ /* 0x0203e4000c101904 */
.L_x_15:
[----:B------:R-:W-:Y:S05]  /*0c60*/  BSYNC.RECONVERGENT B1 ;  /* 0x0000000000017941 */ /* 0x000fea0003800200 */
.L_x_14:
[----:B01----:R0:W2:Y:S02]  /*0c70*/  LDL R2, [R1] ;  /* 0x0000000001027983 */ /* 0x0030a40000100800 */
[----:B0-----:R-:W-:Y:S01]  /*0c80*/  IADD3 R1, PT, PT, R1, 0x8, RZ ;  /* 0x0000000801017810 */ /* 0x001fe20007ffe0ff */
[----:B--2---:R-:W-:Y:S06]  /*0c90*/  RET.REL.NODEC R20 `(_Z11ooVectorAddPKfPfiPP9BaseClassi) ;  /* 0xfffffff014d87950 */ /* 0x004fec0003c3ffff */
        .type           $_Z11ooVectorAddPKfPfiPP9BaseClassi$_ZN6Class29doTheMathERffi,@function
        .size           $_Z11ooVectorAddPKfPfiPP9BaseClassi$_ZN6Class29doTheMathERffi,($_Z11ooVectorAddPKfPfiPP9BaseClassi$_ZN6Class39doTheMathERffi - $_Z11ooVectorAddPKfPfiPP9BaseClassi$_ZN6Class29doTheMathERffi)
$_Z11ooVectorAddPKfPfiPP9BaseClassi$_ZN6Class29doTheMathERffi:
        /* <DEDUP_REMOVED lines=19> */
[----:B------:R-:W-:Y:S01]  /*0dd0*/  IMAD.MOV R9, RZ, RZ, -R4 ;  /* 0x000000ffff097224 */ /* 0x000fe200078e0a04 */
[----:B------:R-:W-:Y:S01]  /*0de0*/  BSSY.RECONVERGENT B2, `(.L_x_32) ;  /* 0x0000018000027945 */ /* 0x000fe20003800200 */
[----:B------:R-:W-:-:S03]  /*0df0*/  PLOP3.LUT P0, PT, PT, PT, PT, 0x80, 0x8 ;  /* 0x000000000008781c */ /* 0x000fc60003f0f070 */
[----:B------:R-:W-:-:S13]  /*0e00*/  ISETP.GT.AND P1, PT, R9, 0xc, PT ;  /* 0x0000000c0900780c */ /* 0x000fda0003f24270 */
[----:B------:R-:W-:Y:S05]  /*0e10*/  @!P1 BRA `(.L_x_33) ;  /* 0x0000000000509947 */ /* 0x000fea0003800000 */
[----:B------:R-:W-:-:S13]  /*0e20*/  PLOP3.LUT P0, PT, PT, PT, PT, 0x8, 0x80 ;  /* 0x000000000080781c */ /* 0x000fda0003f0e170 */
.L_x_34:
        /* <DEDUP_REMOVED lines=19> */
.L_x_33:
[----:B------:R-:W-:Y:S05]  /*0f60*/  BSYNC.RECONVERGENT B2 ;  /* 0x0000000000027941 */ /* 0x000fea0003800200 */
.L_x_32:
        /* <DEDUP_REMOVED lines=14> */
.L_x_36:
[----:B------:R-:W-:Y:S05]  /*1050*/  BSYNC.RECONVERGENT B2 ;  /* 0x0000000000027941 */ /* 0x000fea0003800200 */
.L_x_35:
[----:B------:R-:W-:-:S13]  /*1060*/  ISETP.NE.OR P0, PT, R4, RZ, P0 ;  /* 0x000000ff0400720c */ /* 0x000fda0000705670 */
[----:B------:R-:W-:Y:S05]  /*1070*/  @!P0 BRA `(.L_x_30) ;  /* 0x00000000001c8947 */ /* 0x000fea0003800000 */
.L_x_31:
[----:B------:R-:W-:Y:S01]  /*1080*/  IADD3 R4, PT, PT, R4, 0x4, RZ ;  /* 0x0000000404047810 */ /* 0x000fe20007ffe0ff */
[----:B-----5:R-:W-:-:S03]  /*1090*/  FADD R5, R5, R8 ;  /* 0x0000000805057221 */ /* 0x020fc60000000000 */
[----:B------:R-:W-:Y:S01]  /*10a0*/  ISETP.NE.AND P0, PT, R4, RZ, PT ;  /* 0x000000ff0400720c */ /* 0x000fe20003f05270 */
[----:B------:R-:W-:-:S04]  /*10b0*/  FADD R5, R5, R8 ;  /* 0x0000000805057221 */ /* 0x000fc80000000000 */
[----:B------:R-:W-:-:S04]  /*10c0*/  FADD R5, R5, R8 ;  /* 0x0000000805057221 */ /* 0x000fc80000000000 */
[----:B------:R-:W-:-:S04]  /*10d0*/  FADD R5, R5, R8 ;  /* 0x0000000805057221 */ /* 0x000fc80000000000 */
[----:B------:R-:W-:Y:S05]  /*10e0*/  @P0 BRA `(.L_x_31) ;  /* 0xfffffffc00e40947 */ /* 0x000fea000383ffff */
.L_x_30:
[----:B------:R-:W-:Y:S05]  /*10f0*/  BSYNC.RECONVERGENT B0 ;  /* 0x0000000000007941 */ /* 0x000fea0003800200 */
.L_x_29:
[----:B------:R-:W-:Y:S01]  /*1100*/  ISETP.NE.AND P0, PT, R0, RZ, PT ;  /* 0x000000ff0000720c */ /* 0x000fe20003f05270 */
[----:B------:R-:W-:-:S12]  /*1110*/  BSSY.RECONVERGENT B0, `(.L_x_37) ;  /* 0x0000007000007945 */ /* 0x000fd80003800200 */
[----:B------:R-:W-:Y:S05]  /*1120*/  @!P0 BRA `(.L_x_38) ;  /* 0x0000000000148947 */ /* 0x000fea0003800000 */
[----:B------:R-:W-:-:S07]  /*1130*/  IADD3 R0, PT, PT, -R0, RZ, RZ ;  /* 0x000000ff00007210 */ /* 0x000fce0007ffe1ff */
.L_x_39:
[----:B------:R-:W-:Y:S01]  /*1140*/  IADD3 R0, PT, PT, R0, 0x1, RZ ;  /* 0x0000000100007810 */ /* 0x000fe20007ffe0ff */
[----:B-----5:R-:W-:-:S03]  /*1150*/  FADD R5, R5, R8 ;  /* 0x0000000805057221 */ /* 0x020fc60000000000 */
[----:B------:R-:W-:-:S13]  /*1160*/  ISETP.NE.AND P0, PT, R0, RZ, PT ;  /* 0x000000ff0000720c */ /* 0x000fda0003f05270 */
[----:B------:R-:W-:Y:S05]  /*1170*/  @P0 BRA `(.L_x_39) ;  /* 0xfffffffc00f00947 */ /* 0x000fea000383ffff */
.L_x_38:
[----:B------:R-:W-:Y:S05]  /*1180*/  BSYNC.RECONVERGENT B0 ;  /* 0x0000000000007941 */ /* 0x000fea0003800200 */
.L_x_37:
[----:B------:R-:W-:Y:S02]  /*1190*/  R2UR UR4, R6 ;  /* 0x00000000060472ca */ /* 0x000fe400000e0000 */
[----:B------:R-:W-:-:S13]  /*11a0*/  R2UR UR5, R7 ;  /* 0x00000000070572ca */ /* 0x000fda00000e0000 */
[----:B-----5:R1:W-:Y:S02]  /*11b0*/  ST.E desc[UR4][R2.64], R5 ;  /* 0x0000000502007985 */ /* 0x0203e4000c101904 */
.L_x_28:
[----:B------:R-:W-:Y:S05]  /*11c0*/  BSYNC.RECONVERGENT B1 ;  /* 0x0000000000017941 */ /* 0x000fea0003800200 */
.L_x_27:
[----:B01----:R0:W2:Y:S02]  /*11d0*/  LDL R2, [R1] ;  /* 0x0000000001027983 */ /* 0x0030a40000100800 */
[----:B0-----:R-:W-:Y:S01]  /*11e0*/  IADD3 R1, PT, PT, R1, 0x8, RZ ;  /* 0x0000000801017810 */ /* 0x001fe20007ffe0ff */
[----:B--2---:R-:W-:Y:S06]  /*11f0*/  RET.REL.NODEC R20 `(_Z11ooVectorAddPKfPfiPP9BaseClassi) ;  /* 0xffffffec14807950 */ /* 0x004fec0003c3ffff */
        .type           $_Z11ooVectorAddPKfPfiPP9BaseClassi$_ZN6Class39doTheMathERffi,@function
        .size           $_Z11ooVectorAddPKfPfiPP9BaseClassi$_ZN6Class39doTheMathERffi,($_Z11ooVectorAddPKfPfiPP9BaseClassi$_ZN6Class49doTheMathERffi - $_Z11ooVectorAddPKfPfiPP9BaseClassi$_ZN6Class39doTheMathERffi)
$_Z11ooVectorAddPKfPfiPP9BaseClassi$_ZN6Class39doTheMathERffi:
        /* <DEDUP_REMOVED lines=15> */
[----:B------:R-:W-:-:S05]  /*12f0*/  LOP3.LUT R4, R9, 0x7ffffffc, RZ, 0xc0, !PT ;  /* 0x7ffffffc09047812 */ /* 0x000fca00078ec0ff */
[----:B------:R-:W-:-:S05]  /*1300*/  IMAD.MOV R4, RZ, RZ, -R4 ;  /* 0x000000ffff047224 */ /* 0x000fca00078e0a04 */
        /* <DEDUP_REMOVED lines=8> */
.L_x_47:
        /* <DEDUP_REMOVED lines=19> */
.L_x_46:
[----:B------:R-:W-:Y:S05]  /*14c0*/  BSYNC.RECONVERGENT B2 ;  /* 0x0000000000027941 */ /* 0x000fea0003800200 */
.L_x_45:
        /* <DEDUP_REMOVED lines=14> */
.L_x_49:
[----:B------:R-:W-:Y:S05]  /*15b0*/  BSYNC.RECONVERGENT B2 ;  /* 0x0000000000027941 */ /* 0x000fea0003800200 */
.L_x_48:
[----:B------:R-:W-:-:S13]  /*15c0*/  ISETP.NE.OR P0, PT, R4, RZ, P0 ;  /* 0x000000ff0400720c */ /* 0x000fda0000705670 */
[----:B------:R-:W-:Y:S05]  /*15d0*/  @!P0 BRA `(.L_x_43) ;  /* 0x00000000001c8947 */ /* 0x000fea0003800000 */
.L_x_44:
[----:B------:R-:W-:Y:S01]  /*15e0*/  IADD3 R4, PT, PT, R4, 0x4, RZ ;  /* 0x0000000404047810 */ /* 0x000fe20007ffe0ff */
[----:B-----5:R-:W-:-:S03]  /*15f0*/  FADD R5, R5, R8 ;  /* 0x0000000805057221 */ /* 0x020fc60000000000 */
[----:B------:R-:W-:Y:S01]  /*1600*/  ISETP.NE.AND P0, PT, R4, RZ, PT ;  /* 0x000000ff0400720c */ /* 0x000fe20003f05270 */
[----:B------:R-:W-:-:S04]  /*1610*/  FADD R5, R5, R8 ;  /* 0x0000000805057221 */ /* 0x000fc80000000000 */
[----:B------:R-:W-:-:S04]  /*1620*/  FADD R5, R5, R8 ;  /* 0x0000000805057221 */ /* 0x000fc80000000000 */
[----:B------:R-:W-:-:S04]  /*1630*/  FADD R5, R5, R8 ;  /* 0x0000000805057221 */ /* 0x000fc80000000000 */
[----:B------:R-:W-:Y:S05]  /*1640*/  @P0 BRA `(.L_x_44) ;  /* 0xfffffffc00e40947 */ /* 0x000fea000383ffff */
.L_x_43:
[----:B------:R-:W-:Y:S05]  /*1650*/  BSYNC.RECONVERGENT B0 ;  /* 0x0000000000007941 */ /* 0x000fea0003800200 */
.L_x_42:
[----:B------:R-:W-:Y:S01]  /*1660*/  ISETP.NE.AND P0, PT, R0, RZ, PT ;  /* 0x000000ff0000720c */ /* 0x000fe20003f05270 */
[----:B------:R-:W-:-:S12]  /*1670*/  BSSY.RECONVERGENT B0, `(.L_x_50) ;  /* 0x0000007000007945 */ /* 0x000fd80003800200 */
[----:B------:R-:W-:Y:S05]  /*1680*/  @!P0 BRA `(.L_x_51) ;  /* 0x0000000000148947 */ /* 0x000fea0003800000 */
[----:B------:R-:W-:-:S07]  /*1690*/  IADD3 R0, PT, PT, -R0, RZ, RZ ;  /* 0x000000ff00007210 */ /* 0x000fce0007ffe1ff */
.L_x_52:
[----:B------:R-:W-:Y:S01]  /*16a0*/  IADD3 R0, PT, PT, R0, 0x1, RZ ;  /* 0x0000000100007810 */ /* 0x000fe20007ffe0ff */
[----:B-----5:R-:W-:-:S03]  /*16b0*/  FADD R5, R5, R8 ;  /* 0x0000000805057221 */ /* 0x020fc60000000000 */
[----:B------:R-:W-:-:S13]  /*16c0*/  ISETP.NE.AND P0, PT, R0, RZ, PT ;  /* 0x000000ff0000720c */ /* 0x000fda0003f05270 */
[----:B------:R-:W-:Y:S05]  /*16d0*/  @P0 BRA `(.L_x_52) ;  /* 0xfffffffc00f00947 */ /* 0x000fea000383ffff */
.L_x_51:
[----:B------:R-:W-:Y:S05]  /*16e0*/  BSYNC.RECONVERGENT B0 ;  /* 0x0000000000007941 */ /* 0x000fea0003800200 */
.L_x_50:
[----:B------:R-:W-:Y:S02]  /*16f0*/  R2UR UR4, R6 ;  /* 0x00000000060472ca */ /* 0x000fe400000e0000 */
[----:B------:R-:W-:-:S13]  /*1700*/  R2UR UR5, R7 ;  /* 0x00000000070572ca */ /* 0x000fda00000e0000 */
[----:B-----5:R1:W-:Y:S02]  /*1710*/  ST.E desc[UR4][R2.64], R5 ;  /* 0x0000000502007985 */ /* 0x0203e4000c101904 */
.L_x_41:
[----:B------:R-:W-:Y:S05]  /*1720*/  BSYNC.RECONVERGENT B1 ;  /* 0x0000000000017941 */ /* 0x000fea0003800200 */
.L_x_40:
[----:B01----:R0:W2:Y:S02]  /*1730*/  LDL R2, [R1] ;  /* 0x0000000001027983 */ /* 0x0030a40000100800 */
[----:B0-----:R-:W-:Y:S01]  /*1740*/  IADD3 R1, PT, PT, R1, 0x8, RZ ;  /* 0x0000000801017810 */ /* 0x001fe20007ffe0ff */
[----:B--2---:R-:W-:Y:S06]  /*1750*/  RET.REL.NODEC R20 `(_Z11ooVectorAddPKfPfiPP9BaseClassi) ;  /* 0xffffffe814287950 */ /* 0x004fec0003c3ffff */
        .type           $_Z11ooVectorAddPKfPfiPP9BaseClassi$_ZN6Class49doTheMathERffi,@function
        .size           $_Z11ooVectorAddPKfPfiPP9BaseClassi$_ZN6Class49doTheMathERffi,($_Z11ooVectorAddPKfPfiPP9BaseClassi$_ZN6Class59doTheMathERffi - $_Z11ooVectorAddPKfPfiPP9BaseClassi$_ZN6Class49doTheMathERffi)
$_Z11ooVectorAddPKfPfiPP9BaseClassi$_ZN6Class49doTheMathERffi:
[----:B------:R-:W-:Y:S01]  /*1760*/  IADD3 R1, PT, PT, R1, -0x8, RZ ;  /* 0xfffffff801017810 */ /* 0x000fe20007ffe0ff */
[----:B------:R-:W-:Y:S01]  /*1770*/  BSSY.RECONVERGENT B1, `(.L_x_53) ;  /* 0x0000051000017945 */ /* 0x000fe20003800200 */
[----:B------:R-:W-:-:S03]  /*1780*/  MOV R3, R7 ;  /* 0x0000000700037202 */ /* 0x000fc60000000f00 */
[----:B------:R0:W-:Y:S02]  /*1790*/  STL [R1], R2 ;  /* 0x0000000201007387 */ /* 0x0001e40000100800 */
[----:B0-----:R-:W-:Y:S02]  /*17a0*/  IMAD.MOV.U32 R2, RZ, RZ, R6 ;  /* 0x000000ffff027224 */ /* 0x001fe400078e0006 */
        /* <DEDUP_REMOVED lines=20> */
.L_x_60:
        /* <DEDUP_REMOVED lines=19> */
.L_x_59:
[----:B------:R-:W-:Y:S05]  /*1a20*/  BSYNC.RECONVERGENT B2 ;  /* 0x0000000000027941 */ /* 0x000fea0003800200 */
.L_x_58:
        /* <DEDUP_REMOVED lines=14> */
.L_x_62:
[----:B------:R-:W-:Y:S05]  /*1b10*/  BSYNC.RECONVERGENT B2 ;  /* 0x0000000000027941 */ /* 0x000fea0003800200 */
.L_x_61:
[----:B------:R-:W-:-:S13]  /*1b20*/  ISETP.NE.OR P0, PT, R4, RZ, P0 ;  /* 0x000000ff0400720c */ /* 0x000fda0000705670 */
[----:B------:R-:W-:Y:S05]  /*1b30*/  @!P0 BRA `(.L_x_56) ;  /* 0x00000000001c8947 */ /* 0x000fea0003800000 */
.L_x_57:
[----:B------:R-:W-:Y:S01]  /*1b40*/  IADD3 R4, PT, PT, R4, 0x4, RZ ;  /* 0x0000000404047810 */ /* 0x000fe20007ffe0ff */
[----:B-----5:R-:W-:-:S03]  /*1b50*/  FADD R5, R5, R8 ;  /* 0x0000000805057221 */ /* 0x020fc60000000000 */
[----:B------:R-:W-:Y:S01]  /*1b60*/  ISETP.NE.AND P0, PT, R4, RZ, PT ;  /* 0x000000ff0400720c */ /* 0x000fe20003f05270 */
[----:B------:R-:W-:-:S04]  /*1b70*/  FADD R5, R5, R8 ;  /* 0x0000000805057221 */ /* 0x000fc80000000000 */
[----:B------:R-:W-:-:S04]  /*1b80*/  FADD R5, R5, R8 ;  /* 0x0000000805057221 */ /* 0x000fc80000000000 */
[----:B------:R-:W-:-:S04]  /*1b90*/  FADD R5, R5, R8 ;  /* 0x0000000805057221 */ /* 0x000fc80000000000 */
[----:B------:R-:W-:Y:S05]  /*1ba0*/  @P0 BRA `(.L_x_57) ;  /* 0xfffffffc00e40947 */ /* 0x000fea000383ffff */
.L_x_56:
[----:B------:R-:W-:Y:S05]  /*1bb0*/  BSYNC.RECONVERGENT B0 ;  /* 0x0000000000007941 */ /* 0x000fea0003800200 */
.L_x_55:
[----:B------:R-:W-:Y:S01]  /*1bc0*/  ISETP.NE.AND P0, PT, R0, RZ, PT ;  /* 0x000000ff0000720c */ /* 0x000fe20003f05270 */
[----:B------:R-:W-:-:S12]  /*1bd0*/  BSSY.RECONVERGENT B0, `(.L_x_63) ;  /* 0x0000007000007945 */ /* 0x000fd80003800200 */
[----:B------:R-:W-:Y:S05]  /*1be0*/  @!P0 BRA `(.L_x_64) ;  /* 0x0000000000148947 */ /* 0x000fea0003800000 */
[----:B------:R-:W-:-:S07]  /*1bf0*/  IADD3 R0, PT, PT, -R0, RZ, RZ ;  /* 0x000000ff00007210 */ /* 0x000fce0007ffe1ff */
.L_x_65:
[----:B------:R-:W-:Y:S01]  /*1c00*/  IADD3 R0, PT, PT, R0, 0x1, RZ ;  /* 0x0000000100007810 */ /* 0x000fe20007ffe0ff */
[----:B-----5:R-:W-:-:S03]  /*1c10*/  FADD R5, R5, R8 ;  /* 0x0000000805057221 */ /* 0x020fc60000000000 */
[----:B------:R-:W-:-:S13]  /*1c20*/  ISETP.NE.AND P0, PT, R0, RZ, PT ;  /* 0x000000ff0000720c */ /* 0x000fda0003f05270 */
[----:B------:R-:W-:Y:S05]  /*1c30*/  @P0 BRA `(.L_x_65) ;  /* 0xfffffffc00f00947 */ /* 0x000fea000383ffff */
.L_x_64:
[----:B------:R-:W-:Y:S05]  /*1c40*/  BSYNC.RECONVERGENT B0 ;  /* 0x0000000000007941 */ /* 0x000fea0003800200 */
.L_x_63:
[----:B------:R-:W-:Y:S02]  /*1c50*/  R2UR UR4, R6 ;  /* 0x00000000060472ca */ /* 0x000fe400000e0000 */
[----:B------:R-:W-:-:S13]  /*1c60*/  R2UR UR5, R7 ;  /* 0x00000000070572ca */ /* 0x000fda00000e0000 */
[----:B-----5:R1:W-:Y:S02]  /*1c70*/  ST.E desc[UR4][R2.64], R5 ;  /* 0x0000000502007985 */ /* 0x0203e4000c101904 */
.L_x_54:
[----:B------:R-:W-:Y:S05]  /*1c80*/  BSYNC.RECONVERGENT B1 ;  /* 0x0000000000017941 */ /* 0x000fea0003800200 */
.L_x_53:
[----:B01----:R0:W2:Y:S02]  /*1c90*/  LDL R2, [R1] ;  /* 0x0000000001027983 */ /* 0x0030a40000100800 */
[----:B0-----:R-:W-:Y:S01]  /*1ca0*/  IADD3 R1, PT, PT, R1, 0x8, RZ ;  /* 0x0000000801017810 */ /* 0x001fe20007ffe0ff */
[----:B--2---:R-:W-:Y:S06]  /*1cb0*/  RET.REL.NODEC R20 `(_Z11ooVectorAddPKfPfiPP9BaseClassi) ;  /* 0xffffffe014d07950 */ /* 0x004fec0003c3ffff */
        .type           $_Z11ooVectorAddPKfPfiPP9BaseClassi$_ZN6Class59doTheMathERffi,@function
        .size           $_Z11ooVectorAddPKfPfiPP9BaseClassi$_ZN6Class59doTheMathERffi,($_Z11ooVectorAddPKfPfiPP9BaseClassi$_ZN6Class69doTheMathERffi - $_Z11ooVectorAddPKfPfiPP9BaseClassi$_ZN6Class59doTheMathERffi)
$_Z11ooVectorAddPKfPfiPP9BaseClassi$_ZN6Class59doTheMathERffi:
[----:B------:R-:W-:Y:S01]  /*1cc0*/  IADD3 R1, PT, PT, R1, -0x8, RZ ;  /* 0xfffffff801017810 */ /* 0x000fe20007ffe0ff */
[----:B------:R-:W-:Y:S01]  /*1cd0*/  BSSY.RECONVERGENT B1, `(.L_x_66) ;  /* 0x0000051000017945 */ /* 0x000fe20003800200 */
[----:B------:R-:W-:-:S03]  /*1ce0*/  IMAD.MOV.U32 R3, RZ, RZ, R7 ;  /* 0x000000ffff037224 */ /* 0x000fc600078e0007 */
        /* <DEDUP_REMOVED lines=22> */
.L_x_73:
        /* <DEDUP_REMOVED lines=19> */
.L_x_72:
[----:B------:R-:W-:Y:S05]  /*1f80*/  BSYNC.RECONVERGENT B2 ;  /* 0x0000000000027941 */ /* 0x000fea0003800200 */
.L_x_71:
        /* <DEDUP_REMOVED lines=14> */
.L_x_75:
[----:B------:R-:W-:Y:S05]  /*2070*/  BSYNC.RECONVERGENT B2 ;  /* 0x0000000000027941 */ /* 0x000fea0003800200 */
.L_x_74:
[----:B------:R-:W-:-:S13]  /*2080*/  ISETP.NE.OR P0, PT, R4, RZ, P0 ;  /* 0x000000ff0400720c */ /* 0x000fda0000705670 */
[----:B------:R-:W-:Y:S05]  /*2090*/  @!P0 BRA `(.L_x_69) ;  /* 0x00000000001c8947 */ /* 0x000fea0003800000 */
.L_x_70:
[----:B------:R-:W-:Y:S01]  /*20a0*/  IADD3 R4, PT, PT, R4, 0x4, RZ ;  /* 0x0000000404047810 */ /* 0x000fe20007ffe0ff */
[----:B-----5:R-:W-:-:S03]  /*20b0*/  FADD R5, R5, R8 ;  /* 0x0000000805057221 */ /* 0x020fc60000000000 */
[----:B------:R-:W-:Y:S01]  /*20c0*/  ISETP.NE.AND P0, PT, R4, RZ, PT ;  /* 0x000000ff0400720c */ /* 0x000fe20003f05270 */
[----:B------:R-:W-:-:S04]  /*20d0*/  FADD R5, R5, R8 ;  /* 0x0000000805057221 */ /* 0x000fc80000000000 */
[----:B------:R-:W-:-:S04]  /*20e0*/  FADD R5, R5, R8 ;  /* 0x0000000805057221 */ /* 0x000fc80000000000 */
[----:B------:R-:W-:-:S04]  /*20f0*/  FADD R5, R5, R8 ;  /* 0x0000000805057221 */ /* 0x000fc80000000000 */
[----:B------:R-:W-:Y:S05]  /*2100*/  @P0 BRA `(.L_x_70) ;  /* 0xfffffffc00e40947 */ /* 0x000fea000383ffff */
.L_x_69:
[----:B------:R-:W-:Y:S05]  /*2110*/  BSYNC.RECONVERGENT B0 ;  /* 0x0000000000007941 */ /* 0x000fea0003800200 */
.L_x_68:
[----:B------:R-:W-:Y:S01]  /*2120*/  ISETP.NE.AND P0, PT, R0, RZ, PT ;  /* 0x000000ff0000720c */ /* 0x000fe20003f05270 */
[----:B------:R-:W-:-:S12]  /*2130*/  BSSY.RECONVERGENT B0, `(.L_x_76) ;  /* 0x0000007000007945 */ /* 0x000fd80003800200 */
[----:B------:R-:W-:Y:S05]  /*2140*/  @!P0 BRA `(.L_x_77) ;  /* 0x0000000000148947 */ /* 0x000fea0003800000 */
[----:B------:R-:W-:-:S07]  /*2150*/  IADD3 R0, PT, PT, -R0, RZ, RZ ;  /* 0x000000ff00007210 */ /* 0x000fce0007ffe1ff */
.L_x_78:
[----:B------:R-:W-:Y:S01]  /*2160*/  IADD3 R0, PT, PT, R0, 0x1, RZ ;  /* 0x0000000100007810 */ /* 0x000fe20007ffe0ff */
[----:B-----5:R-:W-:-:S03]  /*2170*/  FADD R5, R5, R8 ;  /* 0x0000000805057221 */ /* 0x020fc60000000000 */
[----:B------:R-:W-:-:S13]  /*2180*/  ISETP.NE.AND P0, PT, R0, RZ, PT ;  /* 0x000000ff0000720c */ /* 0x000fda0003f05270 */
[----:B------:R-:W-:Y:S05]  /*2190*/  @P0 BRA `(.L_x_78) ;  /* 0xfffffffc00f00947 */ /* 0x000fea000383ffff */
.L_x_77:
[----:B------:R-:W-:Y:S05]  /*21a0*/  BSYNC.RECONVERGENT B0 ;  /* 0x0000000000007941 */ /* 0x000fea0003800200 */
.L_x_76:
[----:B------:R-:W-:Y:S02]  /*21b0*/  R2UR UR4, R6 ;  /* 0x00000000060472ca */ /* 0x000fe400000e0000 */
[----:B------:R-:W-:-:S13]  /*21c0*/  R2UR UR5, R7 ;  /* 0x00000000070572ca */ /* 0x000fda00000e0000 */
[----:B-----5:R1:W-:Y:S02]  /*21d0*/  ST.E desc[UR4][R2.64], R5 ;  /* 0x0000000502007985 */ /* 0x0203e4000c101904 */
.L_x_67:
[----:B------:R-:W-:Y:S05]  /*21e0*/  BSYNC.RECONVERGENT B1 ;  /* 0x0000000000017941 */ /* 0x000fea0003800200 */
.L_x_66:
[----:B01----:R0:W2:Y:S02]  /*21f0*/  LDL R2, [R1] ;  /* 0x0000000001027983 */ /* 0x0030a40000100800 */
[----:B0-----:R-:W-:Y:S01]  /*2200*/  IADD3 R1, PT, PT, R1, 0x8, RZ ;  /* 0x0000000801017810 */ /* 0x001fe20007ffe0ff */
[----:B--2---:R-:W-:Y:S06]  /*2210*/  RET.REL.NODEC R20 `(_Z11ooVectorAddPKfPfiPP9BaseClassi) ;  /* 0xffffffdc14787950 */ /* 0x004fec0003c3ffff */
        .type           $_Z11ooVectorAddPKfPfiPP9BaseClassi$_ZN6Class69doTheMathERffi,@function
        .size           $_Z11ooVectorAddPKfPfiPP9BaseClassi$_ZN6Class69doTheMathERffi,($_Z11ooVectorAddPKfPfiPP9BaseClassi$_ZN6Class79doTheMathERffi - $_Z11ooVectorAddPKfPfiPP9BaseClassi$_ZN6Class69doTheMathERffi)
$_Z11ooVectorAddPKfPfiPP9BaseClassi$_ZN6Class69doTheMathERffi:
[----:B------:R-:W-:Y:S01]  /*2220*/  VIADD R1, R1, 0xfffffff8 ;  /* 0xfffffff801017836 */ /* 0x000fe20000000000 */
        /* <DEDUP_REMOVED lines=24> */
.L_x_86:
        /* <DEDUP_REMOVED lines=19> */
.L_x_85:
[----:B------:R-:W-:Y:S05]  /*24e0*/  BSYNC.RECONVERGENT B2 ;  /* 0x0000000000027941 */ /* 0x000fea0003800200 */
.L_x_84:
        /* <DEDUP_REMOVED lines=14> */
.L_x_88:
[----:B------:R-:W-:Y:S05]  /*25d0*/  BSYNC.RECONVERGENT B2 ;  /* 0x0000000000027941 */ /* 0x000fea0003800200 */
.L_x_87:
[----:B------:R-:W-:-:S13]  /*25e0*/  ISETP.NE.OR P0, PT, R4, RZ, P0 ;  /* 0x000000ff0400720c */ /* 0x000fda0000705670 */
[----:B------:R-:W-:Y:S05]  /*25f0*/  @!P0 BRA `(.L_x_82) ;  /* 0x00000000001c8947 */ /* 0x000fea0003800000 */
.L_x_83:
[----:B------:R-:W-:Y:S01]  /*2600*/  IADD3 R4, PT, PT, R4, 0x4, RZ ;  /* 0x0000000404047810 */ /* 0x000fe20007ffe0ff */
[----:B-----5:R-:W-:-:S03]  /*2610*/  FADD R5, R5, R8 ;  /* 0x0000000805057221 */ /* 0x020fc60000000000 */
[----:B------:R-:W-:Y:S01]  /*2620*/  ISETP.NE.AND P0, PT, R4, RZ, PT ;  /* 0x000000ff0400720c */ /* 0x000fe20003f05270 */
[----:B------:R-:W-:-:S04]  /*2630*/  FADD R5, R5, R8 ;  /* 0x0000000805057221 */ /* 0x000fc80000000000 */
[----:B------:R-:W-:-:S04]  /*2640*/  FADD R5, R5, R8 ;  /* 0x0000000805057221 */ /* 0x000fc80000000000 */
[----:B------:R-:W-:-:S04]  /*2650*/  FADD R5, R5, R8 ;  /* 0x0000000805057221 */ /* 0x000fc80000000000 */
[----:B------:R-:W-:Y:S05]  /*2660*/  @P0 BRA `(.L_x_83) ;  /* 0xfffffffc00e40947 */ /* 0x000fea000383ffff */
.L_x_82:
[----:B------:R-:W-:Y:S05]  /*2670*/  BSYNC.RECONVERGENT B0 ;  /* 0x0000000000007941 */ /* 0x000fea0003800200 */
.L_x_81:
[----:B------:R-:W-:Y:S01]  /*2680*/  ISETP.NE.AND P0, PT, R0, RZ, PT ;  /* 0x000000ff0000720c */ /* 0x000fe20003f05270 */
[----:B------:R-:W-:-:S12]  /*2690*/  BSSY.RECONVERGENT B0, `(.L_x_89) ;  /* 0x0000007000007945 */ /* 0x000fd80003800200 */
[----:B------:R-:W-:Y:S05]  /*26a0*/  @!P0 BRA `(.L_x_90) ;  /* 0x0000000000148947 */ /* 0x000fea0003800000 */
[----:B------:R-:W-:-:S07]  /*26b0*/  IADD3 R0, PT, PT, -R0, RZ, RZ ;  /* 0x000000ff00007210 */ /* 0x000fce0007ffe1ff */
.L_x_91:
[----:B------:R-:W-:Y:S01]  /*26c0*/  IADD3 R0, PT, PT, R0, 0x1, RZ ;  /* 0x0000000100007810 */ /* 0x000fe20007ffe0ff */
[----:B-----5:R-:W-:-:S03]  /*26d0*/  FADD R5, R5, R8 ;  /* 0x0000000805057221 */ /* 0x020fc60000000000 */
[----:B------:R-:W-:-:S13]  /*26e0*/  ISETP.NE.AND P0, PT, R0, RZ, PT ;  /* 0x000000ff0000720c */ /* 0x000fda0003f05270 */
[----:B------:R-:W-:Y:S05]  /*26f0*/  @P0 BRA `(.L_x_91) ;  /* 0xfffffffc00f00947 */ /* 0x000fea000383ffff */
.L_x_90:
[----:B------:R-:W-:Y:S05]  /*2700*/  BSYNC.RECONVERGENT B0 ;  /* 0x0000000000007941 */ /* 0x000fea0003800200 */
.L_x_89:
[----:B------:R-:W-:Y:S02]  /*2710*/  R2UR UR4, R6 ;  /* 0x00000000060472ca */ /* 0x000fe400000e0000 */
[----:B------:R-:W-:-:S13]  /*2720*/  R2UR UR5, R7 ;  /* 0x00000000070572ca */ /* 0x000fda00000e0000 */
[----:B-----5:R1:W-:Y:S02]  /*2730*/  ST.E desc[UR4][R2.64], R5 ;  /* 0x0000000502007985 */ /* 0x0203e4000c101904 */
.L_x_80:
[----:B------:R-:W-:Y:S05]  /*2740*/  BSYNC.RECONVERGENT B1 ;  /* 0x0000000000017941 */ /* 0x000fea0003800200 */
.L_x_79:
[----:B01----:R0:W2:Y:S02]  /*2750*/  LDL R2, [R1] ;  /* 0x0000000001027983 */ /* 0x0030a40000100800 */
[----:B0-----:R-:W-:Y:S01]  /*2760*/  VIADD R1, R1, 0x8 ;  /* 0x0000000801017836 */ /* 0x001fe20000000000 */
[----:B--2---:R-:W-:Y:S06]  /*2770*/  RET.REL.NODEC R20 `(_Z11ooVectorAddPKfPfiPP9BaseClassi) ;  /* 0xffffffd814207950 */ /* 0x004fec0003c3ffff */
        .type           $_Z11ooVectorAddPKfPfiPP9BaseClassi$_ZN6Class79doTheMathERffi,@function
        .size           $_Z11ooVectorAddPKfPfiPP9BaseClassi$_ZN6Class79doTheMathERffi,($_Z11ooVectorAddPKfPfiPP9BaseClassi$_ZN6Class89doTheMathERffi - $_Z11ooVectorAddPKfPfiPP9BaseClassi$_ZN6Class79doTheMathERffi)
$_Z11ooVectorAddPKfPfiPP9BaseClassi$_ZN6Class79doTheMathERffi:
        /* <DEDUP_REMOVED lines=25> */
.L_x_99:
        /* <DEDUP_REMOVED lines=19> */
.L_x_98:
[----:B------:R-:W-:Y:S05]  /*2a40*/  BSYNC.RECONVERGENT B2 ;  /* 0x0000000000027941 */ /* 0x000fea0003800200 */
.L_x_97:
        /* <DEDUP_REMOVED lines=14> */
.L_x_101:
[----:B------:R-:W-:Y:S05]  /*2b30*/  BSYNC.RECONVERGENT B2 ;  /* 0x0000000000027941 */ /* 0x000fea0003800200 */
.L_x_100:
[----:B------:R-:W-:-:S13]  /*2b40*/  ISETP.NE.OR P0, PT, R4, RZ, P0 ;  /* 0x000000ff0400720c */ /* 0x000fda0000705670 */
[----:B------:R-:W-:Y:S05]  /*2b50*/  @!P0 BRA `(.L_x_95) ;  /* 0x00000000001c8947 */ /* 0x000fea0003800000 */
.L_x_96:
[----:B------:R-:W-:Y:S01]  /*2b60*/  IADD3 R4, PT, PT, R4, 0x4, RZ ;  /* 0x0000000404047810 */ /* 0x000fe20007ffe0ff */
[----:B-----5:R-:W-:-:S03]  /*2b70*/  FADD R5, R5, R8 ;  /* 0x0000000805057221 */ /* 0x020fc60000000000 */
[----:B------:R-:W-:Y:S01]  /*2b80*/  ISETP.NE.AND P0, PT, R4, RZ, PT ;  /* 0x000000ff0400720c */ /* 0x000fe20003f05270 */
[----:B------:R-:W-:-:S04]  /*2b90*/  FADD R5, R5, R8 ;  /* 0x0000000805057221 */ /* 0x000fc80000000000 */
[----:B------:R-:W-:-:S04]  /*2ba0*/  FADD R5, R5, R8 ;  /* 0x0000000805057221 */ /* 0x000fc80000000000 */
[----:B------:R-:W-:-:S04]  /*2bb0*/  FADD R5, R5, R8 ;  /* 0x0000000805057221 */ /* 0x000fc80000000000 */
[----:B------:R-:W-:Y:S05]  /*2bc0*/  @P0 BRA `(.L_x_96) ;  /* 0xfffffffc00e40947 */ /* 0x000fea000383ffff */
.L_x_95:
[----:B------:R-:W-:Y:S05]  /*2bd0*/  BSYNC.RECONVERGENT B0 ;  /* 0x0000000000007941 */ /* 0x000fea0003800200 */
.L_x_94:
[----:B------:R-:W-:Y:S01]  /*2be0*/  ISETP.NE.AND P0, PT, R0, RZ, PT ;  /* 0x000000ff0000720c */ /* 0x000fe20003f05270 */
[----:B------:R-:W-:-:S12]  /*2bf0*/  BSSY.RECONVERGENT B0, `(.L_x_102) ;  /* 0x0000007000007945 */ /* 0x000fd80003800200 */
[----:B------:R-:W-:Y:S05]  /*2c00*/  @!P0 BRA `(.L_x_103) ;  /* 0x0000000000148947 */ /* 0x000fea0003800000 */
[----:B------:R-:W-:-:S07]  /*2c10*/  IADD3 R0, PT, PT, -R0, RZ, RZ ;  /* 0x000000ff00007210 */ /* 0x000fce0007ffe1ff */
.L_x_104:
[----:B------:R-:W-:Y:S02]  /*2c20*/  VIADD R0, R0, 0x1 ;  /* 0x0000000100007836 */ /* 0x000fe40000000000 */
[----:B-----5:R-:W-:-:S03]  /*2c30*/  FADD R5, R5, R8 ;  /* 0x0000000805057221 */ /* 0x020fc60000000000 */
[----:B------:R-:W-:-:S13]  /*2c40*/  ISETP.NE.AND P0, PT, R0, RZ, PT ;  /* 0x000000ff0000720c */ /* 0x000fda0003f05270 */
[----:B------:R-:W-:Y:S05]  /*2c50*/  @P0 BRA `(.L_x_104) ;  /* 0xfffffffc00f00947 */ /* 0x000fea000383ffff */
.L_x_103:
[----:B------:R-:W-:Y:S05]  /*2c60*/  BSYNC.RECONVERGENT B0 ;  /* 0x0000000000007941 */ /* 0x000fea0003800200 */
.L_x_102:
[----:B------:R-:W-:Y:S02]  /*2c70*/  R2UR UR4, R6 ;  /* 0x00000000060472ca */ /* 0x000fe400000e0000 */
[----:B------:R-:W-:-:S13]  /*2c80*/  R2UR UR5, R7 ;  /* 0x00000000070572ca */ /* 0x000fda00000e0000 */
[----:B-----5:R1:W-:Y:S02]  /*2c90*/  ST.E desc[UR4][R2.64], R5 ;  /* 0x0000000502007985 */ /* 0x0203e4000c101904 */
.L_x_93:
[----:B------:R-:W-:Y:S05]  /*2ca0*/  BSYNC.RECONVERGENT B1 ;  /* 0x0000000000017941 */ /* 0x000fea0003800200 */
.L_x_92:
[----:B01----:R0:W2:Y:S02]  /*2cb0*/  LDL R2, [R1] ;  /* 0x0000000001027983 */ /* 0x0030a40000100800 */
[----:B0-----:R-:W-:Y:S01]  /*2cc0*/  IADD3 R1, PT, PT, R1, 0x8, RZ ;  /* 0x0000000801017810 */ /* 0x001fe20007ffe0ff */
[----:B--2---:R-:W-:Y:S06]  /*2cd0*/  RET.REL.NODEC R20 `(_Z11ooVectorAddPKfPfiPP9BaseClassi) ;  /* 0xffffffd014c87950 */ /* 0x004fec0003c3ffff */
        .type           $_Z11ooVectorAddPKfPfiPP9BaseClassi$_ZN6Class89doTheMathERffi,@function
        .size           $_Z11ooVectorAddPKfPfiPP9BaseClassi$_ZN6Class89doTheMathERffi,($_Z11ooVectorAddPKfPfiPP9BaseClassi$_ZN6Class99doTheMathERffi - $_Z11ooVectorAddPKfPfiPP9BaseClassi$_ZN6Class89doTheMathERffi)
$_Z11ooVectorAddPKfPfiPP9BaseClassi$_ZN6Class89doTheMathERffi:
        /* <DEDUP_REMOVED lines=25> */
.L_x_112:
        /* <DEDUP_REMOVED lines=19> */
.L_x_111:
[----:B------:R-:W-:Y:S05]  /*2fa0*/  BSYNC.RECONVERGENT B2 ;  /* 0x0000000000027941 */ /* 0x000fea0003800200 */
.L_x_110:
        /* <DEDUP_REMOVED lines=14> */
.L_x_114:
[----:B------:R-:W-:Y:S05]  /*3090*/  BSYNC.RECONVERGENT B2 ;  /* 0x0000000000027941 */ /* 0x000fea0003800200 */
.L_x_113:
[----:B------:R-:W-:-:S13]  /*30a0*/  ISETP.NE.OR P0, PT, R4, RZ, P0 ;  /* 0x000000ff0400720c */ /* 0x000fda0000705670 */
[----:B------:R-:W-:Y:S05]  /*30b0*/  @!P0 BRA `(.L_x_108) ;  /* 0x00000000001c8947 */ /* 0x000fea0003800000 */
.L_x_109:
[----:B------:R-:W-:Y:S01]  /*30c0*/  IADD3 R4, PT, PT, R4, 0x4, RZ ;  /* 0x0000000404047810 */ /* 0x000fe20007ffe0ff */
[----:B-----5:R-:W-:-:S03]  /*30d0*/  FADD R5, R5, R8 ;  /* 0x0000000805057221 */ /* 0x020fc60000000000 */
[----:B------:R-:W-:Y:S01]  /*30e0*/  ISETP.NE.AND P0, PT, R4, RZ, PT ;  /* 0x000000ff0400720c */ /* 0x000fe20003f05270 */
[----:B------:R-:W-:-:S04]  /*30f0*/  FADD R5, R5, R8 ;  /* 0x0000000805057221 */ /* 0x000fc80000000000 */
[----:B------:R-:W-:-:S04]  /*3100*/  FADD R5, R5, R8 ;  /* 0x0000000805057221 */ /* 0x000fc80000000000 */
[----:B------:R-:W-:-:S04]  /*3110*/  FADD R5, R5, R8 ;  /* 0x0000000805057221 */ /* 0x000fc80000000000 */
[----:B------:R-:W-:Y:S05]  /*3120*/  @P0 BRA `(.L_x_109) ;  /* 0xfffffffc00e40947 */ /* 0x000fea000383ffff */
.L_x_108:
[----:B------:R-:W-:Y:S05]  /*3130*/  BSYNC.RECONVERGENT B0 ;  /* 0x0000000000007941 */ /* 0x000fea0003800200 */
.L_x_107:
[----:B------:R-:W-:Y:S01]  /*3140*/  ISETP.NE.AND P0, PT, R0, RZ, PT ;  /* 0x000000ff0000720c */ /* 0x000fe20003f05270 */
[----:B------:R-:W-:-:S12]  /*3150*/  BSSY.RECONVERGENT B0, `(.L_x_115) ;  /* 0x0000007000007945 */ /* 0x000fd80003800200 */
[----:B------:R-:W-:Y:S05]  /*3160*/  @!P0 BRA `(.L_x_116) ;  /* 0x0000000000148947 */ /* 0x000fea0003800000 */
[----:B------:R-:W-:-:S07]  /*3170*/  IMAD.MOV R0, RZ, RZ, -R0 ;  /* 0x000000ffff007224 */ /* 0x000fce00078e0a00 */
.L_x_117:
[----:B------:R-:W-:Y:S01]  /*3180*/  IADD3 R0, PT, PT, R0, 0x1, RZ ;  /* 0x0000000100007810 */ /* 0x000fe20007ffe0ff */
[----:B-----5:R-:W-:-:S03]  /*3190*/  FADD R5, R5, R8 ;  /* 0x0000000805057221 */ /* 0x020fc60000000000 */
[----:B------:R-:W-:-:S13]  /*31a0*/  ISETP.NE.AND P0, PT, R0, RZ, PT ;  /* 0x000000ff0000720c */ /* 0x000fda0003f05270 */
[----:B------:R-:W-:Y:S05]  /*31b0*/  @P0 BRA `(.L_x_117) ;  /* 0xfffffffc00f00947 */ /* 0x000fea000383ffff */
.L_x_116:
[----:B------:R-:W-:Y:S05]  /*31c0*/  BSYNC.RECONVERGENT B0 ;  /* 0x0000000000007941 */ /* 0x000fea0003800200 */
.L_x_115:
[----:B------:R-:W-:Y:S02]  /*31d0*/  R2UR UR4, R6 ;  /* 0x00000000060472ca */ /* 0x000fe400000e0000 */
[----:B------:R-:W-:-:S13]  /*31e0*/  R2UR UR5, R7 ;  /* 0x00000000070572ca */ /* 0x000fda00000e0000 */
[----:B-----5:R1:W-:Y:S02]  /*31f0*/  ST.E desc[UR4][R2.64], R5 ;  /* 0x0000000502007985 */ /* 0x0203e4000c101904 */
.L_x_106:
[----:B------:R-:W-:Y:S05]  /*3200*/  BSYNC.RECONVERGENT B1 ;  /* 0x0000000000017941 */ /* 0x000fea0003800200 */
.L_x_105:
[----:B01----:R0:W2:Y:S02]  /*3210*/  LDL R2, [R1] ;  /* 0x0000000001027983 */ /* 0x0030a40000100800 */
[----:B0-----:R-:W-:Y:S01]  /*3220*/  IADD3 R1, PT, PT, R1, 0x8, RZ ;  /* 0x0000000801017810 */ /* 0x001fe20007ffe0ff */
[----:B--2---:R-:W-:Y:S06]  /*3230*/  RET.REL.NODEC R20 `(_Z11ooVectorAddPKfPfiPP9BaseClassi) ;  /* 0xffffffcc14707950 */ /* 0x004fec0003c3ffff */
        .type           $_Z11ooVectorAddPKfPfiPP9BaseClassi$_ZN6Class99doTheMathERffi,@function
        .size           $_Z11ooVectorAddPKfPfiPP9BaseClassi$_ZN6Class99doTheMathERffi,($_Z11ooVectorAddPKfPfiPP9BaseClassi$_ZN7Class109doTheMathERffi - $_Z11ooVectorAddPKfPfiPP9BaseClassi$_ZN6Class99doTheMathERffi)
$_Z11ooVectorAddPKfPfiPP9BaseClassi$_ZN6Class99doTheMathERffi:
        /* <DEDUP_REMOVED lines=25> */
.L_x_125:
        /* <DEDUP_REMOVED lines=19> */
.L_x_124:
[----:B------:R-:W-:Y:S05]  /*3500*/  BSYNC.RECONVERGENT B2 ;  /* 0x0000000000027941 */ /* 0x000fea0003800200 */
.L_x_123:
        /* <DEDUP_REMOVED lines=14> */
.L_x_127:
[----:B------:R-:W-:Y:S05]  /*35f0*/  BSYNC.RECONVERGENT B2 ;  /* 0x0000000000027941 */ /* 0x000fea0003800200 */
.L_x_126:
[----:B------:R-:W-:-:S13]  /*3600*/  ISETP.NE.OR P0, PT, R4, RZ, P0 ;  /* 0x000000ff0400720c */ /* 0x000fda0000705670 */
[----:B------:R-:W-:Y:S05]  /*3610*/  @!P0 BRA `(.L_x_121) ;  /* 0x00000000001c8947 */ /* 0x000fea0003800000 */
.L_x_122:
[----:B------:R-:W-:Y:S02]  /*3620*/  VIADD R4, R4, 0x4 ;  /* 0x0000000404047836 */ /* 0x000fe40000000000 */
[----:B-----5:R-:W-:-:S03]  /*3630*/  FADD R5, R5, R8 ;  /* 0x0000000805057221 */ /* 0x020fc60000000000 */
[----:B------:R-:W-:Y:S01]  /*3640*/  ISETP.NE.AND P0, PT, R4, RZ, PT ;  /* 0x000000ff0400720c */ /* 0x000fe20003f05270 */
[----:B------:R-:W-:-:S04]  /*3650*/  FADD R5, R5, R8 ;  /* 0x0000000805057221 */ /* 0x000fc80000000000 */
[----:B------:R-:W-:-:S04]  /*3660*/  FADD R5, R5, R8 ;  /* 0x0000000805057221 */ /* 0x000fc80000000000 */
[----:B------:R-:W-:-:S04]  /*3670*/  FADD R5, R5, R8 ;  /* 0x0000000805057221 */ /* 0x000fc80000000000 */
[----:B------:R-:W-:Y:S05]  /*3680*/  @P0 BRA `(.L_x_122) ;  /* 0xfffffffc00e40947 */ /* 0x000fea000383ffff */
.L_x_121:
[----:B------:R-:W-:Y:S05]  /*3690*/  BSYNC.RECONVERGENT B0 ;  /* 0x0000000000007941 */ /* 0x000fea0003800200 */
.L_x_120:
[----:B------:R-:W-:Y:S01]  /*36a0*/  ISETP.NE.AND P0, PT, R0, RZ, PT ;  /* 0x000000ff0000720c */ /* 0x000fe20003f05270 */
[----:B------:R-:W-:-:S12]  /*36b0*/  BSSY.RECONVERGENT B0, `(.L_x_128) ;  /* 0x0000007000007945 */ /* 0x000fd80003800200 */
[----:B------:R-:W-:Y:S05]  /*36c0*/  @!P0 BRA `(.L_x_129) ;  /* 0x0000000000148947 */ /* 0x000fea0003800000 */
[----:B------:R-:W-:-:S07]  /*36d0*/  IADD3 R0, PT, PT, -R0, RZ, RZ ;  /* 0x000000ff00007210 */ /* 0x000fce0007ffe1ff */
.L_x_130:
[----:B------:R-:W-:Y:S01]  /*36e0*/  IADD3 R0, PT, PT, R0, 0x1, RZ ;  /* 0x0000000100007810 */ /* 0x000fe20007ffe0ff */
[----:B-----5:R-:W-:-:S03]  /*36f0*/  FADD R5, R5, R8 ;  /* 0x0000000805057221 */ /* 0x020fc60000000000 */
[----:B------:R-:W-:-:S13]  /*3700*/  ISETP.NE.AND P0, PT, R0, RZ, PT ;  /* 0x000000ff0000720c */ /* 0x000fda0003f05270 */
[----:B------:R-:W-:Y:S05]  /*3710*/  @P0 BRA `(.L_x_130) ;  /* 0xfffffffc00f00947 */ /* 0x000fea000383ffff */
.L_x_129:
[----:B------:R-:W-:Y:S05]  /*3720*/  BSYNC.RECONVERGENT B0 ;  /* 0x0000000000007941 */ /* 0x000fea0003800200 */
.L_x_128:
[----:B------:R-:W-:Y:S02]  /*3730*/  R2UR UR4, R6 ;  /* 0x00000000060472ca */ /* 0x000fe400000e0000 */
[----:B------:R-:W-:-:S13]  /*3740*/  R2UR UR5, R7 ;  /* 0x00000000070572ca */ /* 0x000fda00000e0000 */
[----:B-----5:R1:W-:Y:S02]  /*3750*/  ST.E desc[UR4][R2.64], R5 ;  /* 0x0000000502007985 */ /* 0x0203e4000c101904 */
.L_x_119:
[----:B------:R-:W-:Y:S05]  /*3760*/  BSYNC.RECONVERGENT B1 ;  /* 0x0000000000017941 */ /* 0x000fea0003800200 */
.L_x_118:
[----:B01----:R0:W2:Y:S02]  /*3770*/  LDL R2, [R1] ;  /* 0x0000000001027983 */ /* 0x0030a40000100800 */
[----:B0-----:R-:W-:Y:S01]  /*3780*/  IADD3 R1, PT, PT, R1, 0x8, RZ ;  /* 0x0000000801017810 */ /* 0x001fe20007ffe0ff */
[----:B--2---:R-:W-:Y:S06]  /*3790*/  RET.REL.NODEC R20 `(_Z11ooVectorAddPKfPfiPP9BaseClassi) ;  /* 0xffffffc814187950 */ /* 0x004fec0003c3ffff */
        .type           $_Z11ooVectorAddPKfPfiPP9BaseClassi$_ZN7Class109doTheMathERffi,@function
        .size           $_Z11ooVectorAddPKfPfiPP9BaseClassi$_ZN7Class109doTheMathERffi,($_Z11ooVectorAddPKfPfiPP9BaseClassi$_ZN7Class119doTheMathERffi - $_Z11ooVectorAddPKfPfiPP9BaseClassi$_ZN7Class109doTheMathERffi)
$_Z11ooVectorAddPKfPfiPP9BaseClassi$_ZN7Class109doTheMathERffi:
        /* <DEDUP_REMOVED lines=25> */
.L_x_138:
        /* <DEDUP_REMOVED lines=19> */
.L_x_137:
[----:B------:R-:W-:Y:S05]  /*3a60*/  BSYNC.RECONVERGENT B2 ;  /* 0x0000000000027941 */ /* 0x000fea0003800200 */
.L_x_136:
[----:B------:R-:W-:Y:S01]  /*3a70*/  IADD3 R9, PT, PT, -R4, RZ, RZ ;  /* 0x000000ff04097210 */ /* 0x000fe20007ffe1ff */
[----:B------:R-:W-:Y:S03]  /*3a80*/  BSSY.RECONVERGENT B2, `(.L_x_139) ;  /* 0x000000d000027945 */ /* 0x000fe60003800200 */
[----:B------:R-:W-:-:S13]  /*3a90*/  ISETP.GT.AND P1, PT, R9, 0x4, PT ;  /* 0x000000040900780c */ /* 0x000fda0003f24270 */
[----:B------:R-:W-:Y:S05]  /*3aa0*/  @!P1 BRA `(.L_x_140) ;  /* 0x0000000000289947 */ /* 0x000fea0003800000 */
[--C-:B-----5:R-:W-:Y:S01]  /*3ab0*/  FADD R5, R5, R8.reuse ;  /* 0x0000000805057221 */ /* 0x120fe20000000000 */
[----:B------:R-:W-:Y:S01]  /*3ac0*/  PLOP3.LUT P0, PT, PT, PT, PT, 0x8, 0x80 ;  /* 0x000000000080781c */ /* 0x000fe20003f0e170 */
[----:B------:R-:W-:Y:S02]  /*3ad0*/  VIADD R4, R4, 0x8 ;  /* 0x0000000804047836 */ /* 0x000fe40000000000 */
[----:B------:R-:W-:-:S04]  /*3ae0*/  FADD R5, R5, R8 ;  /* 0x0000000805057221 */ /* 0x000fc80000000000 */
[----:B------:R-:W-:-:S04]  /*3af0*/  FADD R5, R5, R8 ;  /* 0x0000000805057221 */ /* 0x000fc80000000000 */
[----:B------:R-:W-:-:S04]  /*3b00*/  FADD R5, R5, R8 ;  /* 0x0000000805057221 */ /* 0x000fc80000000000 */
[----:B------:R-:W-:-:S04]  /*3b10*/  FADD R5, R5, R8 ;  /* 0x0000000805057221 */ /* 0x000fc80000000000 */
[----:B------:R-:W-:-:S04]  /*3b20*/  FADD R5, R5, R8 ;  /* 0x0000000805057221 */ /* 0x000fc80000000000 */
[----:B------:R-:W-:-:S04]  /*3b30*/  FADD R5, R5, R8 ;  /* 0x0000000805057221 */ /* 0x000fc80000000000 */
[----:B------:R-:W-:-:S07]  /*3b40*/  FADD R5, R5, R8 ;  /* 0x0000000805057221 */ /* 0x000fce0000000000 */
.L_x_140:
[----:B------:R-:W-:Y:S05]  /*3b50*/  BSYNC.RECONVERGENT B2 ;  /* 0x0000000000027941 */ /* 0x000fea0003800200 */
.L_x_139:
[----:B------:R-:W-:-:S13]  /*3b60*/  ISETP.NE.OR P0, PT, R4, RZ, P0 ;  /* 0x000000ff0400720c */ /* 0x000fda0000705670 */
[----:B------:R-:W-:Y:S05]  /*3b70*/  @!P0 BRA `(.L_x_134) ;  /* 0x00000000001c8947 */ /* 0x000fea0003800000 */
.L_x_135:
[----:B------:R-:W-:Y:S01]  /*3b80*/  IADD3 R4, PT, PT, R4, 0x4, RZ ;  /* 0x0000000404047810 */ /* 0x000fe20007ffe0ff */
[----:B-----5:R-:W-:-:S03]  /*3b90*/  FADD R5, R5, R8 ;  /* 0x0000000805057221 */ /* 0x020fc60000000000 */
[----:B------:R-:W-:Y:S01]  /*3ba0*/  ISETP.NE.AND P0, PT, R4, RZ, PT ;  /* 0x000000ff0400720c */ /* 0x000fe20003f05270 */
[----:B------:R-:W-:-:S04]  /*3bb0*/  FADD R5, R5, R8 ;  /* 0x0000000805057221 */ /* 0x000fc80000000000 */
[----:B------:R-:W-:-:S04]  /*3bc0*/  FADD R5, R5, R8 ;  /* 0x0000000805057221 */ /* 0x000fc80000000000 */
[----:B------:R-:W-:-:S04]  /*3bd0*/  FADD R5, R5, R8 ;  /* 0x0000000805057221 */ /* 0x000fc80000000000 */
[----:B------:R-:W-:Y:S05]  /*3be0*/  @P0 BRA `(.L_x_135) ;  /* 0xfffffffc00e40947 */ /* 0x000fea000383ffff */
.L_x_134:
[----:B------:R-:W-:Y:S05]  /*3bf0*/  BSYNC.RECONVERGENT B0 ;  /* 0x0000000000007941 */ /* 0x000fea0003800200 */
.L_x_133:
[----:B------:R-:W-:Y:S01]  /*3c00*/  ISETP.NE.AND P0, PT, R0, RZ, PT ;  /* 0x000000ff0000720c */ /* 0x000fe20003f05270 */
[----:B------:R-:W-:-:S12]  /*3c10*/  BSSY.RECONVERGENT B0, `(.L_x_141) ;  /* 0x0000007000007945 */ /* 0x000fd80003800200 */
[----:B------:R-:W-:Y:S05]  /*3c20*/  @!P0 BRA `(.L_x_142) ;  /* 0x0000000000148947 */ /* 0x000fea0003800000 */
[----:B------:R-:W-:-:S07]  /*3c30*/  IADD3 R0, PT, PT, -R0, RZ, RZ ;  /* 0x000000ff00007210 */ /* 0x000fce0007ffe1ff */
.L_x_143:
[----:B------:R-:W-:Y:S01]  /*3c40*/  IADD3 R0, PT, PT, R0, 0x1, RZ ;  /* 0x0000000100007810 */ /* 0x000fe20007ffe0ff */
[----:B-----5:R-:W-:-:S03]  /*3c50*/  FADD R5, R5, R8 ;  /* 0x0000000805057221 */ /* 0x020fc60000000000 */
[----:B------:R-:W-:-:S13]  /*3c60*/  ISETP.NE.AND P0, PT, R0, RZ, PT ;  /* 0x000000ff0000720c */ /* 0x000fda0003f05270 */
[----:B------:R-:W-:Y:S05]  /*3c70*/  @P0 BRA `(.L_x_143) ;  /* 0xfffffffc00f00947 */ /* 0x000fea000383ffff */
.L_x_142:
[----:B------:R-:W-:Y:S05]  /*3c80*/  BSYNC.RECONVERGENT B0 ;  /* 0x0000000000007941 */ /* 0x000fea0003800200 */
.L_x_141:
[----:B------:R-:W-:Y:S02]  /*3c90*/  R2UR UR4, R6 ;  /* 0x00000000060472ca */ /* 0x000fe400000e0000 */
[----:B------:R-:W-:-:S13]  /*3ca0*/  R2UR UR5, R7 ;  /* 0x00000000070572ca */ /* 0x000fda00000e0000 */
[----:B-----5:R1:W-:Y:S02]  /*3cb0*/  ST.E desc[UR4][R2.64], R5 ;  /* 0x0000000502007985 */ /* 0x0203e4000c101904 */
.L_x_132:
[----:B------:R-:W-:Y:S05]  /*3cc0*/  BSYNC.RECONVERGENT B1 ;  /* 0x0000000000017941 */ /* 0x000fea0003800200 */
.L_x_131:
[----:B01----:R0:W2:Y:S02]  /*3cd0*/  LDL R2, [R1] ;  /* 0x0000000001027983 */ /* 0x0030a40000100800 */
[----:B0-----:R-:W-:Y:S01]  /*3ce0*/  IADD3 R1, PT, PT, R1, 0x8, RZ ;  /* 0x0000000801017810 */ /* 0x001fe20007ffe0ff */
[----:B--2---:R-:W-:Y:S06]  /*3cf0*/  RET.REL.NODEC R20 `(_Z11ooVectorAddPKfPfiPP9BaseClassi) ;  /* 0xffffffc014c07950 */ /* 0x004fec0003c3ffff */
        .type           $_Z11ooVectorAddPKfPfiPP9BaseClassi$_ZN7Class119doTheMathERffi,@function
        .size           $_Z11ooVectorAddPKfPfiPP9BaseClassi$_ZN7Class119doTheMathERffi,($_Z11ooVectorAddPKfPfiPP9BaseClassi$_ZN7Class129doTheMathERffi - $_Z11ooVectorAddPKfPfiPP9BaseClassi$_ZN7Class119doTheMathERffi)
$_Z11ooVectorAddPKfPfiPP9BaseClassi$_ZN7Class119doTheMathERffi:
        /* <DEDUP_REMOVED lines=25> */
.L_x_151:
        /* <DEDUP_REMOVED lines=19> */
.L_x_150:
[----:B------:R-:W-:Y:S05]  /*3fc0*/  BSYNC.RECONVERGENT B2 ;  /* 0x0000000000027941 */ /* 0x000fea0003800200 */
.L_x_149:
        /* <DEDUP_REMOVED lines=14> */
.L_x_153:
[----:B------:R-:W-:Y:S05]  /*40b0*/  BSYNC.RECONVERGENT B2 ;  /* 0x0000000000027941 */ /* 0x000fea0003800200 */
.L_x_152:
[----:B------:R-:W-:-:S13]  /*40c0*/  ISETP.NE.OR P0, PT, R4, RZ, P0 ;  /* 0x000000ff0400720c */ /* 0x000fda0000705670 */
[----:B------:R-:W-:Y:S05]  /*40d0*/  @!P0 BRA `(.L_x_147) ;  /* 0x00000000001c8947 */ /* 0x000fea0003800000 */
.L_x_148:
[----:B------:R-:W-:Y:S01]  /*40e0*/  IADD3 R4, PT, PT, R4, 0x4, RZ ;  /* 0x0000000404047810 */ /* 0x000fe20007ffe0ff */
[----:B-----5:R-:W-:-:S03]  /*40f0*/  FADD R5, R5, R8 ;  /* 0x0000000805057221 */ /* 0x020fc60000000000 */
[----:B------:R-:W-:Y:S01]  /*4100*/  ISETP.NE.AND P0, PT, R4, RZ, PT ;  /* 0x000000ff0400720c */ /* 0x000fe20003f05270 */
[----:B------:R-:W-:-:S04]  /*4110*/  FADD R5, R5, R8 ;  /* 0x0000000805057221 */ /* 0x000fc80000000000 */
[----:B------:R-:W-:-:S04]  /*4120*/  FADD R5, R5, R8 ;  /* 0x0000000805057221 */ /* 0x000fc80000000000 */
[----:B------:R-:W-:-:S04]  /*4130*/  FADD R5, R5, R8 ;  /* 0x0000000805057221 */ /* 0x000fc80000000000 */
[----:B------:R-:W-:Y:S05]  /*4140*/  @P0 BRA `(.L_x_148) ;  /* 0xfffffffc00e40947 */ /* 0x000fea000383ffff */
.L_x_147:
[----:B------:R-:W-:Y:S05]  /*4150*/  BSYNC.RECONVERGENT B0 ;  /* 0x0000000000007941 */ /* 0x000fea0003800200 */
.L_x_146:
[----:B------:R-:W-:Y:S01]  /*4160*/  ISETP.NE.AND P0, PT, R0, RZ, PT ;  /* 0x000000ff0000720c */ /* 0x000fe20003f05270 */
[----:B------:R-:W-:-:S12]  /*4170*/  BSSY.RECONVERGENT B0, `(.L_x_154) ;  /* 0x0000007000007945 */ /* 0x000fd80003800200 */
[----:B------:R-:W-:Y:S05]  /*4180*/  @!P0 BRA `(.L_x_155) ;  /* 0x0000000000148947 */ /* 0x000fea0003800000 */
[----:B------:R-:W-:-:S07]  /*4190*/  IADD3 R0, PT, PT, -R0, RZ, RZ ;  /* 0x000000ff00007210 */ /* 0x000fce0007ffe1ff */
.L_x_156:
[----:B------:R-:W-:Y:S01]  /*41a0*/  IADD3 R0, PT, PT, R0, 0x1, RZ ;  /* 0x0000000100007810 */ /* 0x000fe20007ffe0ff */
[----:B-----5:R-:W-:-:S03]  /*41b0*/  FADD R5, R5, R8 ;  /* 0x0000000805057221 */ /* 0x020fc60000000000 */
[----:B------:R-:W-:-:S13]  /*41c0*/  ISETP.NE.AND P0, PT, R0, RZ, PT ;  /* 0x000000ff0000720c */ /* 0x000fda0003f05270 */
[----:B------:R-:W-:Y:S05]  /*41d0*/  @P0 BRA `(.L_x_156) ;  /* 0xfffffffc00f00947 */ /* 0x000fea000383ffff */
.L_x_155:
[----:B------:R-:W-:Y:S05]  /*41e0*/  BSYNC.RECONVERGENT B0 ;  /* 0x0000000000007941 */ /* 0x000fea0003800200 */
.L_x_154:
[----:B------:R-:W-:Y:S02]  /*41f0*/  R2UR UR4, R6 ;  /* 0x00000000060472ca */ /* 0x000fe400000e0000 */
[----:B------:R-:W-:-:S13]  /*4200*/  R2UR UR5, R7 ;  /* 0x00000000070572ca */ /* 0x000fda00000e0000 */
[----:B-----5:R1:W-:Y:S02]  /*4210*/  ST.E desc[UR4][R2.64], R5 ;  /* 0x0000000502007985 */ /* 0x0203e4000c101904 */
.L_x_145:
[----:B------:R-:W-:Y:S05]  /*4220*/  BSYNC.RECONVERGENT B1 ;  /* 0x0000000000017941 */ /* 0x000fea0003800200 */
.L_x_144:
[----:B01----:R0:W2:Y:S02]  /*4230*/  LDL R2, [R1] ;  /* 0x0000000001027983 */ /* 0x0030a40000100800 */
[----:B0-----:R-:W-:Y:S01]  /*4240*/  IADD3 R1, PT, PT, R1, 0x8, RZ ;  /* 0x0000000801017810 */ /* 0x001fe20007ffe0ff */
[----:B--2---:R-:W-:Y:S06]  /*4250*/  RET.REL.NODEC R20 `(_Z11ooVectorAddPKfPfiPP9BaseClassi) ;  /* 0xffffffbc14687950 */ /* 0x004fec0003c3ffff */
        .type           $_Z11ooVectorAddPKfPfiPP9BaseClassi$_ZN7Class129doTheMathERffi,@function
        .size           $_Z11ooVectorAddPKfPfiPP9BaseClassi$_ZN7Class129doTheMathERffi,($_Z11ooVectorAddPKfPfiPP9BaseClassi$_ZN7Class139doTheMathERffi - $_Z11ooVectorAddPKfPfiPP9BaseClassi$_ZN7Class129doTheMathERffi)
$_Z11ooVectorAddPKfPfiPP9BaseClassi$_ZN7Class129doTheMathERffi:
        /* <DEDUP_REMOVED lines=25> */
.L_x_164:
        /* <DEDUP_REMOVED lines=19> */
.L_x_163:
[----:B------:R-:W-:Y:S05]  /*4520*/  BSYNC.RECONVERGENT B2 ;  /* 0x0000000000027941 */ /* 0x000fea0003800200 */
.L_x_162:
        /* <DEDUP_REMOVED lines=14> */
.L_x_166:
[----:B------:R-:W-:Y:S05]  /*4610*/  BSYNC.RECONVERGENT B2 ;  /* 0x0000000000027941 */ /* 0x000fea0003800200 */
.L_x_165:
[----:B------:R-:W-:-:S13]  /*4620*/  ISETP.NE.OR P0, PT, R4, RZ, P0 ;  /* 0x000000ff0400720c */ /* 0x000fda0000705670 */
[----:B------:R-:W-:Y:S05]  /*4630*/  @!P0 BRA `(.L_x_160) ;  /* 0x00000000001c8947 */ /* 0x000fea0003800000 */
.L_x_161:
[----:B------:R-:W-:Y:S01]  /*4640*/  IADD3 R4, PT, PT, R4, 0x4, RZ ;  /* 0x0000000404047810 */ /* 0x000fe20007ffe0ff */
[----:B-----5:R-:W-:-:S03]  /*4650*/  FADD R5, R5, R8 ;  /* 0x0000000805057221 */ /* 0x020fc60000000000 */
[----:B------:R-:W-:Y:S01]  /*4660*/  ISETP.NE.AND P0, PT, R4, RZ, PT ;  /* 0x000000ff0400720c */ /* 0x000fe20003f05270 */
[----:B------:R-:W-:-:S04]  /*4670*/  FADD R5, R5, R8 ;  /* 0x0000000805057221 */ /* 0x000fc80000000000 */
[----:B------:R-:W-:-:S04]  /*4680*/  FADD R5, R5, R8 ;  /* 0x0000000805057221 */ /* 0x000fc80000000000 */
[----:B------:R-:W-:-:S04]  /*4690*/  FADD R5, R5, R8 ;  /* 0x0000000805057221 */ /* 0x000fc80000000000 */
[----:B------:R-:W-:Y:S05]  /*46a0*/  @P0 BRA `(.L_x_161) ;  /* 0xfffffffc00e40947 */ /* 0x000fea000383ffff */
.L_x_160:
[----:B------:R-:W-:Y:S05]  /*46b0*/  BSYNC.RECONVERGENT B0 ;  /* 0x0000000000007941 */ /* 0x000fea0003800200 */
.L_x_159:
[----:B------:R-:W-:Y:S01]  /*46c0*/  ISETP.NE.AND P0, PT, R0, RZ, PT ;  /* 0x000000ff0000720c */ /* 0x000fe20003f05270 */
[----:B------:R-:W-:-:S12]  /*46d0*/  BSSY.RECONVERGENT B0, `(.L_x_167) ;  /* 0x0000007000007945 */ /* 0x000fd80003800200 */
[----:B------:R-:W-:Y:S05]  /*46e0*/  @!P0 BRA `(.L_x_168) ;  /* 0x0000000000148947 */ /* 0x000fea0003800000 */
[----:B------:R-:W-:-:S07]  /*46f0*/  IADD3 R0, PT, PT, -R0, RZ, RZ ;  /* 0x000000ff00007210 */ /* 0x000fce0007ffe1ff */
.L_x_169:
[----:B------:R-:W-:Y:S01]  /*4700*/  IADD3 R0, PT, PT, R0, 0x1, RZ ;  /* 0x0000000100007810 */ /* 0x000fe20007ffe0ff */
[----:B-----5:R-:W-:-:S03]  /*4710*/  FADD R5, R5, R8 ;  /* 0x0000000805057221 */ /* 0x020fc60000000000 */
[----:B------:R-:W-:-:S13]  /*4720*/  ISETP.NE.AND P0, PT, R0, RZ, PT ;  /* 0x000000ff0000720c */ /* 0x000fda0003f05270 */
[----:B------:R-:W-:Y:S05]  /*4730*/  @P0 BRA `(.L_x_169) ;  /* 0xfffffffc00f00947 */ /* 0x000fea000383ffff */
.L_x_168:
[----:B------:R-:W-:Y:S05]  /*4740*/  BSYNC.RECONVERGENT B0 ;  /* 0x0000000000007941 */ /* 0x000fea0003800200 */
.L_x_167:
[----:B------:R-:W-:Y:S02]  /*4750*/  R2UR UR4, R6 ;  /* 0x00000000060472ca */ /* 0x000fe400000e0000 */
[----:B------:R-:W-:-:S13]  /*4760*/  R2UR UR5, R7 ;  /* 0x00000000070572ca */ /* 0x000fda00000e0000 */
[----:B-----5:R1:W-:Y:S02]  /*4770*/  ST.E desc[UR4][R2.64], R5 ;  /* 0x0000000502007985 */ /* 0x0203e4000c101904 */
.L_x_158:
[----:B------:R-:W-:Y:S05]  /*4780*/  BSYNC.RECONVERGENT B1 ;  /* 0x0000000000017941 */ /* 0x000fea0003800200 */
.L_x_157:
[----:B01----:R0:W2:Y:S02]  /*4790*/  LDL R2, [R1] ;  /* 0x0000000001027983 */ /* 0x0030a40000100800 */
[----:B0-----:R-:W-:Y:S01]  /*47a0*/  IADD3 R1, PT, PT, R1, 0x8, RZ ;  /* 0x0000000801017810 */ /* 0x001fe20007ffe0ff */
[----:B--2---:R-:W-:Y:S06]  /*47b0*/  RET.REL.NODEC R20 `(_Z11ooVectorAddPKfPfiPP9BaseClassi) ;  /* 0xffffffb814107950 */ /* 0x004fec0003c3ffff */
        .type           $_Z11ooVectorAddPKfPfiPP9BaseClassi$_ZN7Class139doTheMathERffi,@function
        .size           $_Z11ooVectorAddPKfPfiPP9BaseClassi$_ZN7Class139doTheMathERffi,($_Z11ooVectorAddPKfPfiPP9BaseClassi$_ZN7Class149doTheMathERffi - $_Z11ooVectorAddPKfPfiPP9BaseClassi$_ZN7Class139doTheMathERffi)
$_Z11ooVectorAddPKfPfiPP9BaseClassi$_ZN7Class139doTheMathERffi:
        /* <DEDUP_REMOVED lines=25> */
.L_x_177:
        /* <DEDUP_REMOVED lines=19> */
.L_x_176:
[----:B------:R-:W-:Y:S05]  /*4a80*/  BSYNC.RECONVERGENT B2 ;  /* 0x0000000000027941 */ /* 0x000fea0003800200 */
.L_x_175:
        /* <DEDUP_REMOVED lines=14> */
.L_x_179:
[----:B------:R-:W-:Y:S05]  /*4b70*/  BSYNC.RECONVERGENT B2 ;  /* 0x0000000000027941 */ /* 0x000fea0003800200 */
.L_x_178:
[----:B------:R-:W-:-:S13]  /*4b80*/  ISETP.NE.OR P0, PT, R4, RZ, P0 ;  /* 0x000000ff0400720c */ /* 0x000fda0000705670 */
[----:B------:R-:W-:Y:S05]  /*4b90*/  @!P0 BRA `(.L_x_173) ;  /* 0x00000000001c8947 */ /* 0x000fea0003800000 */
.L_x_174:
[----:B------:R-:W-:Y:S01]  /*4ba0*/  IADD3 R4, PT, PT, R4, 0x4, RZ ;  /* 0x0000000404047810 */ /* 0x000fe20007ffe0ff */
[----:B-----5:R-:W-:-:S03]  /*4bb0*/  FADD R5, R5, R8 ;  /* 0x0000000805057221 */ /* 0x020fc60000000000 */
[----:B------:R-:W-:Y:S01]  /*4bc0*/  ISETP.NE.AND P0, PT, R4, RZ, PT ;  /* 0x000000ff0400720c */ /* 0x000fe20003f05270 */
[----:B------:R-:W-:-:S04]  /*4bd0*/  FADD R5, R5, R8 ;  /* 0x0000000805057221 */ /* 0x000fc80000000000 */
[----:B------:R-:W-:-:S04]  /*4be0*/  FADD R5, R5, R8 ;  /* 0x0000000805057221 */ /* 0x000fc80000000000 */
[----:B------:R-:W-:-:S04]  /*4bf0*/  FADD R5, R5, R8 ;  /* 0x0000000805057221 */ /* 0x000fc80000000000 */
[----:B------:R-:W-:Y:S05]  /*4c00*/  @P0 BRA `(.L_x_174) ;  /* 0xfffffffc00e40947 */ /* 0x000fea000383ffff */
.L_x_173:
[----:B------:R-:W-:Y:S05]  /*4c10*/  BSYNC.RECONVERGENT B0 ;  /* 0x0000000000007941 */ /* 0x000fea0003800200 */
.L_x_172:
[----:B------:R-:W-:Y:S01]  /*4c20*/  ISETP.NE.AND P0, PT, R0, RZ, PT ;  /* 0x000000ff0000720c */ /* 0x000fe20003f05270 */
[----:B------:R-:W-:-:S12]  /*4c30*/  BSSY.RECONVERGENT B0, `(.L_x_180) ;  /* 0x0000007000007945 */ /* 0x000fd80003800200 */
[----:B------:R-:W-:Y:S05]  /*4c40*/  @!P0 BRA `(.L_x_181) ;  /* 0x0000000000148947 */ /* 0x000fea0003800000 */
[----:B------:R-:W-:-:S07]  /*4c50*/  IADD3 R0, PT, PT, -R0, RZ, RZ ;  /* 0x000000ff00007210 */ /* 0x000fce0007ffe1ff */
.L_x_182:
[----:B------:R-:W-:Y:S01]  /*4c60*/  IADD3 R0, PT, PT, R0, 0x1, RZ ;  /* 0x0000000100007810 */ /* 0x000fe20007ffe0ff */
[----:B-----5:R-:W-:-:S03]  /*4c70*/  FADD R5, R5, R8 ;  /* 0x0000000805057221 */ /* 0x020fc60000000000 */
[----:B------:R-:W-:-:S13]  /*4c80*/  ISETP.NE.AND P0, PT, R0, RZ, PT ;  /* 0x000000ff0000720c */ /* 0x000fda0003f05270 */
[----:B------:R-:W-:Y:S05]  /*4c90*/  @P0 BRA `(.L_x_182) ;  /* 0xfffffffc00f00947 */ /* 0x000fea000383ffff */
.L_x_181:
[----:B------:R-:W-:Y:S05]  /*4ca0*/  BSYNC.RECONVERGENT B0 ;  /* 0x0000000000007941 */ /* 0x000fea0003800200 */
.L_x_180:
[----:B------:R-:W-:Y:S02]  /*4cb0*/  R2UR UR4, R6 ;  /* 0x00000000060472ca */ /* 0x000fe400000e0000 */
[----:B------:R-:W-:-:S13]  /*4cc0*/  R2UR UR5, R7 ;  /* 0x00000000070572ca */ /* 0x000fda00000e0000 */
[----:B-----5:R1:W-:Y:S02]  /*4cd0*/  ST.E desc[UR4][R2.64], R5 ;  /* 0x0000000502007985 */ /* 0x0203e4000c101904 */
.L_x_171:
[----:B------:R-:W-:Y:S05]  /*4ce0*/  BSYNC.RECONVERGENT B1 ;  /* 0x0000000000017941 */ /* 0x000fea0003800200 */
.L_x_170:
[----:B01----:R0:W2:Y:S02]  /*4cf0*/  LDL R2, [R1] ;  /* 0x0000000001027983 */ /* 0x0030a40000100800 */
[----:B0-----:R-:W-:Y:S01]  /*4d00*/  IADD3 R1, PT, PT, R1, 0x8, RZ ;  /* 0x0000000801017810 */ /* 0x001fe20007ffe0ff */
[----:B--2---:R-:W-:Y:S06]  /*4d10*/  RET.REL.NODEC R20 `(_Z11ooVectorAddPKfPfiPP9BaseClassi) ;  /* 0xffffffb014b87950 */ /* 0x004fec0003c3ffff */
        .type           $_Z11ooVectorAddPKfPfiPP9BaseClassi$_ZN7Class149doTheMathERffi,@function
        .size           $_Z11ooVectorAddPKfPfiPP9BaseClassi$_ZN7Class149doTheMathERffi,($_Z11ooVectorAddPKfPfiPP9BaseClassi$_ZN7Class159doTheMathERffi - $_Z11ooVectorAddPKfPfiPP9BaseClassi$_ZN7Class149doTheMathERffi)
$_Z11ooVectorAddPKfPfiPP9BaseClassi$_ZN7Class149doTheMathERffi:
        /* <DEDUP_REMOVED lines=25> */
.L_x_190:
        /* <DEDUP_REMOVED lines=19> */
.L_x_189:
[----:B------:R-:W-:Y:S05]  /*4fe0*/  BSYNC.RECONVERGENT B2 ;  /* 0x0000000000027941 */ /* 0x000fea0003800200 */
.L_x_188:
        /* <DEDUP_REMOVED lines=14> */
.L_x_192:
[----:B------:R-:W-:Y:S05]  /*50d0*/  BSYNC.RECONVERGENT B2 ;  /* 0x0000000000027941 */ /* 0x000fea0003800200 */
.L_x_191:
[----:B------:R-:W-:-:S13]  /*50e0*/  ISETP.NE.OR P0, PT, R4, RZ, P0 ;  /* 0x000000ff0400720c */ /* 0x000fda0000705670 */
[----:B------:R-:W-:Y:S05]  /*50f0*/  @!P0 BRA `(.L_x_186) ;  /* 0x00000000001c8947 */ /* 0x000fea0003800000 */
.L_x_187:
[----:B------:R-:W-:Y:S01]  /*5100*/  IADD3 R4, PT, PT, R4, 0x4, RZ ;  /* 0x0000000404047810 */ /* 0x000fe20007ffe0ff */
[----:B-----5:R-:W-:-:S03]  /*5110*/  FADD R5, R5, R8 ;  /* 0x0000000805057221 */ /* 0x020fc60000000000 */
[----:B------:R-:W-:Y:S01]  /*5120*/  ISETP.NE.AND P0, PT, R4, RZ, PT ;  /* 0x000000ff0400720c */ /* 0x000fe20003f05270 */
[----:B------:R-:W-:-:S04]  /*5130*/  FADD R5, R5, R8 ;  /* 0x0000000805057221 */ /* 0x000fc80000000000 */
[----:B------:R-:W-:-:S04]  /*5140*/  FADD R5, R5, R8 ;  /* 0x0000000805057221 */ /* 0x000fc80000000000 */
[----:B------:R-:W-:-:S04]  /*5150*/  FADD R5, R5, R8 ;  /* 0x0000000805057221 */ /* 0x000fc80000000000 */
[----:B------:R-:W-:Y:S05]  /*5160*/  @P0 BRA `(.L_x_187) ;  /* 0xfffffffc00e40947 */ /* 0x000fea000383ffff */
.L_x_186:
[----:B------:R-:W-:Y:S05]  /*5170*/  BSYNC.RECONVERGENT B0 ;  /* 0x0000000000007941 */ /* 0x000fea0003800200 */
.L_x_185:
[----:B------:R-:W-:Y:S01]  /*5180*/  ISETP.NE.AND P0, PT, R0, RZ, PT ;  /* 0x000000ff0000720c */ /* 0x000fe20003f05270 */
[----:B------:R-:W-:-:S12]  /*5190*/  BSSY.RECONVERGENT B0, `(.L_x_193) ;  /* 0x0000007000007945 */ /* 0x000fd80003800200 */
[----:B------:R-:W-:Y:S05]  /*51a0*/  @!P0 BRA `(.L_x_194) ;  /* 0x0000000000148947 */ /* 0x000fea0003800000 */
[----:B------:R-:W-:-:S07]  /*51b0*/  IADD3 R0, PT, PT, -R0, RZ, RZ ;  /* 0x000000ff00007210 */ /* 0x000fce0007ffe1ff */
.L_x_195:
[----:B------:R-:W-:Y:S01]  /*51c0*/  IADD3 R0, PT, PT, R0, 0x1, RZ ;  /* 0x0000000100007810 */ /* 0x000fe20007ffe0ff */
[----:B-----5:R-:W-:-:S03]  /*51d0*/  FADD R5, R5, R8 ;  /* 0x0000000805057221 */ /* 0x020fc60000000000 */
[----:B------:R-:W-:-:S13]  /*51e0*/  ISETP.NE.AND P0, PT, R0, RZ, PT ;  /* 0x000000ff0000720c */ /* 0x000fda0003f05270 */
[----:B------:R-:W-:Y:S05]  /*51f0*/  @P0 BRA `(.L_x_195) ;  /* 0xfffffffc00f00947 */ /* 0x000fea000383ffff */
.L_x_194:
[----:B------:R-:W-:Y:S05]  /*5200*/  BSYNC.RECONVERGENT B0 ;  /* 0x0000000000007941 */ /* 0x000fea0003800200 */
.L_x_193:
[----:B------:R-:W-:Y:S02]  /*5210*/  R2UR UR4, R6 ;  /* 0x00000000060472ca */ /* 0x000fe400000e0000 */
[----:B------:R-:W-:-:S13]  /*5220*/  R2UR UR5, R7 ;  /* 0x00000000070572ca */ /* 0x000fda00000e0000 */
[----:B-----5:R1:W-:Y:S02]  /*5230*/  ST.E desc[UR4][R2.64], R5 ;  /* 0x0000000502007985 */ /* 0x0203e4000c101904 */
.L_x_184:
[----:B------:R-:W-:Y:S05]  /*5240*/  BSYNC.RECONVERGENT B1 ;  /* 0x0000000000017941 */ /* 0x000fea0003800200 */
.L_x_183:
[----:B01----:R0:W2:Y:S02]  /*5250*/  LDL R2, [R1] ;  /* 0x0000000001027983 */ /* 0x0030a40000100800 */
[----:B0-----:R-:W-:Y:S01]  /*5260*/  IADD3 R1, PT, PT, R1, 0x8, RZ ;  /* 0x0000000801017810 */ /* 0x001fe20007ffe0ff */
[----:B--2---:R-:W-:Y:S06]  /*5270*/  RET.REL.NODEC R20 `(_Z11ooVectorAddPKfPfiPP9BaseClassi) ;  /* 0xffffffac14607950 */ /* 0x004fec0003c3ffff */
        .type           $_Z11ooVectorAddPKfPfiPP9BaseClassi$_ZN7Class159doTheMathERffi,@function
        .size           $_Z11ooVectorAddPKfPfiPP9BaseClassi$_ZN7Class159doTheMathERffi,($_Z11ooVectorAddPKfPfiPP9BaseClassi$_ZN7Class169doTheMathERffi - $_Z11ooVectorAddPKfPfiPP9BaseClassi$_ZN7Class159doTheMathERffi)
$_Z11ooVectorAddPKfPfiPP9BaseClassi$_ZN7Class159doTheMathERffi:
        /* <DEDUP_REMOVED lines=25> */
.L_x_203:
        /* <DEDUP_REMOVED lines=19> */
.L_x_202:
[----:B------:R-:W-:Y:S05]  /*5540*/  BSYNC.RECONVERGENT B2 ;  /* 0x0000000000027941 */ /* 0x000fea0003800200 */
.L_x_201:
        /* <DEDUP_REMOVED lines=14> */
.L_x_205:
[----:B------:R-:W-:Y:S05]  /*5630*/  BSYNC.RECONVERGENT B2 ;  /* 0x0000000000027941 */ /* 0x000fea0003800200 */
.L_x_204:
[----:B------:R-:W-:-:S13]  /*5640*/  ISETP.NE.OR P0, PT, R4, RZ, P0 ;  /* 0x000000ff0400720c */ /* 0x000fda0000705670 */
[----:B------:R-:W-:Y:S05]  /*5650*/  @!P0 BRA `(.L_x_199) ;  /* 0x00000000001c8947 */ /* 0x000fea0003800000 */
.L_x_200:
[----:B------:R-:W-:Y:S01]  /*5660*/  IADD3 R4, PT, PT, R4, 0x4, RZ ;  /* 0x0000000404047810 */ /* 0x000fe20007ffe0ff */
[----:B-----5:R-:W-:-:S03]  /*5670*/  FADD R5, R5, R8 ;  /* 0x0000000805057221 */ /* 0x020fc60000000000 */
[----:B------:R-:W-:Y:S01]  /*5680*/  ISETP.NE.AND P0, PT, R4, RZ, PT ;  /* 0x000000ff0400720c */ /* 0x000fe20003f05270 */
[----:B------:R-:W-:-:S04]  /*5690*/  FADD R5, R5, R8 ;  /* 0x0000000805057221 */ /* 0x000fc80000000000 */
[----:B------:R-:W-:-:S04]  /*56a0*/  FADD R5, R5, R8 ;  /* 0x0000000805057221 */ /* 0x000fc80000000000 */
[----:B------:R-:W-:-:S04]  /*56b0*/  FADD R5, R5, R8 ;  /* 0x0000000805057221 */ /* 0x000fc80000000000 */
[----:B------:R-:W-:Y:S05]  /*56c0*/  @P0 BRA `(.L_x_200) ;  /* 0xfffffffc00e40947 */ /* 0x000fea000383ffff */
.L_x_199:
[----:B------:R-:W-:Y:S05]  /*56d0*/  BSYNC.RECONVERGENT B0 ;  /* 0x0000000000007941 */ /* 0x000fea0003800200 */
.L_x_198:
[----:B------:R-:W-:Y:S01]  /*56e0*/  ISETP.NE.AND P0, PT, R0, RZ, PT ;  /* 0x000000ff0000720c */ /* 0x000fe20003f05270 */
[----:B------:R-:W-:-:S12]  /*56f0*/  BSSY.RECONVERGENT B0, `(.L_x_206) ;  /* 0x0000007000007945 */ /* 0x000fd80003800200 */
[----:B------:R-:W-:Y:S05]  /*5700*/  @!P0 BRA `(.L_x_207) ;  /* 0x0000000000148947 */ /* 0x000fea0003800000 */
[----:B------:R-:W-:-:S07]  /*5710*/  IADD3 R0, PT, PT, -R0, RZ, RZ ;  /* 0x000000ff00007210 */ /* 0x000fce0007ffe1ff */
.L_x_208:
[----:B------:R-:W-:Y:S01]  /*5720*/  IADD3 R0, PT, PT, R0, 0x1, RZ ;  /* 0x0000000100007810 */ /* 0x000fe20007ffe0ff */
[----:B-----5:R-:W-:-:S03]  /*5730*/  FADD R5, R5, R8 ;  /* 0x0000000805057221 */ /* 0x020fc60000000000 */
[----:B------:R-:W-:-:S13]  /*5740*/  ISETP.NE.AND P0, PT, R0, RZ, PT ;  /* 0x000000ff0000720c */ /* 0x000fda0003f05270 */
[----:B------:R-:W-:Y:S05]  /*5750*/  @P0 BRA `(.L_x_208) ;  /* 0xfffffffc00f00947 */ /* 0x000fea000383ffff */
.L_x_207:
[----:B------:R-:W-:Y:S05]  /*5760*/  BSYNC.RECONVERGENT B0 ;  /* 0x0000000000007941 */ /* 0x000fea0003800200 */
.L_x_206:
[----:B------:R-:W-:Y:S02]  /*5770*/  R2UR UR4, R6 ;  /* 0x00000000060472ca */ /* 0x000fe400000e0000 */
[----:B------:R-:W-:-:S13]  /*5780*/  R2UR UR5, R7 ;  /* 0x00000000070572ca */ /* 0x000fda00000e0000 */
[----:B-----5:R1:W-:Y:S02]  /*5790*/  ST.E desc[UR4][R2.64], R5 ;  /* 0x0000000502007985 */ /* 0x0203e4000c101904 */
.L_x_197:
[----:B------:R-:W-:Y:S05]  /*57a0*/  BSYNC.RECONVERGENT B1 ;  /* 0x0000000000017941 */ /* 0x000fea0003800200 */
.L_x_196:
[----:B01----:R0:W2:Y:S02]  /*57b0*/  LDL R2, [R1] ;  /* 0x0000000001027983 */ /* 0x0030a40000100800 */
[----:B0-----:R-:W-:Y:S01]  /*57c0*/  IADD3 R1, PT, PT, R1, 0x8, RZ ;  /* 0x0000000801017810 */ /* 0x001fe20007ffe0ff */
[----:B--2---:R-:W-:Y:S06]  /*57d0*/  RET.REL.NODEC R20 `(_Z11ooVectorAddPKfPfiPP9BaseClassi) ;  /* 0xffffffa814087950 */ /* 0x004fec0003c3ffff */
        .type           $_Z11ooVectorAddPKfPfiPP9BaseClassi$_ZN7Class169doTheMathERffi,@function
        .size           $_Z11ooVectorAddPKfPfiPP9BaseClassi$_ZN7Class169doTheMathERffi,($_Z11ooVectorAddPKfPfiPP9BaseClassi$_ZN7Class179doTheMathERffi - $_Z11ooVectorAddPKfPfiPP9BaseClassi$_ZN7Class169doTheMathERffi)
$_Z11ooVectorAddPKfPfiPP9BaseClassi$_ZN7Class169doTheMathERffi:
        /* <DEDUP_REMOVED lines=25> */
.L_x_216:
        /* <DEDUP_REMOVED lines=19> */
.L_x_215:
[----:B------:R-:W-:Y:S05]  /*5aa0*/  BSYNC.RECONVERGENT B2 ;  /* 0x0000000000027941 */ /* 0x000fea0003800200 */
.L_x_214:
        /* <DEDUP_REMOVED lines=14> */
.L_x_218:
[----:B------:R-:W-:Y:S05]  /*5b90*/  BSYNC.RECONVERGENT B2 ;  /* 0x0000000000027941 */ /* 0x000fea0003800200 */
.L_x_217:
[----:B------:R-:W-:-:S13]  /*5ba0*/  ISETP.NE.OR P0, PT, R4, RZ, P0 ;  /* 0x000000ff0400720c */ /* 0x000fda0000705670 */
[----:B------:R-:W-:Y:S05]  /*5bb0*/  @!P0 BRA `(.L_x_212) ;  /* 0x00000000001c8947 */ /* 0x000fea0003800000 */
.L_x_213:
[----:B------:R-:W-:Y:S01]  /*5bc0*/  IADD3 R4, PT, PT, R4, 0x4, RZ ;  /* 0x0000000404047810 */ /* 0x000fe20007ffe0ff */
[----:B-----5:R-:W-:-:S03]  /*5bd0*/  FADD R5, R5, R8 ;  /* 0x0000000805057221 */ /* 0x020fc60000000000 */
[----:B------:R-:W-:Y:S01]  /*5be0*/  ISETP.NE.AND P0, PT, R4, RZ, PT ;  /* 0x000000ff0400720c */ /* 0x000fe20003f05270 */
[----:B------:R-:W-:-:S04]  /*5bf0*/  FADD R5, R5, R8 ;  /* 0x0000000805057221 */ /* 0x000fc80000000000 */
[----:B------:R-:W-:-:S04]  /*5c00*/  FADD R5, R5, R8 ;  /* 0x0000000805057221 */ /* 0x000fc80000000000 */
[----:B------:R-:W-:-:S04]  /*5c10*/  FADD R5, R5, R8 ;  /* 0x0000000805057221 */ /* 0x000fc80000000000 */
[----:B------:R-:W-:Y:S05]  /*5c20*/  @P0 BRA `(.L_x_213) ;  /* 0xfffffffc00e40947 */ /* 0x000fea000383ffff */
.L_x_212:
[----:B------:R-:W-:Y:S05]  /*5c30*/  BSYNC.RECONVERGENT B0 ;  /* 0x0000000000007941 */ /* 0x000fea0003800200 */
.L_x_211:
[----:B------:R-:W-:Y:S01]  /*5c40*/  ISETP.NE.AND P0, PT, R0, RZ, PT ;  /* 0x000000ff0000720c */ /* 0x000fe20003f05270 */
[----:B------:R-:W-:-:S12]  /*5c50*/  BSSY.RECONVERGENT B0, `(.L_x_219) ;  /* 0x0000007000007945 */ /* 0x000fd80003800200 */
[----:B------:R-:W-:Y:S05]  /*5c60*/  @!P0 BRA `(.L_x_220) ;  /* 0x0000000000148947 */ /* 0x000fea0003800000 */
[----:B------:R-:W-:-:S07]  /*5c70*/  IADD3 R0, PT, PT, -R0, RZ, RZ ;  /* 0x000000ff00007210 */ /* 0x000fce0007ffe1ff */
.L_x_221:
[----:B------:R-:W-:Y:S01]  /*5c80*/  IADD3 R0, PT, PT, R0, 0x1, RZ ;  /* 0x0000000100007810 */ /* 0x000fe20007ffe0ff */
[----:B-----5:R-:W-:-:S03]  /*5c90*/  FADD R5, R5, R8 ;  /* 0x0000000805057221 */ /* 0x020fc60000000000 */
[----:B------:R-:W-:-:S13]  /*5ca0*/  ISETP.NE.AND P0, PT, R0, RZ, PT ;  /* 0x000000ff0000720c */ /* 0x000fda0003f05270 */
[----:B------:R-:W-:Y:S05]  /*5cb0*/  @P0 BRA `(.L_x_221) ;  /* 0xfffffffc00f00947 */ /* 0x000fea000383ffff */
.L_x_220:
[----:B------:R-:W-:Y:S05]  /*5cc0*/  BSYNC.RECONVERGENT B0 ;  /* 0x0000000000007941 */ /* 0x000fea0003800200 */
.L_x_219:
[----:B------:R-:W-:Y:S02]  /*5cd0*/  R2UR UR4, R6 ;  /* 0x00000000060472ca */ /* 0x000fe400000e0000 */
[----:B------:R-:W-:-:S13]  /*5ce0*/  R2UR UR5, R7 ;  /* 0x00000000070572ca */ /* 0x000fda00000e0000 */
[----:B-----5:R1:W-:Y:S02]  /*5cf0*/  ST.E desc[UR4][R2.64], R5 ;  /* 0x0000000502007985 */ /* 0x0203e4000c101904 */
.L_x_210:
[----:B------:R-:W-:Y:S05]  /*5d00*/  BSYNC.RECONVERGENT B1 ;  /* 0x0000000000017941 */ /* 0x000fea0003800200 */
.L_x_209:
[----:B01----:R0:W2:Y:S02]  /*5d10*/  LDL R2, [R1] ;  /* 0x0000000001027983 */ /* 0x0030a40000100800 */
[----:B0-----:R-:W-:Y:S01]  /*5d20*/  IADD3 R1, PT, PT, R1, 0x8, RZ ;  /* 0x0000000801017810 */ /* 0x001fe20007ffe0ff */
[----:B--2---:R-:W-:Y:S06]  /*5d30*/  RET.REL.NODEC R20 `(_Z11ooVectorAddPKfPfiPP9BaseClassi) ;  /* 0xffffffa014b07950 */ /* 0x004fec0003c3ffff */
        .type           $_Z11ooVectorAddPKfPfiPP9BaseClassi$_ZN7Class179doTheMathERffi,@function
        .size           $_Z11ooVectorAddPKfPfiPP9BaseClassi$_ZN7Class179doTheMathERffi,($_Z11ooVectorAddPKfPfiPP9BaseClassi$_ZN7Class189doTheMathERffi - $_Z11ooVectorAddPKfPfiPP9BaseClassi$_ZN7Class179doTheMathERffi)
$_Z11ooVectorAddPKfPfiPP9BaseClassi$_ZN7Class179doTheMathERffi:
        /* <DEDUP_REMOVED lines=25> */
.L_x_229:
        /* <DEDUP_REMOVED lines=19> */
.L_x_228:
[----:B------:R-:W-:Y:S05]  /*6000*/  BSYNC.RECONVERGENT B2 ;  /* 0x0000000000027941 */ /* 0x000fea0003800200 */
.L_x_227:
        /* <DEDUP_REMOVED lines=14> */
.L_x_231:
[----:B------:R-:W-:Y:S05]  /*60f0*/  BSYNC.RECONVERGENT B2 ;  /* 0x0000000000027941 */ /* 0x000fea0003800200 */
.L_x_230:
[----:B------:R-:W-:-:S13]  /*6100*/  ISETP.NE.OR P0, PT, R4, RZ, P0 ;  /* 0x000000ff0400720c */ /* 0x000fda0000705670 */
[----:B------:R-:W-:Y:S05]  /*6110*/  @!P0 BRA `(.L_x_225) ;  /* 0x00000000001c8947 */ /* 0x000fea0003800000 */
.L_x_226:
[----:B------:R-:W-:Y:S01]  /*6120*/  IADD3 R4, PT, PT, R4, 0x4, RZ ;  /* 0x0000000404047810 */ /* 0x000fe20007ffe0ff */
[----:B-----5:R-:W-:-:S03]  /*6130*/  FADD R5, R5, R8 ;  /* 0x0000000805057221 */ /* 0x020fc60000000000 */
[----:B------:R-:W-:Y:S01]  /*6140*/  ISETP.NE.AND P0, PT, R4, RZ, PT ;  /* 0x000000ff0400720c */ /* 0x000fe20003f05270 */
[----:B------:R-:W-:-:S04]  /*6150*/  FADD R5, R5, R8 ;  /* 0x0000000805057221 */ /* 0x000fc80000000000 */
[----:B------:R-:W-:-:S04]  /*6160*/  FADD R5, R5, R8 ;  /* 0x0000000805057221 */ /* 0x000fc80000000000 */
[----:B------:R-:W-:-:S04]  /*6170*/  FADD R5, R5, R8 ;  /* 0x0000000805057221 */ /* 0x000fc80000000000 */
[----:B------:R-:W-:Y:S05]  /*6180*/  @P0 BRA `(.L_x_226) ;  /* 0xfffffffc00e40947 */ /* 0x000fea000383ffff */
.L_x_225:
[----:B------:R-:W-:Y:S05]  /*6190*/  BSYNC.RECONVERGENT B0 ;  /* 0x0000000000007941 */ /* 0x000fea0003800200 */
.L_x_224:
[----:B------:R-:W-:Y:S01]  /*61a0*/  ISETP.NE.AND P0, PT, R0, RZ, PT ;  /* 0x000000ff0000720c */ /* 0x000fe20003f05270 */
[----:B------:R-:W-:-:S12]  /*61b0*/  BSSY.RECONVERGENT B0, `(.L_x_232) ;  /* 0x0000007000007945 */ /* 0x000fd80003800200 */
[----:B------:R-:W-:Y:S05]  /*61c0*/  @!P0 BRA `(.L_x_233) ;  /* 0x0000000000148947 */ /* 0x000fea0003800000 */
[----:B------:R-:W-:-:S07]  /*61d0*/  IADD3 R0, PT, PT, -R0, RZ, RZ ;  /* 0x000000ff00007210 */ /* 0x000fce0007ffe1ff */
.L_x_234:
[----:B------:R-:W-:Y:S01]  /*61e0*/  IADD3 R0, PT, PT, R0, 0x1, RZ ;  /* 0x0000000100007810 */ /* 0x000fe20007ffe0ff */
[----:B-----5:R-:W-:-:S03]  /*61f0*/  FADD R5, R5, R8 ;  /* 0x0000000805057221 */ /* 0x020fc60000000000 */
[----:B------:R-:W-:-:S13]  /*6200*/  ISETP.NE.AND P0, PT, R0, RZ, PT ;  /* 0x000000ff0000720c */ /* 0x000fda0003f05270 */
[----:B------:R-:W-:Y:S05]  /*6210*/  @P0 BRA `(.L_x_234) ;  /* 0xfffffffc00f00947 */ /* 0x000fea000383ffff */
.L_x_233:
[----:B------:R-:W-:Y:S05]  /*6220*/  BSYNC.RECONVERGENT B0 ;  /* 0x0000000000007941 */ /* 0x000fea0003800200 */
.L_x_232:
[----:B------:R-:W-:Y:S02]  /*6230*/  R2UR UR4, R6 ;  /* 0x00000000060472ca */ /* 0x000fe400000e0000 */
[----:B------:R-:W-:-:S13]  /*6240*/  R2UR UR5, R7 ;  /* 0x00000000070572ca */ /* 0x000fda00000e0000 */
[----:B-----5:R1:W-:Y:S02]  /*6250*/  ST.E desc[UR4][R2.64], R5 ;  /* 0x0000000502007985 */ /* 0x0203e4000c101904 */
.L_x_223:
[----:B------:R-:W-:Y:S05]  /*6260*/  BSYNC.RECONVERGENT B1 ;  /* 0x0000000000017941 */ /* 0x000fea0003800200 */
.L_x_222:
[----:B01----:R0:W2:Y:S02]  /*6270*/  LDL R2, [R1] ;  /* 0x0000000001027983 */ /* 0x0030a40000100800 */
[----:B0-----:R-:W-:Y:S01]  /*6280*/  IADD3 R1, PT, PT, R1, 0x8, RZ ;  /* 0x0000000801017810 */ /* 0x001fe20007ffe0ff */
[----:B--2---:R-:W-:Y:S06]  /*6290*/  RET.REL.NODEC R20 `(_Z11ooVectorAddPKfPfiPP9BaseClassi) ;  /* 0xffffff9c14587950 */ /* 0x004fec0003c3ffff */
        .type           $_Z11ooVectorAddPKfPfiPP9BaseClassi$_ZN7Class189doTheMathERffi,@function
        .size           $_Z11ooVectorAddPKfPfiPP9BaseClassi$_ZN7Class189doTheMathERffi,($_Z11ooVectorAddPKfPfiPP9BaseClassi$_ZN7Class199doTheMathERffi - $_Z11ooVectorAddPKfPfiPP9BaseClassi$_ZN7Class189doTheMathERffi)
$_Z11ooVectorAddPKfPfiPP9BaseClassi$_ZN7Class189doTheMathERffi:
        /* <DEDUP_REMOVED lines=25> */
.L_x_242:
        /* <DEDUP_REMOVED lines=19> */
.L_x_241:
[----:B------:R-:W-:Y:S05]  /*6560*/  BSYNC.RECONVERGENT B2 ;  /* 0x0000000000027941 */ /* 0x000fea0003800200 */
.L_x_240:
        /* <DEDUP_REMOVED lines=14> */
.L_x_244:
[----:B------:R-:W-:Y:S05]  /*6650*/  BSYNC.RECONVERGENT B2 ;  /* 0x0000000000027941 */ /* 0x000fea0003800200 */
.L_x_243:
[----:B------:R-:W-:-:S13]  /*6660*/  ISETP.NE.OR P0, PT, R4, RZ, P0 ;  /* 0x000000ff0400720c */ /* 0x000fda0000705670 */
[----:B------:R-:W-:Y:S05]  /*6670*/  @!P0 BRA `(.L_x_238) ;  /* 0x00000000001c8947 */ /* 0x000fea0003800000 */
.L_x_239:
[----:B------:R-:W-:Y:S01]  /*6680*/  IADD3 R4, PT, PT, R4, 0x4, RZ ;  /* 0x0000000404047810 */ /* 0x000fe20007ffe0ff */
[----:B-----5:R-:W-:-:S03]  /*6690*/  FADD R5, R5, R8 ;  /* 0x0000000805057221 */ /* 0x020fc60000000000 */
[----:B------:R-:W-:Y:S01]  /*66a0*/  ISETP.NE.AND P0, PT, R4, RZ, PT ;  /* 0x000000ff0400720c */ /* 0x000fe20003f05270 */
[----:B------:R-:W-:-:S04]  /*66b0*/  FADD R5, R5, R8 ;  /* 0x0000000805057221 */ /* 0x000fc80000000000 */
[----:B------:R-:W-:-:S04]  /*66c0*/  FADD R5, R5, R8 ;  /* 0x0000000805057221 */ /* 0x000fc80000000000 */
[----:B------:R-:W-:-:S04]  /*66d0*/  FADD R5, R5, R8 ;  /* 0x0000000805057221 */ /* 0x000fc80000000000 */
[----:B------:R-:W-:Y:S05]  /*66e0*/  @P0 BRA `(.L_x_239) ;  /* 0xfffffffc00e40947 */ /* 0x000fea000383ffff */
.L_x_238:
[----:B------:R-:W-:Y:S05]  /*66f0*/  BSYNC.RECONVERGENT B0 ;  /* 0x0000000000007941 */ /* 0x000fea0003800200 */
.L_x_237:
[----:B------:R-:W-:Y:S01]  /*6700*/  ISETP.NE.AND P0, PT, R0, RZ, PT ;  /* 0x000000ff0000720c */ /* 0x000fe20003f05270 */
[----:B------:R-:W-:-:S12]  /*6710*/  BSSY.RECONVERGENT B0, `(.L_x_245) ;  /* 0x0000007000007945 */ /* 0x000fd80003800200 */
[----:B------:R-:W-:Y:S05]  /*6720*/  @!P0 BRA `(.L_x_246) ;  /* 0x0000000000148947 */ /* 0x000fea0003800000 */
[----:B------:R-:W-:-:S07]  /*6730*/  IADD3 R0, PT, PT, -R0, RZ, RZ ;  /* 0x000000ff00007210 */ /* 0x000fce0007ffe1ff */
.L_x_247:
[----:B------:R-:W-:Y:S01]  /*6740*/  IADD3 R0, PT, PT, R0, 0x1, RZ ;  /* 0x0000000100007810 */ /* 0x000fe20007ffe0ff */
[----:B-----5:R-:W-:-:S03]  /*6750*/  FADD R5, R5, R8 ;  /* 0x0000000805057221 */ /* 0x020fc60000000000 */
[----:B------:R-:W-:-:S13]  /*6760*/  ISETP.NE.AND P0, PT, R0, RZ, PT ;  /* 0x000000ff0000720c */ /* 0x000fda0003f05270 */
[----:B------:R-:W-:Y:S05]  /*6770*/  @P0 BRA `(.L_x_247) ;  /* 0xfffffffc00f00947 */ /* 0x000fea000383ffff */
.L_x_246:
[----:B------:R-:W-:Y:S05]  /*6780*/  BSYNC.RECONVERGENT B0 ;  /* 0x0000000000007941 */ /* 0x000fea0003800200 */
.L_x_245:
[----:B------:R-:W-:Y:S02]  /*6790*/  R2UR UR4, R6 ;  /* 0x00000000060472ca */ /* 0x000fe400000e0000 */
[----:B------:R-:W-:-:S13]  /*67a0*/  R2UR UR5, R7 ;  /* 0x00000000070572ca */ /* 0x000fda00000e0000 */
[----:B-----5:R1:W-:Y:S02]  /*67b0*/  ST.E desc[UR4][R2.64], R5 ;  /* 0x0000000502007985 */ /* 0x0203e4000c101904 */
.L_x_236:
[----:B------:R-:W-:Y:S05]  /*67c0*/  BSYNC.RECONVERGENT B1 ;  /* 0x0000000000017941 */ /* 0x000fea0003800200 */
.L_x_235:
[----:B01----:R0:W2:Y:S02]  /*67d0*/  LDL R2, [R1] ;  /* 0x0000000001027983 */ /* 0x0030a40000100800 */
[----:B0-----:R-:W-:Y:S01]  /*67e0*/  IADD3 R1, PT, PT, R1, 0x8, RZ ;  /* 0x0000000801017810 */ /* 0x001fe20007ffe0ff */
[----:B--2---:R-:W-:Y:S06]  /*67f0*/  RET.REL.NODEC R20 `(_Z11ooVectorAddPKfPfiPP9BaseClassi) ;  /* 0xffffff9814007950 */ /* 0x004fec0003c3ffff */
        .type           $_Z11ooVectorAddPKfPfiPP9BaseClassi$_ZN7Class199doTheMathERffi,@function
        .size           $_Z11ooVectorAddPKfPfiPP9BaseClassi$_ZN7Class199doTheMathERffi,($_Z11ooVectorAddPKfPfiPP9BaseClassi$_ZN7Class209doTheMathERffi - $_Z11ooVectorAddPKfPfiPP9BaseClassi$_ZN7Class199doTheMathERffi)
$_Z11ooVectorAddPKfPfiPP9BaseClassi$_ZN7Class199doTheMathERffi:
        /* <DEDUP_REMOVED lines=25> */
.L_x_255:
        /* <DEDUP_REMOVED lines=19> */
.L_x_254:
[----:B------:R-:W-:Y:S05]  /*6ac0*/  BSYNC.RECONVERGENT B2 ;  /* 0x0000000000027941 */ /* 0x000fea0003800200 */
.L_x_253:
        /* <DEDUP_REMOVED lines=14> */
.L_x_257:
[----:B------:R-:W-:Y:S05]  /*6bb0*/  BSYNC.RECONVERGENT B2 ;  /* 0x0000000000027941 */ /* 0x000fea0003800200 */
.L_x_256:
[----:B------:R-:W-:-:S13]  /*6bc0*/  ISETP.NE.OR P0, PT, R4, RZ, P0 ;  /* 0x000000ff0400720c */ /* 0x000fda0000705670 */
[----:B------:R-:W-:Y:S05]  /*6bd0*/  @!P0 BRA `(.L_x_251) ;  /* 0x00000000001c8947 */ /* 0x000fea0003800000 */
.L_x_252:
[----:B------:R-:W-:Y:S01]  /*6be0*/  IADD3 R4, PT, PT, R4, 0x4, RZ ;  /* 0x0000000404047810 */ /* 0x000fe20007ffe0ff */
[----:B-----5:R-:W-:-:S03]  /*6bf0*/  FADD R5, R5, R8 ;  /* 0x0000000805057221 */ /* 0x020fc60000000000 */
[----:B------:R-:W-:Y:S01]  /*6c00*/  ISETP.NE.AND P0, PT, R4, RZ, PT ;  /* 0x000000ff0400720c */ /* 0x000fe20003f05270 */
[----:B------:R-:W-:-:S04]  /*6c10*/  FADD R5, R5, R8 ;  /* 0x0000000805057221 */ /* 0x000fc80000000000 */
[----:B------:R-:W-:-:S04]  /*6c20*/  FADD R5, R5, R8 ;  /* 0x0000000805057221 */ /* 0x000fc80000000000 */
[----:B------:R-:W-:-:S04]  /*6c30*/  FADD R5, R5, R8 ;  /* 0x0000000805057221 */ /* 0x000fc80000000000 */
[----:B------:R-:W-:Y:S05]  /*6c40*/  @P0 BRA `(.L_x_252) ;  /* 0xfffffffc00e40947 */ /* 0x000fea000383ffff */
.L_x_251:
[----:B------:R-:W-:Y:S05]  /*6c50*/  BSYNC.RECONVERGENT B0 ;  /* 0x0000000000007941 */ /* 0x000fea0003800200 */
.L_x_250:
[----:B------:R-:W-:Y:S01]  /*6c60*/  ISETP.NE.AND P0, PT, R0, RZ, PT ;  /* 0x000000ff0000720c */ /* 0x000fe20003f05270 */
[----:B------:R-:W-:-:S12]  /*6c70*/  BSSY.RECONVERGENT B0, `(.L_x_258) ;  /* 0x0000007000007945 */ /* 0x000fd80003800200 */
[----:B------:R-:W-:Y:S05]  /*6c80*/  @!P0 BRA `(.L_x_259) ;  /* 0x0000000000148947 */ /* 0x000fea0003800000 */
[----:B------:R-:W-:-:S07]  /*6c90*/  IADD3 R0, PT, PT, -R0, RZ, RZ ;  /* 0x000000ff00007210 */ /* 0x000fce0007ffe1ff */
.L_x_260:
[----:B------:R-:W-:Y:S01]  /*6ca0*/  IADD3 R0, PT, PT, R0, 0x1, RZ ;  /* 0x0000000100007810 */ /* 0x000fe20007ffe0ff */
[----:B-----5:R-:W-:-:S03]  /*6cb0*/  FADD R5, R5, R8 ;  /* 0x0000000805057221 */ /* 0x020fc60000000000 */
[----:B------:R-:W-:-:S13]  /*6cc0*/  ISETP.NE.AND P0, PT, R0, RZ, PT ;  /* 0x000000ff0000720c */ /* 0x000fda0003f05270 */
[----:B------:R-:W-:Y:S05]  /*6cd0*/  @P0 BRA `(.L_x_260) ;  /* 0xfffffffc00f00947 */ /* 0x000fea000383ffff */
.L_x_259:
[----:B------:R-:W-:Y:S05]  /*6ce0*/  BSYNC.RECONVERGENT B0 ;  /* 0x0000000000007941 */ /* 0x000fea0003800200 */
.L_x_258:
[----:B------:R-:W-:Y:S02]  /*6cf0*/  R2UR UR4, R6 ;  /* 0x00000000060472ca */ /* 0x000fe400000e0000 */
[----:B------:R-:W-:-:S13]  /*6d00*/  R2UR UR5, R7 ;  /* 0x00000000070572ca */ /* 0x000fda00000e0000 */
[----:B-----5:R1:W-:Y:S02]  /*6d10*/  ST.E desc[UR4][R2.64], R5 ;  /* 0x0000000502007985 */ /* 0x0203e4000c101904 */
.L_x_249:
[----:B------:R-:W-:Y:S05]  /*6d20*/  BSYNC.RECONVERGENT B1 ;  /* 0x0000000000017941 */ /* 0x000fea0003800200 */
.L_x_248:
[----:B01----:R0:W2:Y:S02]  /*6d30*/  LDL R2, [R1] ;  /* 0x0000000001027983 */ /* 0x0030a40000100800 */
[----:B0-----:R-:W-:Y:S01]  /*6d40*/  IADD3 R1, PT, PT, R1, 0x8, RZ ;  /* 0x0000000801017810 */ /* 0x001fe20007ffe0ff */
[----:B--2---:R-:W-:Y:S06]  /*6d50*/  RET.REL.NODEC R20 `(_Z11ooVectorAddPKfPfiPP9BaseClassi) ;  /* 0xffffff9014a87950 */ /* 0x004fec0003c3ffff */
        .type           $_Z11ooVectorAddPKfPfiPP9BaseClassi$_ZN7Class209doTheMathERffi,@function
        .size           $_Z11ooVectorAddPKfPfiPP9BaseClassi$_ZN7Class209doTheMathERffi,($_Z11ooVectorAddPKfPfiPP9BaseClassi$_ZN7Class219doTheMathERffi - $_Z11ooVectorAddPKfPfiPP9BaseClassi$_ZN7Class209doTheMathERffi)
$_Z11ooVectorAddPKfPfiPP9BaseClassi$_ZN7Class209doTheMathERffi:
        /* <DEDUP_REMOVED lines=25> */
.L_x_268:
        /* <DEDUP_REMOVED lines=19> */
.L_x_267:
[----:B------:R-:W-:Y:S05]  /*7020*/  BSYNC.RECONVERGENT B2 ;  /* 0x0000000000027941 */ /* 0x000fea0003800200 */
.L_x_266:
        /* <DEDUP_REMOVED lines=14> */
.L_x_270:
[----:B------:R-:W-:Y:S05]  /*7110*/  BSYNC.RECONVERGENT B2 ;  /* 0x0000000000027941 */ /* 0x000fea0003800200 */
.L_x_269:
[----:B------:R-:W-:-:S13]  /*7120*/  ISETP.NE.OR P0, PT, R4, RZ, P0 ;  /* 0x000000ff0400720c */ /* 0x000fda0000705670 */
[----:B------:R-:W-:Y:S05]  /*7130*/  @!P0 BRA `(.L_x_264) ;  /* 0x00000000001c8947 */ /* 0x000fea0003800000 */
.L_x_265:
[----:B------:R-:W-:Y:S01]  /*7140*/  IADD3 R4, PT, PT, R4, 0x4, RZ ;  /* 0x0000000404047810 */ /* 0x000fe20007ffe0ff */
[----:B-----5:R-:W-:-:S03]  /*7150*/  FADD R5, R5, R8 ;  /* 0x0000000805057221 */ /* 0x020fc60000000000 */
[----:B------:R-:W-:Y:S01]  /*7160*/  ISETP.NE.AND P0, PT, R4, RZ, PT ;  /* 0x000000ff0400720c */ /* 0x000fe20003f05270 */
[----:B------:R-:W-:-:S04]  /*7170*/  FADD R5, R5, R8 ;  /* 0x0000000805057221 */ /* 0x000fc80000000000 */
[----:B------:R-:W-:-:S04]  /*7180*/  FADD R5, R5, R8 ;  /* 0x0000000805057221 */ /* 0x000fc80000000000 */
[----:B------:R-:W-:-:S04]  /*7190*/  FADD R5, R5, R8 ;  /* 0x0000000805057221 */ /* 0x000fc80000000000 */
[----:B------:R-:W-:Y:S05]  /*71a0*/  @P0 BRA `(.L_x_265) ;  /* 0xfffffffc00e40947 */ /* 0x000fea000383ffff */
.L_x_264:
[----:B------:R-:W-:Y:S05]  /*71b0*/  BSYNC.RECONVERGENT B0 ;  /* 0x0000000000007941 */ /* 0x000fea0003800200 */
.L_x_263:
[----:B------:R-:W-:Y:S01]  /*71c0*/  ISETP.NE.AND P0, PT, R0, RZ, PT ;  /* 0x000000ff0000720c */ /* 0x000fe20003f05270 */
[----:B------:R-:W-:-:S12]  /*71d0*/  BSSY.RECONVERGENT B0, `(.L_x_271) ;  /* 0x0000007000007945 */ /* 0x000fd80003800200 */
[----:B------:R-:W-:Y:S05]  /*71e0*/  @!P0 BRA `(.L_x_272) ;  /* 0x0000000000148947 */ /* 0x000fea0003800000 */
[----:B------:R-:W-:-:S07]  /*71f0*/  IADD3 R0, PT, PT, -R0, RZ, RZ ;  /* 0x000000ff00007210 */ /* 0x000fce0007ffe1ff */
.L_x_273:
[----:B------:R-:W-:Y:S01]  /*7200*/  IADD3 R0, PT, PT, R0, 0x1, RZ ;  /* 0x0000000100007810 */ /* 0x000fe20007ffe0ff */
[----:B-----5:R-:W-:-:S03]  /*7210*/  FADD R5, R5, R8 ;  /* 0x0000000805057221 */ /* 0x020fc60000000000 */
[----:B------:R-:W-:-:S13]  /*7220*/  ISETP.NE.AND P0, PT, R0, RZ, PT ;  /* 0x000000ff0000720c */ /* 0x000fda0003f05270 */
[----:B------:R-:W-:Y:S05]  /*7230*/  @P0 BRA `(.L_x_273) ;  /* 0xfffffffc00f00947 */ /* 0x000fea000383ffff */
.L_x_272:
[----:B------:R-:W-:Y:S05]  /*7240*/  BSYNC.RECONVERGENT B0 ;  /* 0x0000000000007941 */ /* 0x000fea0003800200 */
.L_x_271:
[----:B------:R-:W-:Y:S02]  /*7250*/  R2UR UR4, R6 ;  /* 0x00000000060472ca */ /* 0x000fe400000e0000 */
[----:B------:R-:W-:-:S13]  /*7260*/  R2UR UR5, R7 ;  /* 0x00000000070572ca */ /* 0x000fda00000e0000 */
[----:B-----5:R1:W-:Y:S02]  /*7270*/  ST.E desc[UR4][R2.64], R5 ;  /* 0x0000000502007985 */ /* 0x0203e4000c101904 */
.L_x_262:
[----:B------:R-:W-:Y:S05]  /*7280*/  BSYNC.RECONVERGENT B1 ;  /* 0x0000000000017941 */ /* 0x000fea0003800200 */
.L_x_261:
[----:B01----:R0:W2:Y:S02]  /*7290*/  LDL R2, [R1] ;  /* 0x0000000001027983 */ /* 0x0030a40000100800 */
[----:B0-----:R-:W-:Y:S01]  /*72a0*/  IADD3 R1, PT, PT, R1, 0x8, RZ ;  /* 0x0000000801017810 */ /* 0x001fe20007ffe0ff */
[----:B--2---:R-:W-:Y:S06]  /*72b0*/  RET.REL.NODEC R20 `(_Z11ooVectorAddPKfPfiPP9BaseClassi) ;  /* 0xffffff8c14507950 */ /* 0x004fec0003c3ffff */
        .type           $_Z11ooVectorAddPKfPfiPP9BaseClassi$_ZN7Class219doTheMathERffi,@function
        .size           $_Z11ooVectorAddPKfPfiPP9BaseClassi$_ZN7Class219doTheMathERffi,($_Z11ooVectorAddPKfPfiPP9BaseClassi$_ZN7Class229doTheMathERffi - $_Z11ooVectorAddPKfPfiPP9BaseClassi$_ZN7Class219doTheMathERffi)
$_Z11ooVectorAddPKfPfiPP9BaseClassi$_ZN7Class219doTheMathERffi:
        /* <DEDUP_REMOVED lines=25> */
.L_x_281:
        /* <DEDUP_REMOVED lines=19> */
.L_x_280:
[----:B------:R-:W-:Y:S05]  /*7580*/  BSYNC.RECONVERGENT B2 ;  /* 0x0000000000027941 */ /* 0x000fea0003800200 */
.L_x_279:
        /* <DEDUP_REMOVED lines=14> */
.L_x_283:
[----:B------:R-:W-:Y:S05]  /*7670*/  BSYNC.RECONVERGENT B2 ;  /* 0x0000000000027941 */ /* 0x000fea0003800200 */
.L_x_282:
[----:B------:R-:W-:-:S13]  /*7680*/  ISETP.NE.OR P0, PT, R4, RZ, P0 ;  /* 0x000000ff0400720c */ /* 0x000fda0000705670 */
[----:B------:R-:W-:Y:S05]  /*7690*/  @!P0 BRA `(.L_x_277) ;  /* 0x00000000001c8947 */ /* 0x000fea0003800000 */
.L_x_278:
[----:B------:R-:W-:Y:S01]  /*76a0*/  IADD3 R4, PT, PT, R4, 0x4, RZ ;  /* 0x0000000404047810 */ /* 0x000fe20007ffe0ff */
[----:B-----5:R-:W-:-:S03]  /*76b0*/  FADD R5, R5, R8 ;  /* 0x0000000805057221 */ /* 0x020fc60000000000 */
[----:B------:R-:W-:Y:S01]  /*76c0*/  ISETP.NE.AND P0, PT, R4, RZ, PT ;  /* 0x000000ff0400720c */ /* 0x000fe20003f05270 */
[----:B------:R-:W-:-:S04]  /*76d0*/  FADD R5, R5, R8 ;  /* 0x0000000805057221 */ /* 0x000fc80000000000 */
[----:B------:R-:W-:-:S04]  /*76e0*/  FADD R5, R5, R8 ;  /* 0x0000000805057221 */ /* 0x000fc80000000000 */
[----:B------:R-:W-:-:S04]  /*76f0*/  FADD R5, R5, R8 ;  /* 0x0000000805057221 */ /* 0x000fc80000000000 */
[----:B------:R-:W-:Y:S05]  /*7700*/  @P0 BRA `(.L_x_278) ;  /* 0xfffffffc00e40947 */ /* 0x000fea000383ffff */
.L_x_277:
[----:B------:R-:W-:Y:S05]  /*7710*/  BSYNC.RECONVERGENT B0 ;  /* 0x0000000000007941 */ /* 0x000fea0003800200 */
.L_x_276:
[----:B------:R-:W-:Y:S01]  /*7720*/  ISETP.NE.AND P0, PT, R0, RZ, PT ;  /* 0x000000ff0000720c */ /* 0x000fe20003f05270 */
[----:B------:R-:W-:-:S12]  /*7730*/  BSSY.RECONVERGENT B0, `(.L_x_284) ;  /* 0x0000007000007945 */ /* 0x000fd80003800200 */
[----:B------:R-:W-:Y:S05]  /*7740*/  @!P0 BRA `(.L_x_285) ;  /* 0x0000000000148947 */ /* 0x000fea0003800000 */
[----:B------:R-:W-:-:S07]  /*7750*/  IADD3 R0, PT, PT, -R0, RZ, RZ ;  /* 0x000000ff00007210 */ /* 0x000fce0007ffe1ff */
.L_x_286:
[----:B------:R-:W-:Y:S01]  /*7760*/  IADD3 R0, PT, PT, R0, 0x1, RZ ;  /* 0x0000000100007810 */ /* 0x000fe20007ffe0ff */
[----:B-----5:R-:W-:-:S03]  /*7770*/  FADD R5, R5, R8 ;  /* 0x0000000805057221 */ /* 0x020fc60000000000 */
[----:B------:R-:W-:-:S13]  /*7780*/  ISETP.NE.AND P0, PT, R0, RZ, PT ;  /* 0x000000ff0000720c */ /* 0x000fda0003f05270 */
[----:B------:R-:W-:Y:S05]  /*7790*/  @P0 BRA `(.L_x_286) ;  /* 0xfffffffc00f00947 */ /* 0x000fea000383ffff */
.L_x_285:
[----:B------:R-:W-:Y:S05]  /*77a0*/  BSYNC.RECONVERGENT B0 ;  /* 0x0000000000007941 */ /* 0x000fea0003800200 */
.L_x_284:
[----:B------:R-:W-:Y:S02]  /*77b0*/  R2UR UR4, R6 ;  /* 0x00000000060472ca */ /* 0x000fe400000e0000 */
[----:B------:R-:W-:-:S13]  /*77c0*/  R2UR UR5, R7 ;  /* 0x00000000070572ca */ /* 0x000fda00000e0000 */
[----:B-----5:R1:W-:Y:S02]  /*77d0*/  ST.E desc[UR4][R2.64], R5 ;  /* 0x0000000502007985 */ /* 0x0203e4000c101904 */
.L_x_275:
[----:B------:R-:W-:Y:S05]  /*77e0*/  BSYNC.RECONVERGENT B1 ;  /* 0x0000000000017941 */ /* 0x000fea0003800200 */
.L_x_274:
[----:B01----:R0:W2:Y:S02]  /*77f0*/  LDL R2, [R1] ;  /* 0x0000000001027983 */ /* 0x0030a40000100800 */
[----:B0-----:R-:W-:Y:S01]  /*7800*/  IADD3 R1, PT, PT, R1, 0x8, RZ ;  /* 0x0000000801017810 */ /* 0x001fe20007ffe0ff */
[----:B--2---:R-:W-:Y:S06]  /*7810*/  RET.REL.NODEC R20 `(_Z11ooVectorAddPKfPfiPP9BaseClassi) ;  /* 0xffffff8414f87950 */ /* 0x004fec0003c3ffff */
        .type           $_Z11ooVectorAddPKfPfiPP9BaseClassi$_ZN7Class229doTheMathERffi,@function
        .size           $_Z11ooVectorAddPKfPfiPP9BaseClassi$_ZN7Class229doTheMathERffi,($_Z11ooVectorAddPKfPfiPP9BaseClassi$_ZN7Class239doTheMathERffi - $_Z11ooVectorAddPKfPfiPP9BaseClassi$_ZN7Class229doTheMathERffi)
$_Z11ooVectorAddPKfPfiPP9BaseClassi$_ZN7Class229doTheMathERffi:
        /* <DEDUP_REMOVED lines=25> */
.L_x_294:
        /* <DEDUP_REMOVED lines=19> */
.L_x_293:
[----:B------:R-:W-:Y:S05]  /*7ae0*/  BSYNC.RECONVERGENT B2 ;  /* 0x0000000000027941 */ /* 0x000fea0003800200 */
.L_x_292:
        /* <DEDUP_REMOVED lines=14> */
.L_x_296:
[----:B------:R-:W-:Y:S05]  /*7bd0*/  BSYNC.RECONVERGENT B2 ;  /* 0x0000000000027941 */ /* 0x000fea0003800200 */
.L_x_295:
[----:B------:R-:W-:-:S13]  /*7be0*/  ISETP.NE.OR P0, PT, R4, RZ, P0 ;  /* 0x000000ff0400720c */ /* 0x000fda0000705670 */
[----:B------:R-:W-:Y:S05]  /*7bf0*/  @!P0 BRA `(.L_x_290) ;  /* 0x00000000001c8947 */ /* 0x000fea0003800000 */
.L_x_291:
[----:B------:R-:W-:Y:S01]  /*7c00*/  IADD3 R4, PT, PT, R4, 0x4, RZ ;  /* 0x0000000404047810 */ /* 0x000fe20007ffe0ff */
[----:B-----5:R-:W-:-:S03]  /*7c10*/  FADD R5, R5, R8 ;  /* 0x0000000805057221 */ /* 0x020fc60000000000 */
[----:B------:R-:W-:Y:S01]  /*7c20*/  ISETP.NE.AND P0, PT, R4, RZ, PT ;  /* 0x000000ff0400720c */ /* 0x000fe20003f05270 */
[----:B------:R-:W-:-:S04]  /*7c30*/  FADD R5, R5, R8 ;  /* 0x0000000805057221 */ /* 0x000fc80000000000 */
[----:B------:R-:W-:-:S04]  /*7c40*/  FADD R5, R5, R8 ;  /* 0x0000000805057221 */ /* 0x000fc80000000000 */
[----:B------:R-:W-:-:S04]  /*7c50*/  FADD R5, R5, R8 ;  /* 0x0000000805057221 */ /* 0x000fc80000000000 */
[----:B------:R-:W-:Y:S05]  /*7c60*/  @P0 BRA `(.L_x_291) ;  /* 0xfffffffc00e40947 */ /* 0x000fea000383ffff */
.L_x_290:
[----:B------:R-:W-:Y:S05]  /*7c70*/  BSYNC.RECONVERGENT B0 ;  /* 0x0000000000007941 */ /* 0x000fea0003800200 */
.L_x_289:
[----:B------:R-:W-:Y:S01]  /*7c80*/  ISETP.NE.AND P0, PT, R0, RZ, PT ;  /* 0x000000ff0000720c */ /* 0x000fe20003f05270 */
[----:B------:R-:W-:-:S12]  /*7c90*/  BSSY.RECONVERGENT B0, `(.L_x_297) ;  /* 0x0000007000007945 */ /* 0x000fd80003800200 */
[----:B------:R-:W-:Y:S05]  /*7ca0*/  @!P0 BRA `(.L_x_298) ;  /* 0x0000000000148947 */ /* 0x000fea0003800000 */
[----:B------:R-:W-:-:S07]  /*7cb0*/  IADD3 R0, PT, PT, -R0, RZ, RZ ;  /* 0x000000ff00007210 */ /* 0x000fce0007ffe1ff */
.L_x_299:
[----:B------:R-:W-:Y:S01]  /*7cc0*/  IADD3 R0, PT, PT, R0, 0x1, RZ ;  /* 0x0000000100007810 */ /* 0x000fe20007ffe0ff */
[----:B-----5:R-:W-:-:S03]  /*7cd0*/  FADD R5, R5, R8 ;  /* 0x0000000805057221 */ /* 0x020fc60000000000 */
[----:B------:R-:W-:-:S13]  /*7ce0*/  ISETP.NE.AND P0, PT, R0, RZ, PT ;  /* 0x000000ff0000720c */ /* 0x000fda0003f05270 */
[----:B------:R-:W-:Y:S05]  /*7cf0*/  @P0 BRA `(.L_x_299) ;  /* 0xfffffffc00f00947 */ /* 0x000fea000383ffff */
.L_x_298:
[----:B------:R-:W-:Y:S05]  /*7d00*/  BSYNC.RECONVERGENT B0 ;  /* 0x0000000000007941 */ /* 0x000fea0003800200 */
.L_x_297:
[----:B------:R-:W-:Y:S02]  /*7d10*/  R2UR UR4, R6 ;  /* 0x00000000060472ca */ /* 0x000fe400000e0000 */
[----:B------:R-:W-:-:S13]  /*7d20*/  R2UR UR5, R7 ;  /* 0x00000000070572ca */ /* 0x000fda00000e0000 */
[----:B-----5:R1:W-:Y:S02]  /*7d30*/  ST.E desc[UR4][R2.64], R5 ;  /* 0x0000000502007985 */ /* 0x0203e4000c101904 */
.L_x_288:
[----:B------:R-:W-:Y:S05]  /*7d40*/  BSYNC.RECONVERGENT B1 ;  /* 0x0000000000017941 */ /* 0x000fea0003800200 */
.L_x_287:
[----:B01----:R0:W2:Y:S02]  /*7d50*/  LDL R2, [R1] ;  /* 0x0000000001027983 */ /* 0x0030a40000100800 */
[----:B0-----:R-:W-:Y:S01]  /*7d60*/  IADD3 R1, PT, PT, R1, 0x8, RZ ;  /* 0x0000000801017810 */ /* 0x001fe20007ffe0ff */
[----:B--2---:R-:W-:Y:S06]  /*7d70*/  RET.REL.NODEC R20 `(_Z11ooVectorAddPKfPfiPP9BaseClassi) ;  /* 0xffffff8014a07950 */ /* 0x004fec0003c3ffff */
        .type           $_Z11ooVectorAddPKfPfiPP9BaseClassi$_ZN7Class239doTheMathERffi,@function
        .size           $_Z11ooVectorAddPKfPfiPP9BaseClassi$_ZN7Class239doTheMathERffi,($_Z11ooVectorAddPKfPfiPP9BaseClassi$_ZN7Class249doTheMathERffi - $_Z11ooVectorAddPKfPfiPP9BaseClassi$_ZN7Class239doTheMathERffi)
$_Z11ooVectorAddPKfPfiPP9BaseClassi$_ZN7Class239doTheMathERffi:
        /* <DEDUP_REMOVED lines=25> */
.L_x_307:
        /* <DEDUP_REMOVED lines=19> */
.L_x_306:
[----:B------:R-:W-:Y:S05]  /*8040*/  BSYNC.RECONVERGENT B2 ;  /* 0x0000000000027941 */ /* 0x000fea0003800200 */
.L_x_305:
        /* <DEDUP_REMOVED lines=14> */
.L_x_309:
[----:B------:R-:W-:Y:S05]  /*8130*/  BSYNC.RECONVERGENT B2 ;  /* 0x0000000000027941 */ /* 0x000fea0003800200 */
.L_x_308:
[----:B------:R-:W-:-:S13]  /*8140*/  ISETP.NE.OR P0, PT, R4, RZ, P0 ;  /* 0x000000ff0400720c */ /* 0x000fda0000705670 */
[----:B------:R-:W-:Y:S05]  /*8150*/  @!P0 BRA `(.L_x_303) ;  /* 0x00000000001c8947 */ /* 0x000fea0003800000 */
.L_x_304:
[----:B------:R-:W-:Y:S01]  /*8160*/  IADD3 R4, PT, PT, R4, 0x4, RZ ;  /* 0x0000000404047810 */ /* 0x000fe20007ffe0ff */
[----:B-----5:R-:W-:-:S03]  /*8170*/  FADD R5, R5, R8 ;  /* 0x0000000805057221 */ /* 0x020fc60000000000 */
[----:B------:R-:W-:Y:S01]  /*8180*/  ISETP.NE.AND P0, PT, R4, RZ, PT ;  /* 0x000000ff0400720c */ /* 0x000fe20003f05270 */
[----:B------:R-:W-:-:S04]  /*8190*/  FADD R5, R5, R8 ;  /* 0x0000000805057221 */ /* 0x000fc80000000000 */
[----:B------:R-:W-:-:S04]  /*81a0*/  FADD R5, R5, R8 ;  /* 0x0000000805057221 */ /* 0x000fc80000000000 */
[----:B------:R-:W-:-:S04]  /*81b0*/  FADD R5, R5, R8 ;  /* 0x0000000805057221 */ /* 0x000fc80000000000 */
[----:B------:R-:W-:Y:S05]  /*81c0*/  @P0 BRA `(.L_x_304) ;  /* 0xfffffffc00e40947 */ /* 0x000fea000383ffff */
.L_x_303:
[----:B------:R-:W-:Y:S05]  /*81d0*/  BSYNC.RECONVERGENT B0 ;  /* 0x0000000000007941 */ /* 0x000fea0003800200 */
.L_x_302:
[----:B------:R-:W-:Y:S01]  /*81e0*/  ISETP.NE.AND P0, PT, R0, RZ, PT ;  /* 0x000000ff0000720c */ /* 0x000fe20003f05270 */
[----:B------:R-:W-:-:S12]  /*81f0*/  BSSY.RECONVERGENT B0, `(.L_x_310) ;  /* 0x0000007000007945 */ /* 0x000fd80003800200 */
[----:B------:R-:W-:Y:S05]  /*8200*/  @!P0 BRA `(.L_x_311) ;  /* 0x0000000000148947 */ /* 0x000fea0003800000 */
[----:B------:R-:W-:-:S07]  /*8210*/  IADD3 R0, PT, PT, -R0, RZ, RZ ;  /* 0x000000ff00007210 */ /* 0x000fce0007ffe1ff */
.L_x_312:
[----:B------:R-:W-:Y:S01]  /*8220*/  IADD3 R0, PT, PT, R0, 0x1, RZ ;  /* 0x0000000100007810 */ /* 0x000fe20007ffe0ff */
[----:B-----5:R-:W-:-:S03]  /*8230*/  FADD R5, R5, R8 ;  /* 0x0000000805057221 */ /* 0x020fc60000000000 */
[----:B------:R-:W-:-:S13]  /*8240*/  ISETP.NE.AND P0, PT, R0, RZ, PT ;  /* 0x000000ff0000720c */ /* 0x000fda0003f05270 */
[----:B------:R-:W-:Y:S05]  /*8250*/  @P0 BRA `(.L_x_312) ;  /* 0xfffffffc00f00947 */ /* 0x000fea000383ffff */
.L_x_311:
[----:B------:R-:W-:Y:S05]  /*8260*/  BSYNC.RECONVERGENT B0 ;  /* 0x0000000000007941 */ /* 0x000fea0003800200 */
.L_x_310:
[----:B------:R-:W-:Y:S02]  /*8270*/  R2UR UR4, R6 ;  /* 0x00000000060472ca */ /* 0x000fe400000e0000 */
[----:B------:R-:W-:-:S13]  /*8280*/  R2UR UR5, R7 ;  /* 0x00000000070572ca */ /* 0x000fda00000e0000 */
[----:B-----5:R1:W-:Y:S02]  /*8290*/  ST.E desc[UR4][R2.64], R5 ;  /* 0x0000000502007985 */ /* 0x0203e4000c101904 */
.L_x_301:
[----:B------:R-:W-:Y:S05]  /*82a0*/  BSYNC.RECONVERGENT B1 ;  /* 0x0000000000017941 */ /* 0x000fea0003800200 */
.L_x_300:
[----:B01----:R0:W2:Y:S02]  /*82b0*/  LDL R2, [R1] ;  /* 0x0000000001027983 */ /* 0x0030a40000100800 */
[----:B0-----:R-:W-:Y:S01]  /*82c0*/  IADD3 R1, PT, PT, R1, 0x8, RZ ;  /* 0x0000000801017810 */ /* 0x001fe20007ffe0ff */
[----:B--2---:R-:W-:Y:S06]  /*82d0*/  RET.REL.NODEC R20 `(_Z11ooVectorAddPKfPfiPP9BaseClassi) ;  /* 0xffffff7c14487950 */ /* 0x004fec0003c3ffff */
        .type           $_Z11ooVectorAddPKfPfiPP9BaseClassi$_ZN7Class249doTheMathERffi,@function
        .size           $_Z11ooVectorAddPKfPfiPP9BaseClassi$_ZN7Class249doTheMathERffi,($_Z11ooVectorAddPKfPfiPP9BaseClassi$_ZN7Class259doTheMathERffi - $_Z11ooVectorAddPKfPfiPP9BaseClassi$_ZN7Class249doTheMathERffi)
$_Z11ooVectorAddPKfPfiPP9BaseClassi$_ZN7Class249doTheMathERffi:
        /* <DEDUP_REMOVED lines=25> */
.L_x_320:
        /* <DEDUP_REMOVED lines=19> */
.L_x_319:
[----:B------:R-:W-:Y:S05]  /*85a0*/  BSYNC.RECONVERGENT B2 ;  /* 0x0000000000027941 */ /* 0x000fea0003800200 */
.L_x_318:
        /* <DEDUP_REMOVED lines=14> */
.L_x_322:
[----:B------:R-:W-:Y:S05]  /*8690*/  BSYNC.RECONVERGENT B2 ;  /* 0x0000000000027941 */ /* 0x000fea0003800200 */
.L_x_321:
[----:B------:R-:W-:-:S13]  /*86a0*/  ISETP.NE.OR P0, PT, R4, RZ, P0 ;  /* 0x000000ff0400720c */ /* 0x000fda0000705670 */
[----:B------:R-:W-:Y:S05]  /*86b0*/  @!P0 BRA `(.L_x_316) ;  /* 0x00000000001c8947 */ /* 0x000fea0003800000 */
.L_x_317:
[----:B------:R-:W-:Y:S01]  /*86c0*/  IADD3 R4, PT, PT, R4, 0x4, RZ ;  /* 0x0000000404047810 */ /* 0x000fe20007ffe0ff */
[----:B-----5:R-:W-:-:S03]  /*86d0*/  FADD R5, R5, R8 ;  /* 0x0000000805057221 */ /* 0x020fc60000000000 */
[----:B------:R-:W-:Y:S01]  /*86e0*/  ISETP.NE.AND P0, PT, R4, RZ, PT ;  /* 0x000000ff0400720c */ /* 0x000fe20003f05270 */
[----:B------:R-:W-:-:S04]  /*86f0*/  FADD R5, R5, R8 ;  /* 0x0000000805057221 */ /* 0x000fc80000000000 */
[----:B------:R-:W-:-:S04]  /*8700*/  FADD R5, R5, R8 ;  /* 0x0000000805057221 */ /* 0x000fc80000000000 */
[----:B------:R-:W-:-:S04]  /*8710*/  FADD R5, R5, R8 ;  /* 0x0000000805057221 */ /* 0x000fc80000000000 */
[----:B------:R-:W-:Y:S05]  /*8720*/  @P0 BRA `(.L_x_317) ;  /* 0xfffffffc00e40947 */ /* 0x000fea000383ffff */
.L_x_316:
[----:B------:R-:W-:Y:S05]  /*8730*/  BSYNC.RECONVERGENT B0 ;  /* 0x0000000000007941 */ /* 0x000fea0003800200 */
.L_x_315:
[----:B------:R-:W-:Y:S01]  /*8740*/  ISETP.NE.AND P0, PT, R0, RZ, PT ;  /* 0x000000ff0000720c */ /* 0x000fe20003f05270 */
[----:B------:R-:W-:-:S12]  /*8750*/  BSSY.RECONVERGENT B0, `(.L_x_323) ;  /* 0x0000007000007945 */ /* 0x000fd80003800200 */
[----:B------:R-:W-:Y:S05]  /*8760*/  @!P0 BRA `(.L_x_324) ;  /* 0x0000000000148947 */ /* 0x000fea0003800000 */
[----:B------:R-:W-:-:S07]  /*8770*/  IADD3 R0, PT, PT, -R0, RZ, RZ ;  /* 0x000000ff00007210 */ /* 0x000fce0007ffe1ff */
.L_x_325:
[----:B------:R-:W-:Y:S01]  /*8780*/  IADD3 R0, PT, PT, R0, 0x1, RZ ;  /* 0x0000000100007810 */ /* 0x000fe20007ffe0ff */
[----:B-----5:R-:W-:-:S03]  /*8790*/  FADD R5, R5, R8 ;  /* 0x0000000805057221 */ /* 0x020fc60000000000 */
[----:B------:R-:W-:-:S13]  /*87a0*/  ISETP.NE.AND P0, PT, R0, RZ, PT ;  /* 0x000000ff0000720c */ /* 0x000fda0003f05270 */
[----:B------:R-:W-:Y:S05]  /*87b0*/  @P0 BRA `(.L_x_325) ;  /* 0xfffffffc00f00947 */ /* 0x000fea000383ffff */
.L_x_324:
[----:B------:R-:W-:Y:S05]  /*87c0*/  BSYNC.RECONVERGENT B0 ;  /* 0x0000000000007941 */ /* 0x000fea0003800200 */
.L_x_323:
[----:B------:R-:W-:Y:S02]  /*87d0*/  R2UR UR4, R6 ;  /* 0x00000000060472ca */ /* 0x000fe400000e0000 */
[----:B------:R-:W-:-:S13]  /*87e0*/  R2UR UR5, R7 ;  /* 0x00000000070572ca */ /* 0x000fda00000e0000 */
[----:B-----5:R1:W-:Y:S02]  /*87f0*/  ST.E desc[UR4][R2.64], R5 ;  /* 0x0000000502007985 */ /* 0x0203e4000c101904 */
.L_x_314:
[----:B------:R-:W-:Y:S05]  /*8800*/  BSYNC.RECONVERGENT B1 ;  /* 0x0000000000017941 */ /* 0x000fea0003800200 */
.L_x_313:
[----:B01----:R0:W2:Y:S02]  /*8810*/  LDL R2, [R1] ;  /* 0x0000000001027983 */ /* 0x0030a40000100800 */
[----:B0-----:R-:W-:Y:S01]  /*8820*/  IADD3 R1, PT, PT, R1, 0x8, RZ ;  /* 0x0000000801017810 */ /* 0x001fe20007ffe0ff */
[----:B--2---:R-:W-:Y:S06]  /*8830*/  RET.REL.NODEC R20 `(_Z11ooVectorAddPKfPfiPP9BaseClassi) ;  /* 0xffffff7414f07950 */ /* 0x004fec0003c3ffff */
        .type           $_Z11ooVectorAddPKfPfiPP9BaseClassi$_ZN7Class259doTheMathERffi,@function
        .size           $_Z11ooVectorAddPKfPfiPP9BaseClassi$_ZN7Class259doTheMathERffi,($_Z11ooVectorAddPKfPfiPP9BaseClassi$_ZN7Class269doTheMathERffi - $_Z11ooVectorAddPKfPfiPP9BaseClassi$_ZN7Class259doTheMathERffi)
$_Z11ooVectorAddPKfPfiPP9BaseClassi$_ZN7Class259doTheMathERffi:
        /* <DEDUP_REMOVED lines=25> */
.L_x_333:
        /* <DEDUP_REMOVED lines=19> */
.L_x_332:
[----:B------:R-:W-:Y:S05]  /*8b00*/  BSYNC.RECONVERGENT B2 ;  /* 0x0000000000027941 */ /* 0x000fea0003800200 */
.L_x_331:
        /* <DEDUP_REMOVED lines=14> */
.L_x_335:
[----:B------:R-:W-:Y:S05]  /*8bf0*/  BSYNC.RECONVERGENT B2 ;  /* 0x0000000000027941 */ /* 0x000fea0003800200 */
.L_x_334:
[----:B------:R-:W-:-:S13]  /*8c00*/  ISETP.NE.OR P0, PT, R4, RZ, P0 ;  /* 0x000000ff0400720c */ /* 0x000fda0000705670 */
[----:B------:R-:W-:Y:S05]  /*8c10*/  @!P0 BRA `(.L_x_329) ;  /* 0x00000000001c8947 */ /* 0x000fea0003800000 */
.L_x_330:
[----:B------:R-:W-:Y:S01]  /*8c20*/  IADD3 R4, PT, PT, R4, 0x4, RZ ;  /* 0x0000000404047810 */ /* 0x000fe20007ffe0ff */
[----:B-----5:R-:W-:-:S03]  /*8c30*/  FADD R5, R5, R8 ;  /* 0x0000000805057221 */ /* 0x020fc60000000000 */
[----:B------:R-:W-:Y:S01]  /*8c40*/  ISETP.NE.AND P0, PT, R4, RZ, PT ;  /* 0x000000ff0400720c */ /* 0x000fe20003f05270 */
[----:B------:R-:W-:-:S04]  /*8c50*/  FADD R5, R5, R8 ;  /* 0x0000000805057221 */ /* 0x000fc80000000000 */
[----:B------:R-:W-:-:S04]  /*8c60*/  FADD R5, R5, R8 ;  /* 0x0000000805057221 */ /* 0x000fc80000000000 */
[----:B------:R-:W-:-:S04]  /*8c70*/  FADD R5, R5, R8 ;  /* 0x0000000805057221 */ /* 0x000fc80000000000 */
[----:B------:R-:W-:Y:S05]  /*8c80*/  @P0 BRA `(.L_x_330) ;  /* 0xfffffffc00e40947 */ /* 0x000fea000383ffff */
.L_x_329:
[----:B------:R-:W-:Y:S05]  /*8c90*/  BSYNC.RECONVERGENT B0 ;  /* 0x0000000000007941 */ /* 0x000fea0003800200 */
.L_x_328:
[----:B------:R-:W-:Y:S01]  /*8ca0*/  ISETP.NE.AND P0, PT, R0, RZ, PT ;  /* 0x000000ff0000720c */ /* 0x000fe20003f05270 */
[----:B------:R-:W-:-:S12]  /*8cb0*/  BSSY.RECONVERGENT B0, `(.L_x_336) ;  /* 0x0000007000007945 */ /* 0x000fd80003800200 */
[----:B------:R-:W-:Y:S05]  /*8cc0*/  @!P0 BRA `(.L_x_337) ;  /* 0x0000000000148947 */ /* 0x000fea0003800000 */
[----:B------:R-:W-:-:S07]  /*8cd0*/  IADD3 R0, PT, PT, -R0, RZ, RZ ;  /* 0x000000ff00007210 */ /* 0x000fce0007ffe1ff */
.L_x_338:
[----:B------:R-:W-:Y:S01]  /*8ce0*/  IADD3 R0, PT, PT, R0, 0x1, RZ ;  /* 0x0000000100007810 */ /* 0x000fe20007ffe0ff */
[----:B-----5:R-:W-:-:S03]  /*8cf0*/  FADD R5, R5, R8 ;  /* 0x0000000805057221 */ /* 0x020fc60000000000 */
[----:B------:R-:W-:-:S13]  /*8d00*/  ISETP.NE.AND P0, PT, R0, RZ, PT ;  /* 0x000000ff0000720c */ /* 0x000fda0003f05270 */
[----:B------:R-:W-:Y:S05]  /*8d10*/  @P0 BRA `(.L_x_338) ;  /* 0xfffffffc00f00947 */ /* 0x000fea000383ffff */
.L_x_337:
[----:B------:R-:W-:Y:S05]  /*8d20*/  BSYNC.RECONVERGENT B0 ;  /* 0x0000000000007941 */ /* 0x000fea0003800200 */
.L_x_336:
[----:B------:R-:W-:Y:S02]  /*8d30*/  R2UR UR4, R6 ;  /* 0x00000000060472ca */ /* 0x000fe400000e0000 */
[----:B------:R-:W-:-:S13]  /*8d40*/  R2UR UR5, R7 ;  /* 0x00000000070572ca */ /* 0x000fda00000e0000 */
[----:B-----5:R1:W-:Y:S02]  /*8d50*/  ST.E desc[UR4][R2.64], R5 ;  /* 0x0000000502007985 */ /* 0x0203e4000c101904 */
.L_x_327:
[----:B------:R-:W-:Y:S05]  /*8d60*/  BSYNC.RECONVERGENT B1 ;  /* 0x0000000000017941 */ /* 0x000fea0003800200 */
.L_x_326:
[----:B01----:R0:W2:Y:S02]  /*8d70*/  LDL R2, [R1] ;  /* 0x0000000001027983 */ /* 0x0030a40000100800 */
[----:B0-----:R-:W-:Y:S01]  /*8d80*/  IADD3 R1, PT, PT, R1, 0x8, RZ ;  /* 0x0000000801017810 */ /* 0x001fe20007ffe0ff */
[----:B--2---:R-:W-:Y:S06]  /*8d90*/  RET.REL.NODEC R20 `(_Z11ooVectorAddPKfPfiPP9BaseClassi) ;  /* 0xffffff7014987950 */ /* 0x004fec0003c3ffff */
        .type           $_Z11ooVectorAddPKfPfiPP9BaseClassi$_ZN7Class269doTheMathERffi,@function
        .size           $_Z11ooVectorAddPKfPfiPP9BaseClassi$_ZN7Class269doTheMathERffi,($_Z11ooVectorAddPKfPfiPP9BaseClassi$_ZN7Class279doTheMathERffi - $_Z11ooVectorAddPKfPfiPP9BaseClassi$_ZN7Class269doTheMathERffi)
$_Z11ooVectorAddPKfPfiPP9BaseClassi$_ZN7Class269doTheMathERffi:
        /* <DEDUP_REMOVED lines=25> */
.L_x_346:
        /* <DEDUP_REMOVED lines=19> */
.L_x_345:
[----:B------:R-:W-:Y:S05]  /*9060*/  BSYNC.RECONVERGENT B2 ;  /* 0x0000000000027941 */ /* 0x000fea0003800200 */
.L_x_344:
        /* <DEDUP_REMOVED lines=14> */
.L_x_348:
[----:B------:R-:W-:Y:S05]  /*9150*/  BSYNC.RECONVERGENT B2 ;  /* 0x0000000000027941 */ /* 0x000fea0003800200 */
.L_x_347:
[----:B------:R-:W-:-:S13]  /*9160*/  ISETP.NE.OR P0, PT, R4, RZ, P0 ;  /* 0x000000ff0400720c */ /* 0x000fda0000705670 */
[----:B------:R-:W-:Y:S05]  /*9170*/  @!P0 BRA `(.L_x_342) ;  /* 0x00000000001c8947 */ /* 0x000fea0003800000 */
.L_x_343:
[----:B------:R-:W-:Y:S01]  /*9180*/  IADD3 R4, PT, PT, R4, 0x4, RZ ;  /* 0x0000000404047810 */ /* 0x000fe20007ffe0ff */
[----:B-----5:R-:W-:-:S03]  /*9190*/  FADD R5, R5, R8 ;  /* 0x0000000805057221 */ /* 0x020fc60000000000 */
[----:B------:R-:W-:Y:S01]  /*91a0*/  ISETP.NE.AND P0, PT, R4, RZ, PT ;  /* 0x000000ff0400720c */ /* 0x000fe20003f05270 */
[----:B------:R-:W-:-:S04]  /*91b0*/  FADD R5, R5, R8 ;  /* 0x0000000805057221 */ /* 0x000fc80000000000 */
[----:B------:R-:W-:-:S04]  /*91c0*/  FADD R5, R5, R8 ;  /* 0x0000000805057221 */ /* 0x000fc80000000000 */
[----:B------:R-:W-:-:S04]  /*91d0*/  FADD R5, R5, R8 ;  /* 0x0000000805057221 */ /* 0x000fc80000000000 */
[----:B------:R-:W-:Y:S05]  /*91e0*/  @P0 BRA `(.L_x_343) ;  /* 0xfffffffc00e40947 */ /* 0x000fea000383ffff */
.L_x_342:
[----:B------:R-:W-:Y:S05]  /*91f0*/  BSYNC.RECONVERGENT B0 ;  /* 0x0000000000007941 */ /* 0x000fea0003800200 */
.L_x_341:
[----:B------:R-:W-:Y:S01]  /*9200*/  ISETP.NE.AND P0, PT, R0, RZ, PT ;  /* 0x000000ff0000720c */ /* 0x000fe20003f05270 */
[----:B------:R-:W-:-:S12]  /*9210*/  BSSY.RECONVERGENT B0, `(.L_x_349) ;  /* 0x0000007000007945 */ /* 0x000fd80003800200 */
[----:B------:R-:W-:Y:S05]  /*9220*/  @!P0 BRA `(.L_x_350) ;  /* 0x0000000000148947 */ /* 0x000fea0003800000 */
[----:B------:R-:W-:-:S07]  /*9230*/  IADD3 R0, PT, PT, -R0, RZ, RZ ;  /* 0x000000ff00007210 */ /* 0x000fce0007ffe1ff */
.L_x_351:
[----:B------:R-:W-:Y:S01]  /*9240*/  IADD3 R0, PT, PT, R0, 0x1, RZ ;  /* 0x0000000100007810 */ /* 0x000fe20007ffe0ff */
[----:B-----5:R-:W-:-:S03]  /*9250*/  FADD R5, R5, R8 ;  /* 0x0000000805057221 */ /* 0x020fc60000000000 */
[----:B------:R-:W-:-:S13]  /*9260*/  ISETP.NE.AND P0, PT, R0, RZ, PT ;  /* 0x000000ff0000720c */ /* 0x000fda0003f05270 */
[----:B------:R-:W-:Y:S05]  /*9270*/  @P0 BRA `(.L_x_351) ;  /* 0xfffffffc00f00947 */ /* 0x000fea000383ffff */
.L_x_350:
[----:B------:R-:W-:Y:S05]  /*9280*/  BSYNC.RECONVERGENT B0 ;  /* 0x0000000000007941 */ /* 0x000fea0003800200 */
.L_x_349:
[----:B------:R-:W-:Y:S02]  /*9290*/  R2UR UR4, R6 ;  /* 0x00000000060472ca */ /* 0x000fe400000e0000 */
[----:B------:R-:W-:-:S13]  /*92a0*/  R2UR UR5, R7 ;  /* 0x00000000070572ca */ /* 0x000fda00000e0000 */
[----:B-----5:R1:W-:Y:S02]  /*92b0*/  ST.E desc[UR4][R2.64], R5 ;  /* 0x0000000502007985 */ /* 0x0203e4000c101904 */
.L_x_340:
[----:B------:R-:W-:Y:S05]  /*92c0*/  BSYNC.RECONVERGENT B1 ;  /* 0x0000000000017941 */ /* 0x000fea0003800200 */
.L_x_339:
[----:B01----:R0:W2:Y:S02]  /*92d0*/  LDL R2, [R1] ;  /* 0x0000000001027983 */ /* 0x0030a40000100800 */
[----:B0-----:R-:W-:Y:S01]  /*92e0*/  IADD3 R1, PT, PT, R1, 0x8, RZ ;  /* 0x0000000801017810 */ /* 0x001fe20007ffe0ff */
[----:B--2---:R-:W-:Y:S06]  /*92f0*/  RET.REL.NODEC R20 `(_Z11ooVectorAddPKfPfiPP9BaseClassi) ;  /* 0xffffff6c14407950 */ /* 0x004fec0003c3ffff */
        .type           $_Z11ooVectorAddPKfPfiPP9BaseClassi$_ZN7Class279doTheMathERffi,@function
        .size           $_Z11ooVectorAddPKfPfiPP9BaseClassi$_ZN7Class279doTheMathERffi,($_Z11ooVectorAddPKfPfiPP9BaseClassi$_ZN7Class289doTheMathERffi - $_Z11ooVectorAddPKfPfiPP9BaseClassi$_ZN7Class279doTheMathERffi)
$_Z11ooVectorAddPKfPfiPP9BaseClassi$_ZN7Class279doTheMathERffi:
        /* <DEDUP_REMOVED lines=25> */
.L_x_359:
        /* <DEDUP_REMOVED lines=19> */
.L_x_358:
[----:B------:R-:W-:Y:S05]  /*95c0*/  BSYNC.RECONVERGENT B2 ;  /* 0x0000000000027941 */ /* 0x000fea0003800200 */
.L_x_357:
        /* <DEDUP_REMOVED lines=14> */
.L_x_361:
[----:B------:R-:W-:Y:S05]  /*96b0*/  BSYNC.RECONVERGENT B2 ;  /* 0x0000000000027941 */ /* 0x000fea0003800200 */
.L_x_360:
[----:B------:R-:W-:-:S13]  /*96c0*/  ISETP.NE.OR P0, PT, R4, RZ, P0 ;  /* 0x000000ff0400720c */ /* 0x000fda0000705670 */
[----:B------:R-:W-:Y:S05]  /*96d0*/  @!P0 BRA `(.L_x_355) ;  /* 0x00000000001c8947 */ /* 0x000fea0003800000 */
.L_x_356:
[----:B------:R-:W-:Y:S01]  /*96e0*/  IADD3 R4, PT, PT, R4, 0x4, RZ ;  /* 0x0000000404047810 */ /* 0x000fe20007ffe0ff */
[----:B-----5:R-:W-:-:S03]  /*96f0*/  FADD R5, R5, R8 ;  /* 0x0000000805057221 */ /* 0x020fc60000000000 */
[----:B------:R-:W-:Y:S01]  /*9700*/  ISETP.NE.AND P0, PT, R4, RZ, PT ;  /* 0x000000ff0400720c */ /* 0x000fe20003f05270 */
[----:B------:R-:W-:-:S04]  /*9710*/  FADD R5, R5, R8 ;  /* 0x0000000805057221 */ /* 0x000fc80000000000 */
[----:B------:R-:W-:-:S04]  /*9720*/  FADD R5, R5, R8 ;  /* 0x0000000805057221 */ /* 0x000fc80000000000 */
[----:B------:R-:W-:-:S04]  /*9730*/  FADD R5, R5, R8 ;  /* 0x0000000805057221 */ /* 0x000fc80000000000 */
[----:B------:R-:W-:Y:S05]  /*9740*/  @P0 BRA `(.L_x_356) ;  /* 0xfffffffc00e40947 */ /* 0x000fea000383ffff */
.L_x_355:
[----:B------:R-:W-:Y:S05]  /*9750*/  BSYNC.RECONVERGENT B0 ;  /* 0x0000000000007941 */ /* 0x000fea0003800200 */
.L_x_354:
[----:B------:R-:W-:Y:S01]  /*9760*/  ISETP.NE.AND P0, PT, R0, RZ, PT ;  /* 0x000000ff0000720c */ /* 0x000fe20003f05270 */
[----:B------:R-:W-:-:S12]  /*9770*/  BSSY.RECONVERGENT B0, `(.L_x_362) ;  /* 0x0000007000007945 */ /* 0x000fd80003800200 */
[----:B------:R-:W-:Y:S05]  /*9780*/  @!P0 BRA `(.L_x_363) ;  /* 0x0000000000148947 */ /* 0x000fea0003800000 */
[----:B------:R-:W-:-:S07]  /*9790*/  IADD3 R0, PT, PT, -R0, RZ, RZ ;  /* 0x000000ff00007210 */ /* 0x000fce0007ffe1ff */
.L_x_364:
[----:B------:R-:W-:Y:S01]  /*97a0*/  IADD3 R0, PT, PT, R0, 0x1, RZ ;  /* 0x0000000100007810 */ /* 0x000fe20007ffe0ff */
[----:B-----5:R-:W-:-:S03]  /*97b0*/  FADD R5, R5, R8 ;  /* 0x0000000805057221 */ /* 0x020fc60000000000 */
[----:B------:R-:W-:-:S13]  /*97c0*/  ISETP.NE.AND P0, PT, R0, RZ, PT ;  /* 0x000000ff0000720c */ /* 0x000fda0003f05270 */
[----:B------:R-:W-:Y:S05]  /*97d0*/  @P0 BRA `(.L_x_364) ;  /* 0xfffffffc00f00947 */ /* 0x000fea000383ffff */
.L_x_363:
[----:B------:R-:W-:Y:S05]  /*97e0*/  BSYNC.RECONVERGENT B0 ;  /* 0x0000000000007941 */ /* 0x000fea0003800200 */
.L_x_362:
[----:B------:R-:W-:Y:S02]  /*97f0*/  R2UR UR4, R6 ;  /* 0x00000000060472ca */ /* 0x000fe400000e0000 */
[----:B------:R-:W-:-:S13]  /*9800*/  R2UR UR5, R7 ;  /* 0x00000000070572ca */ /* 0x000fda00000e0000 */
[----:B-----5:R1:W-:Y:S02]  /*9810*/  ST.E desc[UR4][R2.64], R5 ;  /* 0x0000000502007985 */ /* 0x0203e4000c101904 */
.L_x_353:
[----:B------:R-:W-:Y:S05]  /*9820*/  BSYNC.RECONVERGENT B1 ;  /* 0x0000000000017941 */ /* 0x000fea0003800200 */
.L_x_352:
[----:B01----:R0:W2:Y:S02]  /*9830*/  LDL R2, [R1] ;  /* 0x0000000001027983 */ /* 0x0030a40000100800 */
[----:B0-----:R-:W-:Y:S01]  /*9840*/  IADD3 R1, PT, PT, R1, 0x8, RZ ;  /* 0x0000000801017810 */ /* 0x001fe20007ffe0ff */
[----:B--2---:R-:W-:Y:S06]  /*9850*/  RET.REL.NODEC R20 `(_Z11ooVectorAddPKfPfiPP9BaseClassi) ;  /* 0xffffff6414e87950 */ /* 0x004fec0003c3ffff */
        .type           $_Z11ooVectorAddPKfPfiPP9BaseClassi$_ZN7Class289doTheMathERffi,@function
        .size           $_Z11ooVectorAddPKfPfiPP9BaseClassi$_ZN7Class289doTheMathERffi,($_Z11ooVectorAddPKfPfiPP9BaseClassi$_ZN7Class299doTheMathERffi - $_Z11ooVectorAddPKfPfiPP9BaseClassi$_ZN7Class289doTheMathERffi)
$_Z11ooVectorAddPKfPfiPP9BaseClassi$_ZN7Class289doTheMathERffi:
        /* <DEDUP_REMOVED lines=25> */
.L_x_372:
        /* <DEDUP_REMOVED lines=19> */
.L_x_371:
[----:B------:R-:W-:Y:S05]  /*9b20*/  BSYNC.RECONVERGENT B2 ;  /* 0x0000000000027941 */ /* 0x000fea0003800200 */
.L_x_370:
        /* <DEDUP_REMOVED lines=14> */
.L_x_374:
[----:B------:R-:W-:Y:S05]  /*9c10*/  BSYNC.RECONVERGENT B2 ;  /* 0x0000000000027941 */ /* 0x000fea0003800200 */
.L_x_373:
[----:B------:R-:W-:-:S13]  /*9c20*/  ISETP.NE.OR P0, PT, R4, RZ, P0 ;  /* 0x000000ff0400720c */ /* 0x000fda0000705670 */
[----:B------:R-:W-:Y:S05]  /*9c30*/  @!P0 BRA `(.L_x_368) ;  /* 0x00000000001c8947 */ /* 0x000fea0003800000 */
.L_x_369:
[----:B------:R-:W-:Y:S01]  /*9c40*/  IADD3 R4, PT, PT, R4, 0x4, RZ ;  /* 0x0000000404047810 */ /* 0x000fe20007ffe0ff */
[----:B-----5:R-:W-:-:S03]  /*9c50*/  FADD R5, R5, R8 ;  /* 0x0000000805057221 */ /* 0x020fc60000000000 */
[----:B------:R-:W-:Y:S01]  /*9c60*/  ISETP.NE.AND P0, PT, R4, RZ, PT ;  /* 0x000000ff0400720c */ /* 0x000fe20003f05270 */
[----:B------:R-:W-:-:S04]  /*9c70*/  FADD R5, R5, R8 ;  /* 0x0000000805057221 */ /* 0x000fc80000000000 */
[----:B------:R-:W-:-:S04]  /*9c80*/  FADD R5, R5, R8 ;  /* 0x0000000805057221 */ /* 0x000fc80000000000 */
[----:B------:R-:W-:-:S04]  /*9c90*/  FADD R5, R5, R8 ;  /* 0x0000000805057221 */ /* 0x000fc80000000000 */
[----:B------:R-:W-:Y:S05]  /*9ca0*/  @P0 BRA `(.L_x_369) ;  /* 0xfffffffc00e40947 */ /* 0x000fea000383ffff */
.L_x_368:
[----:B------:R-:W-:Y:S05]  /*9cb0*/  BSYNC.RECONVERGENT B0 ;  /* 0x0000000000007941 */ /* 0x000fea0003800200 */
.L_x_367:
[----:B------:R-:W-:Y:S01]  /*9cc0*/  ISETP.NE.AND P0, PT, R0, RZ, PT ;  /* 0x000000ff0000720c */ /* 0x000fe20003f05270 */
[----:B------:R-:W-:-:S12]  /*9cd0*/  BSSY.RECONVERGENT B0, `(.L_x_375) ;  /* 0x0000007000007945 */ /* 0x000fd80003800200 */
[----:B------:R-:W-:Y:S05]  /*9ce0*/  @!P0 BRA `(.L_x_376) ;  /* 0x0000000000148947 */ /* 0x000fea0003800000 */
[----:B------:R-:W-:-:S07]  /*9cf0*/  IADD3 R0, PT, PT, -R0, RZ, RZ ;  /* 0x000000ff00007210 */ /* 0x000fce0007ffe1ff */
.L_x_377:
[----:B------:R-:W-:Y:S01]  /*9d00*/  IADD3 R0, PT, PT, R0, 0x1, RZ ;  /* 0x0000000100007810 */ /* 0x000fe20007ffe0ff */
[----:B-----5:R-:W-:-:S03]  /*9d10*/  FADD R5, R5, R8 ;  /* 0x0000000805057221 */ /* 0x020fc60000000000 */
[----:B------:R-:W-:-:S13]  /*9d20*/  ISETP.NE.AND P0, PT, R0, RZ, PT ;  /* 0x000000ff0000720c */ /* 0x000fda0003f05270 */
[----:B------:R-:W-:Y:S05]  /*9d30*/  @P0 BRA `(.L_x_377) ;  /* 0xfffffffc00f00947 */ /* 0x000fea000383ffff */
.L_x_376:
[----:B------:R-:W-:Y:S05]  /*9d40*/  BSYNC.RECONVERGENT B0 ;  /* 0x0000000000007941 */ /* 0x000fea0003800200 */
.L_x_375:
[----:B------:R-:W-:Y:S02]  /*9d50*/  R2UR UR4, R6 ;  /* 0x00000000060472ca */ /* 0x000fe400000e0000 */
[----:B------:R-:W-:-:S13]  /*9d60*/  R2UR UR5, R7 ;  /* 0x00000000070572ca */ /* 0x000fda00000e0000 */
[----:B-----5:R1:W-:Y:S02]  /*9d70*/  ST.E desc[UR4][R2.64], R5 ;  /* 0x0000000502007985 */ /* 0x0203e4000c101904 */
.L_x_366:
[----:B------:R-:W-:Y:S05]  /*9d80*/  BSYNC.RECONVERGENT B1 ;  /* 0x0000000000017941 */ /* 0x000fea0003800200 */
.L_x_365:
[----:B01----:R0:W2:Y:S02]  /*9d90*/  LDL R2, [R1] ;  /* 0x0000000001027983 */ /* 0x0030a40000100800 */
[----:B0-----:R-:W-:Y:S01]  /*9da0*/  IADD3 R1, PT, PT, R1, 0x8, RZ ;  /* 0x0000000801017810 */ /* 0x001fe20007ffe0ff */
[----:B--2---:R-:W-:Y:S06]  /*9db0*/  RET.REL.NODEC R20 `(_Z11ooVectorAddPKfPfiPP9BaseClassi) ;  /* 0xffffff6014907950 */ /* 0x004fec0003c3ffff */
        .type           $_Z11ooVectorAddPKfPfiPP9BaseClassi$_ZN7Class299doTheMathERffi,@function
        .size           $_Z11ooVectorAddPKfPfiPP9BaseClassi$_ZN7Class299doTheMathERffi,($_Z11ooVectorAddPKfPfiPP9BaseClassi$_ZN7Class309doTheMathERffi - $_Z11ooVectorAddPKfPfiPP9BaseClassi$_ZN7Class299doTheMathERffi)
$_Z11ooVectorAddPKfPfiPP9BaseClassi$_ZN7Class299doTheMathERffi:
        /* <DEDUP_REMOVED lines=25> */
.L_x_385:
        /* <DEDUP_REMOVED lines=19> */
.L_x_384:
[----:B------:R-:W-:Y:S05]  /*a080*/  BSYNC.RECONVERGENT B2 ;  /* 0x0000000000027941 */ /* 0x000fea0003800200 */
.L_x_383:
        /* <DEDUP_REMOVED lines=14> */
.L_x_387:
[----:B------:R-:W-:Y:S05]  /*a170*/  BSYNC.RECONVERGENT B2 ;  /* 0x0000000000027941 */ /* 0x000fea0003800200 */
.L_x_386:
[----:B------:R-:W-:-:S13]  /*a180*/  ISETP.NE.OR P0, PT, R4, RZ, P0 ;  /* 0x000000ff0400720c */ /* 0x000fda0000705670 */
[----:B------:R-:W-:Y:S05]  /*a190*/  @!P0 BRA `(.L_x_381) ;  /* 0x00000000001c8947 */ /* 0x000fea0003800000 */
.L_x_382:
[----:B------:R-:W-:Y:S01]  /*a1a0*/  IADD3 R4, PT, PT, R4, 0x4, RZ ;  /* 0x0000000404047810 */ /* 0x000fe20007ffe0ff */
[----:B-----5:R-:W-:-:S03]  /*a1b0*/  FADD R5, R5, R8 ;  /* 0x0000000805057221 */ /* 0x020fc60000000000 */
[----:B------:R-:W-:Y:S01]  /*a1c0*/  ISETP.NE.AND P0, PT, R4, RZ, PT ;  /* 0x000000ff0400720c */ /* 0x000fe20003f05270 */
[----:B------:R-:W-:-:S04]  /*a1d0*/  FADD R5, R5, R8 ;  /* 0x0000000805057221 */ /* 0x000fc80000000000 */
[----:B------:R-:W-:-:S04]  /*a1e0*/  FADD R5, R5, R8 ;  /* 0x0000000805057221 */ /* 0x000fc80000000000 */
[----:B------:R-:W-:-:S04]  /*a1f0*/  FADD R5, R5, R8 ;  /* 0x0000000805057221 */ /* 0x000fc80000000000 */
[----:B------:R-:W-:Y:S05]  /*a200*/  @P0 BRA `(.L_x_382) ;  /* 0xfffffffc00e40947 */ /* 0x000fea000383ffff */
.L_x_381:
[----:B------:R-:W-:Y:S05]  /*a210*/  BSYNC.RECONVERGENT B0 ;  /* 0x0000000000007941 */ /* 0x000fea0003800200 */
.L_x_380:
[----:B------:R-:W-:Y:S01]  /*a220*/  ISETP.NE.AND P0, PT, R0, RZ, PT ;  /* 0x000000ff0000720c */ /* 0x000fe20003f05270 */
[----:B------:R-:W-:-:S12]  /*a230*/  BSSY.RECONVERGENT B0, `(.L_x_388) ;  /* 0x0000007000007945 */ /* 0x000fd80003800200 */
[----:B------:R-:W-:Y:S05]  /*a240*/  @!P0 BRA `(.L_x_389) ;  /* 0x0000000000148947 */ /* 0x000fea0003800000 */
[----:B------:R-:W-:-:S07]  /*a250*/  IADD3 R0, PT, PT, -R0, RZ, RZ ;  /* 0x000000ff00007210 */ /* 0x000fce0007ffe1ff */
.L_x_390:
[----:B------:R-:W-:Y:S01]  /*a260*/  IADD3 R0, PT, PT, R0, 0x1, RZ ;  /* 0x0000000100007810 */ /* 0x000fe20007ffe0ff */
[----:B-----5:R-:W-:-:S03]  /*a270*/  FADD R5, R5, R8 ;  /* 0x0000000805057221 */ /* 0x020fc60000000000 */
[----:B------:R-:W-:-:S13]  /*a280*/  ISETP.NE.AND P0, PT, R0, RZ, PT ;  /* 0x000000ff0000720c */ /* 0x000fda0003f05270 */
[----:B------:R-:W-:Y:S05]  /*a290*/  @P0 BRA `(.L_x_390) ;  /* 0xfffffffc00f00947 */ /* 0x000fea000383ffff */
.L_x_389:
[----:B------:R-:W-:Y:S05]  /*a2a0*/  BSYNC.RECONVERGENT B0 ;  /* 0x0000000000007941 */ /* 0x000fea0003800200 */
.L_x_388:
[----:B------:R-:W-:Y:S02]  /*a2b0*/  R2UR UR4, R6 ;  /* 0x00000000060472ca */ /* 0x000fe400000e0000 */
[----:B------:R-:W-:-:S13]  /*a2c0*/  R2UR UR5, R7 ;  /* 0x00000000070572ca */ /* 0x000fda00000e0000 */
[----:B-----5:R1:W-:Y:S02]  /*a2d0*/  ST.E desc[UR4][R2.64], R5 ;  /* 0x0000000502007985 */ /* 0x0203e4000c101904 */
.L_x_379:
[----:B------:R-:W-:Y:S05]  /*a2e0*/  BSYNC.RECONVERGENT B1 ;  /* 0x0000000000017941 */ /* 0x000fea0003800200 */
.L_x_378:
[----:B01----:R0:W2:Y:S02]  /*a2f0*/  LDL R2, [R1] ;  /* 0x0000000001027983 */ /* 0x0030a40000100800 */
[----:B0-----:R-:W-:Y:S01]  /*a300*/  IADD3 R1, PT, PT, R1, 0x8, RZ ;  /* 0x0000000801017810 */ /* 0x001fe20007ffe0ff */
[----:B--2---:R-:W-:Y:S06]  /*a310*/  RET.REL.NODEC R20 `(_Z11ooVectorAddPKfPfiPP9BaseClassi) ;  /* 0xffffff5c14387950 */ /* 0x004fec0003c3ffff */
        .type           $_Z11ooVectorAddPKfPfiPP9BaseClassi$_ZN7Class309doTheMathERffi,@function
        .size           $_Z11ooVectorAddPKfPfiPP9BaseClassi$_ZN7Class309doTheMathERffi,($_Z11ooVectorAddPKfPfiPP9BaseClassi$_ZN7Class319doTheMathERffi - $_Z11ooVectorAddPKfPfiPP9BaseClassi$_ZN7Class309doTheMathERffi)
$_Z11ooVectorAddPKfPfiPP9BaseClassi$_ZN7Class309doTheMathERffi:
        /* <DEDUP_REMOVED lines=25> */
.L_x_398:
        /* <DEDUP_REMOVED lines=19> */
.L_x_397:
[----:B------:R-:W-:Y:S05]  /*a5e0*/  BSYNC.RECONVERGENT B2 ;  /* 0x0000000000027941 */ /* 0x000fea0003800200 */
.L_x_396:
        /* <DEDUP_REMOVED lines=14> */
.L_x_400:
[----:B------:R-:W-:Y:S05]  /*a6d0*/  BSYNC.RECONVERGENT B2 ;  /* 0x0000000000027941 */ /* 0x000fea0003800200 */
.L_x_399:
[----:B------:R-:W-:-:S13]  /*a6e0*/  ISETP.NE.OR P0, PT, R4, RZ, P0 ;  /* 0x000000ff0400720c */ /* 0x000fda0000705670 */
[----:B------:R-:W-:Y:S05]  /*a6f0*/  @!P0 BRA `(.L_x_394) ;  /* 0x00000000001c8947 */ /* 0x000fea0003800000 */
.L_x_395:
[----:B------:R-:W-:Y:S01]  /*a700*/  IADD3 R4, PT, PT, R4, 0x4, RZ ;  /* 0x0000000404047810 */ /* 0x000fe20007ffe0ff */
[----:B-----5:R-:W-:-:S03]  /*a710*/  FADD R5, R5, R8 ;  /* 0x0000000805057221 */ /* 0x020fc60000000000 */
[----:B------:R-:W-:Y:S01]  /*a720*/  ISETP.NE.AND P0, PT, R4, RZ, PT ;  /* 0x000000ff0400720c */ /* 0x000fe20003f05270 */
[----:B------:R-:W-:-:S04]  /*a730*/  FADD R5, R5, R8 ;  /* 0x0000000805057221 */ /* 0x000fc80000000000 */
[----:B------:R-:W-:-:S04]  /*a740*/  FADD R5, R5, R8 ;  /* 0x0000000805057221 */ /* 0x000fc80000000000 */
[----:B------:R-:W-:-:S04]  /*a750*/  FADD R5, R5, R8 ;  /* 0x0000000805057221 */ /* 0x000fc80000000000 */
[----:B------:R-:W-:Y:S05]  /*a760*/  @P0 BRA `(.L_x_395) ;  /* 0xfffffffc00e40947 */ /* 0x000fea000383ffff */
.L_x_394:
[----:B------:R-:W-:Y:S05]  /*a770*/  BSYNC.RECONVERGENT B0 ;  /* 0x0000000000007941 */ /* 0x000fea0003800200 */
.L_x_393:
[----:B------:R-:W-:Y:S01]  /*a780*/  ISETP.NE.AND P0, PT, R0, RZ, PT ;  /* 0x000000ff0000720c */ /* 0x000fe20003f05270 */
[----:B------:R-:W-:-:S12]  /*a790*/  BSSY.RECONVERGENT B0, `(.L_x_401) ;  /* 0x0000007000007945 */ /* 0x000fd80003800200 */
[----:B------:R-:W-:Y:S05]  /*a7a0*/  @!P0 BRA `(.L_x_402) ;  /* 0x0000000000148947 */ /* 0x000fea0003800000 */
[----:B------:R-:W-:-:S07]  /*a7b0*/  IADD3 R0, PT, PT, -R0, RZ, RZ ;  /* 0x000000ff00007210 */ /* 0x000fce0007ffe1ff */
.L_x_403:
[----:B------:R-:W-:Y:S01]  /*a7c0*/  IADD3 R0, PT, PT, R0, 0x1, RZ ;  /* 0x0000000100007810 */ /* 0x000fe20007ffe0ff */
[----:B-----5:R-:W-:-:S03]  /*a7d0*/  FADD R5, R5, R8 ;  /* 0x0000000805057221 */ /* 0x020fc60000000000 */
[----:B------:R-:W-:-:S13]  /*a7e0*/  ISETP.NE.AND P0, PT, R0, RZ, PT ;  /* 0x000000ff0000720c */ /* 0x000fda0003f05270 */
[----:B------:R-:W-:Y:S05]  /*a7f0*/  @P0 BRA `(.L_x_403) ;  /* 0xfffffffc00f00947 */ /* 0x000fea000383ffff */
.L_x_402:
[----:B------:R-:W-:Y:S05]  /*a800*/  BSYNC.RECONVERGENT B0 ;  /* 0x0000000000007941 */ /* 0x000fea0003800200 */
.L_x_401:
[----:B------:R-:W-:Y:S02]  /*a810*/  R2UR UR4, R6 ;  /* 0x00000000060472ca */ /* 0x000fe400000e0000 */
[----:B------:R-:W-:-:S13]  /*a820*/  R2UR UR5, R7 ;  /* 0x00000000070572ca */ /* 0x000fda00000e0000 */
[----:B-----5:R1:W-:Y:S02]  /*a830*/  ST.E desc[UR4][R2.64], R5 ;  /* 0x0000000502007985 */ /* 0x0203e4000c101904 */
.L_x_392:
[----:B------:R-:W-:Y:S05]  /*a840*/  BSYNC.RECONVERGENT B1 ;  /* 0x0000000000017941 */ /* 0x000fea0003800200 */
.L_x_391:
[----:B01----:R0:W2:Y:S02]  /*a850*/  LDL R2, [R1] ;  /* 0x0000000001027983 */ /* 0x0030a40000100800 */
[----:B0-----:R-:W-:Y:S01]  /*a860*/  IADD3 R1, PT, PT, R1, 0x8, RZ ;  /* 0x0000000801017810 */ /* 0x001fe20007ffe0ff */
[----:B--2---:R-:W-:Y:S06]  /*a870*/  RET.REL.NODEC R20 `(_Z11ooVectorAddPKfPfiPP9BaseClassi) ;  /* 0xffffff5414e07950 */ /* 0x004fec0003c3ffff */
        .type           $_Z11ooVectorAddPKfPfiPP9BaseClassi$_ZN7Class319doTheMathERffi,@function
        .size           $_Z11ooVectorAddPKfPfiPP9BaseClassi$_ZN7Class319doTheMathERffi,(.L_x_1013 - $_Z11ooVectorAddPKfPfiPP9BaseClassi$_ZN7Class319doTheMathERffi)
$_Z11ooVectorAddPKfPfiPP9BaseClassi$_ZN7Class319doTheMathERffi:
        /* <DEDUP_REMOVED lines=25> */
.L_x_411:
        /* <DEDUP_REMOVED lines=19> */
.L_x_410:
[----:B------:R-:W-:Y:S05]  /*ab40*/  BSYNC.RECONVERGENT B2 ;  /* 0x0000000000027941 */ /* 0x000fea0003800200 */
.L_x_409:
        /* <DEDUP_REMOVED lines=14> */
.L_x_413:
[----:B------:R-:W-:Y:S05]  /*ac30*/  BSYNC.RECONVERGENT B2 ;  /* 0x0000000000027941 */ /* 0x000fea0003800200 */
.L_x_412:
[----:B------:R-:W-:-:S13]  /*ac40*/  ISETP.NE.OR P0, PT, R4, RZ, P0 ;  /* 0x000000ff0400720c */ /* 0x000fda0000705670 */
[----:B------:R-:W-:Y:S05]  /*ac50*/  @!P0 BRA `(.L_x_407) ;  /* 0x00000000001c8947 */ /* 0x000fea0003800000 */
.L_x_408:
[----:B------:R-:W-:Y:S01]  /*ac60*/  IADD3 R4, PT, PT, R4, 0x4, RZ ;  /* 0x0000000404047810 */ /* 0x000fe20007ffe0ff */
[----:B-----5:R-:W-:-:S03]  /*ac70*/  FADD R5, R5, R8 ;  /* 0x0000000805057221 */ /* 0x020fc60000000000 */
[----:B------:R-:W-:Y:S01]  /*ac80*/  ISETP.NE.AND P0, PT, R4, RZ, PT ;  /* 0x000000ff0400720c */ /* 0x000fe20003f05270 */
[----:B------:R-:W-:-:S04]  /*ac90*/  FADD R5, R5, R8 ;  /* 0x0000000805057221 */ /* 0x000fc80000000000 */
[----:B------:R-:W-:-:S04]  /*aca0*/  FADD R5, R5, R8 ;  /* 0x0000000805057221 */ /* 0x000fc80000000000 */
[----:B------:R-:W-:-:S04]  /*acb0*/  FADD R5, R5, R8 ;  /* 0x0000000805057221 */ /* 0x000fc80000000000 */
[----:B------:R-:W-:Y:S05]  /*acc0*/  @P0 BRA `(.L_x_408) ;  /* 0xfffffffc00e40947 */ /* 0x000fea000383ffff */
.L_x_407:
[----:B------:R-:W-:Y:S05]  /*acd0*/  BSYNC.RECONVERGENT B0 ;  /* 0x0000000000007941 */ /* 0x000fea0003800200 */
.L_x_406:
[----:B------:R-:W-:Y:S01]  /*ace0*/  ISETP.NE.AND P0, PT, R0, RZ, PT ;  /* 0x000000ff0000720c */ /* 0x000fe20003f05270 */
[----:B------:R-:W-:-:S12]  /*acf0*/  BSSY.RECONVERGENT B0, `(.L_x_414) ;  /* 0x0000007000007945 */ /* 0x000fd80003800200 */
[----:B------:R-:W-:Y:S05]  /*ad00*/  @!P0 BRA `(.L_x_415) ;  /* 0x0000000000148947 */ /* 0x000fea0003800000 */
[----:B------:R-:W-:-:S07]  /*ad10*/  IADD3 R0, PT, PT, -R0, RZ, RZ ;  /* 0x000000ff00007210 */ /* 0x000fce0007ffe1ff */
.L_x_416:
[----:B------:R-:W-:Y:S01]  /*ad20*/  IADD3 R0, PT, PT, R0, 0x1, RZ ;  /* 0x0000000100007810 */ /* 0x000fe20007ffe0ff */
[----:B-----5:R-:W-:-:S03]  /*ad30*/  FADD R5, R5, R8 ;  /* 0x0000000805057221 */ /* 0x020fc60000000000 */
[----:B------:R-:W-:-:S13]  /*ad40*/  ISETP.NE.AND P0, PT, R0, RZ, PT ;  /* 0x000000ff0000720c */ /* 0x000fda0003f05270 */
[----:B------:R-:W-:Y:S05]  /*ad50*/  @P0 BRA `(.L_x_416) ;  /* 0xfffffffc00f00947 */ /* 0x000fea000383ffff */
.L_x_415:
[----:B------:R-:W-:Y:S05]  /*ad60*/  BSYNC.RECONVERGENT B0 ;  /* 0x0000000000007941 */ /* 0x000fea0003800200 */
.L_x_414:
[----:B------:R-:W-:Y:S02]  /*ad70*/  R2UR UR4, R6 ;  /* 0x00000000060472ca */ /* 0x000fe400000e0000 */
[----:B------:R-:W-:-:S13]  /*ad80*/  R2UR UR5, R7 ;  /* 0x00000000070572ca */ /* 0x000fda00000e0000 */
[----:B-----5:R1:W-:Y:S02]  /*ad90*/  ST.E desc[UR4][R2.64], R5 ;  /* 0x0000000502007985 */ /* 0x0203e4000c101904 */
.L_x_405:
[----:B------:R-:W-:Y:S05]  /*ada0*/  BSYNC.RECONVERGENT B1 ;  /* 0x0000000000017941 */ /* 0x000fea0003800200 */
.L_x_404:
[----:B01----:R0:W2:Y:S02]  /*adb0*/  LDL R2, [R1] ;  /* 0x0000000001027983 */ /* 0x0030a40000100800 */
[----:B0-----:R-:W-:Y:S01]  /*adc0*/  IADD3 R1, PT, PT, R1, 0x8, RZ ;  /* 0x0000000801017810 */ /* 0x001fe20007ffe0ff */
[----:B--2---:R-:W-:Y:S06]  /*add0*/  RET.REL.NODEC R20 `(_Z11ooVectorAddPKfPfiPP9BaseClassi) ;  /* 0xffffff5014887950 */ /* 0x004fec0003c3ffff */
.L_x_417:
[----:B------:R-:W-:-:S00]  /*ade0*/  BRA `(.L_x_417) ;  /* 0xfffffffc00fc7947 */ /* 0x000fc0000383ffff */
[----:B------:R-:W-:-:S00]  /*adf0*/  NOP ;  /* 0x0000000000007918 */ /* 0x000fc00000000000 */
        /* <DEDUP_REMOVED lines=8> */
.L_x_1013:


//--------------------- .text._Z10initializePP9BaseClassii --------------------------
	.section	.text._Z10initializePP9BaseClassii,"ax",@progbits
	.align	128
        .global         _Z10initializePP9BaseClassii
        .type           _Z10initializePP9BaseClassii,@function
        .size           _Z10initializePP9BaseClassii,(.L_x_1045 - _Z10initializePP9BaseClassii)
        .other          _Z10initializePP9BaseClassii,@"STO_CUDA_ENTRY STV_DEFAULT"
_Z10initializePP9BaseClassii:
.text._Z10initializePP9BaseClassii:
[----:B------:R-:W0:Y:S01]  /*0000*/  LDC R1, c[0x0][0x37c] ;  /* 0x0000df00ff017b82 */ /* 0x000e220000000800 */
[----:B------:R-:W1:Y:S01]  /*0010*/  LDCU UR5, c[0x0][0x38c] ;  /* 0x00007180ff0577ac */ /* 0x000e620008000800 */
[----:B------:R-:W2:Y:S01]  /*0020*/  S2R R4, SR_TID.X ;  /* 0x0000000000047919 */ /* 0x000ea20000002100 */
[----:B------:R-:W-:Y:S01]  /*0030*/  BSSY.RECONVERGENT B10, `(.L_x_418) ;  /* 0x00002e80000a7945 */ /* 0x000fe20003800200 */
[----:B------:R-:W2:Y:S01]  /*0040*/  LDCU UR4, c[0x0][0x360] ;  /* 0x00006c00ff0477ac */ /* 0x000ea20008000800 */
[----:B------:R-:W2:Y:S01]  /*0050*/  S2R R16, SR_CTAID.X ;  /* 0x0000000000107919 */ /* 0x000ea20000002500 */
[----:B------:R-:W3:Y:S01]  /*0060*/  LDCU.64 UR36, c[0x0][0x358] ;  /* 0x00006b00ff2477ac */ /* 0x000ee20008000a00 */
[----:B-1----:R-:W1:Y:S01]  /*0070*/  I2F.U32.RP R0, UR5 ;  /* 0x0000000500007d06 */ /* 0x002e620008209000 */
[----:B------:R-:W-:-:S07]  /*0080*/  ISETP.NE.U32.AND P1, PT, RZ, UR5, PT ;  /* 0x00000005ff007c0c */ /* 0x000fce000bf25070 */
[----:B-1----:R-:W1:Y:S01]  /*0090*/  MUFU.RCP R0, R0 ;  /* 0x0000000000007308 */ /* 0x002e620000001000 */
[----:B--2---:R-:W-:Y:S01]  /*00a0*/  IMAD R16, R16, UR4, R4 ;  /* 0x0000000410107c24 */ /* 0x004fe2000f8e0204 */
[----:B-1----:R-:W-:-:S06]  /*00b0*/  IADD3 R2, PT, PT, R0, 0xffffffe, RZ ;  /* 0x0ffffffe00027810 */ /* 0x002fcc0007ffe0ff */
[----:B------:R1:W2:Y:S02]  /*00c0*/  F2I.FTZ.U32.TRUNC.NTZ R3, R2 ;  /* 0x0000000200037305 */ /* 0x0002a4000021f000 */
[----:B-1----:R-:W-:Y:S01]  /*00d0*/  IMAD.MOV.U32 R2, RZ, RZ, RZ ;  /* 0x000000ffff027224 */ /* 0x002fe200078e00ff */
[----:B--2---:R-:W-:-:S05]  /*00e0*/  IADD3 R5, PT, PT, RZ, -R3, RZ ;  /* 0x80000003ff057210 */ /* 0x004fca0007ffe0ff */
[----:B------:R-:W-:-:S04]  /*00f0*/  IMAD R5, R5, UR5, RZ ;  /* 0x0000000505057c24 */ /* 0x000fc8000f8e02ff */
[----:B------:R-:W-:-:S06]  /*0100*/  IMAD.HI.U32 R3, R3, R5, R2 ;  /* 0x0000000503037227 */ /* 0x000fcc00078e0002 */
[----:B------:R-:W-:-:S05]  /*0110*/  IMAD.HI.U32 R3, R3, R4, RZ ;  /* 0x0000000403037227 */ /* 0x000fca00078e00ff */
[----:B------:R-:W-:-:S05]  /*0120*/  IADD3 R3, PT, PT, -R3, RZ, RZ ;  /* 0x000000ff03037210 */ /* 0x000fca0007ffe1ff */
[----:B------:R-:W-:-:S05]  /*0130*/  IMAD R0, R3, UR5, R4 ;  /* 0x0000000503007c24 */ /* 0x000fca000f8e0204 */
[----:B------:R-:W-:-:S13]  /*0140*/  ISETP.GE.U32.AND P0, PT, R0, UR5, PT ;  /* 0x0000000500007c0c */ /* 0x000fda000bf06070 */
[----:B------:R-:W-:-:S04]  /*0150*/  @P0 IADD3 R0, PT, PT, R0, -UR5, RZ ;  /* 0x8000000500000c10 */ /* 0x000fc8000fffe0ff */
[----:B------:R-:W-:-:S13]  /*0160*/  ISETP.GE.U32.AND P0, PT, R0, UR5, PT ;  /* 0x0000000500007c0c */ /* 0x000fda000bf06070 */
[----:B------:R-:W-:Y:S01]  /*0170*/  @P0 VIADD R0, R0, -UR5 ;  /* 0x8000000500000c36 */ /* 0x000fe20008000000 */
[----:B------:R-:W-:-:S04]  /*0180*/  @!P1 LOP3.LUT R0, RZ, UR5, RZ, 0x33, !PT ;  /* 0x00000005ff009c12 */ /* 0x000fc8000f8e33ff */
[----:B------:R-:W-:-:S13]  /*0190*/  ISETP.GT.AND P0, PT, R0, 0xf, PT ;  /* 0x0000000f0000780c */ /* 0x000fda0003f04270 */
[----:B0--3--:R-:W-:Y:S05]  /*01a0*/  @P0 BRA `(.L_x_419) ;  /* 0x0000001400d40947 */ /* 0x009fea0003800000 */
[----:B------:R-:W-:Y:S01]  /*01b0*/  ISETP.GT.AND P0, PT, R0, 0x7, PT ;  /* 0x000000070000780c */ /* 0x000fe20003f04270 */
[----:B------:R-:W-:-:S12]  /*01c0*/  BSSY.RECONVERGENT B9, `(.L_x_420) ;  /* 0x0000160000097945 */ /* 0x000fd80003800200 */
[----:B------:R-:W-:Y:S05]  /*01d0*/  @P0 BRA `(.L_x_421) ;  /* 0x0000000800ec0947 */ /* 0x000fea0003800000 */
[----:B------:R-:W-:Y:S01]  /*01e0*/  ISETP.GT.AND P0, PT, R0, 0x3, PT ;  /* 0x000000030000780c */ /* 0x000fe20003f04270 */
[----:B------:R-:W-:-:S12]  /*01f0*/  BSSY.RECONVERGENT B8, `(.L_x_422) ;  /* 0x00000a6000087945 */ /* 0x000fd80003800200 */
[----:B------:R-:W-:Y:S05]  /*0200*/  @P0 BRA `(.L_x_423) ;  /* 0x0000000400740947 */ /* 0x000fea0003800000 */
[----:B------:R-:W-:Y:S01]  /*0210*/  ISETP.GT.AND P0, PT, R0, 0x1, PT ;  /* 0x000000010000780c */ /* 0x000fe20003f04270 */
[----:B------:R-:W-:-:S12]  /*0220*/  BSSY.RECONVERGENT B7, `(.L_x_424) ;  /* 0x0000048000077945 */ /* 0x000fd80003800200 */
[----:B------:R-:W-:Y:S05]  /*0230*/  @P0 BRA `(.L_x_425) ;  /* 0x0000000000b40947 */ /* 0x000fea0003800000 */
[----:B------:R-:W-:Y:S01]  /*0240*/  VIMNMX.U32 R0, PT, PT, R0, 0x2, PT ;  /* 0x0000000200007848 */ /* 0x000fe20003fe0000 */
[----:B------:R-:W-:Y:S03]  /*0250*/  BSSY.RECONVERGENT B6, `(.L_x_426) ;  /* 0x0000018000067945 */ /* 0x000fe60003800200 */
[----:B------:R-:W-:-:S04]  /*0260*/  SHF.L.U32 R0, R0, 0x2, RZ ;  /* 0x0000000200007819 */ /* 0x000fc800000006ff */
[----:B------:R-:W0:Y:S02]  /*0270*/  LDC R2, c[0x2][R0+0x108] ;  /* 0x0080420000027b82 */ /* 0x000e240000000800 */
[----:B0-----:R-:W-:-:S04]  /*0280*/  SHF.R.S32.HI R3, RZ, 0x1f, R2 ;  /* 0x0000001fff037819 */ /* 0x001fc80000011402 */
.L_x_918:
[----:B------:R-:W-:Y:S05]  /*0290*/  BRX R2 -0x2a0                                             (*"BRANCH_TARGETS .L_x_919,.L_x_427,.L_x_921"*) ;  /* 0xfffffffc02587949 */ /* 0x000fea000383ffff */
.L_x_919:
[----:B------:R-:W0:Y:S02]  /*02a0*/  LDCU UR4, c[0x0][0x388] ;  /* 0x00007100ff0477ac */ /* 0x000e240008000800 */
[----:B0-----:R-:W-:-:S13]  /*02b0*/  ISETP.GE.AND P0, PT, R16, UR4, PT ;  /* 0x0000000410007c0c */ /* 0x001fda000bf06270 */
[----:B------:R-:W-:Y:S05]  /*02c0*/  @P0 BRA `(.L_x_427) ;  /* 0x0000000000400947 */ /* 0x000fea0003800000 */
[----:B------:R-:W-:Y:S01]  /*02d0*/  MOV R0, 0x100 ;  /* 0x0000010000007802 */ /* 0x000fe20000000f00 */
[----:B------:R-:W-:Y:S02]  /*02e0*/  HFMA2 R4, -RZ, RZ, 0, 4.76837158203125e-07 ;  /* 0x00000008ff047431 */ /* 0x000fe400000001ff */
[----:B------:R-:W-:Y:S01]  /*02f0*/  IMAD.MOV.U32 R5, RZ, RZ, RZ ;  /* 0x000000ffff057224 */ /* 0x000fe200078e00ff */
[----:B------:R0:W1:Y:S06]  /*0300*/  LDC.64 R2, c[0x4][R0] ;  /* 0x0100000000027b82 */ /* 0x00006c0000000a00 */
[----:B------:R-:W-:-:S07]  /*0310*/  LEPC R20, `(.L_x_428) ;  /* 0x000000001014794e */ /* 0x000fce0000000000 */
[----:B01----:R-:W-:Y:S05]  /*0320*/  CALL.ABS.NOINC R2 ;  /* 0x0000000002007343 */ /* 0x003fea0003c00000 */
.L_x_428:
[----:B------:R-:W0:Y:S01]  /*0330*/  LDCU.64 UR4, c[0x4][URZ] ;  /* 0x01000000ff0477ac */ /* 0x000e220008000a00 */
[----:B------:R-:W1:Y:S01]  /*0340*/  LDC.64 R6, c[0x0][0x380] ;  /* 0x0000e000ff067b82 */ /* 0x000e620000000a00 */
[----:B0-----:R-:W-:-:S04]  /*0350*/  UIADD3 UR4, UP0, UPT, UR4, 0x10, URZ ;  /* 0x0000001004047890 */ /* 0x001fc8000ff1e0ff */
[----:B------:R-:W-:Y:S02]  /*0360*/  UIADD3.X UR5, UPT, UPT, URZ, UR5, URZ, UP0, !UPT ;  /* 0x00000005ff057290 */ /* 0x000fe400087fe4ff */
[----:B------:R-:W-:Y:S01]  /*0370*/  MOV R2, UR4 ;  /* 0x0000000400027c02 */ /* 0x000fe20008000f00 */
[----:B-1----:R-:W-:-:S03]  /*0380*/  IMAD.WIDE R16, R16, 0x8, R6 ;  /* 0x0000000810107825 */ /* 0x002fc600078e0206 */
[----:B------:R-:W-:-:S05]  /*0390*/  MOV R3, UR5 ;  /* 0x0000000500037c02 */ /* 0x000fca0008000f00 */
[----:B------:R-:W-:Y:S04]  /*03a0*/  ST.E.64 desc[UR36][R4.64], R2 ;  /* 0x0000000204007985 */ /* 0x000fe8000c101b24 */
[----:B------:R-:W-:Y:S01]  /*03b0*/  STG.E.64 desc[UR36][R16.64], R4 ;  /* 0x0000000410007986 */ /* 0x000fe2000c101b24 */
[----:B------:R-:W-:Y:S05]  /*03c0*/  EXIT ;  /* 0x000000000000794d */ /* 0x000fea0003800000 */
.L_x_427:
[----:B------:R-:W-:Y:S05]  /*03d0*/  BSYNC.RECONVERGENT B6 ;  /* 0x0000000000067941 */ /* 0x000fea0003800200 */
.L_x_426:
[----:B------:R-:W0:Y:S02]  /*03e0*/  LDCU UR4, c[0x0][0x388] ;  /* 0x00007100ff0477ac */ /* 0x000e240008000800 */
[----:B0-----:R-:W-:-:S13]  /*03f0*/  ISETP.GE.AND P0, PT, R16, UR4, PT ;  /* 0x0000000410007c0c */ /* 0x001fda000bf06270 */
[----:B------:R-:W-:Y:S05]  /*0400*/  @P0 BRA `(.L_x_429) ;  /* 0x0000000000580947 */ /* 0x000fea0003800000 */
[----:B------:R-:W-:Y:S01]  /*0410*/  MOV R0, 0x100 ;  /* 0x0000010000007802 */ /* 0x000fe20000000f00 */
[----:B------:R-:W-:Y:S02]  /*0420*/  HFMA2 R5, -RZ, RZ, 0, 0 ;  /* 0x00000000ff057431 */ /* 0x000fe400000001ff */
[----:B------:R-:W-:Y:S01]  /*0430*/  IMAD.MOV.U32 R4, RZ, RZ, 0x8 ;  /* 0x00000008ff047424 */ /* 0x000fe200078e00ff */
[----:B------:R0:W1:Y:S06]  /*0440*/  LDC.64 R2, c[0x4][R0] ;  /* 0x0100000000027b82 */ /* 0x00006c0000000a00 */
[----:B------:R-:W-:-:S07]  /*0450*/  LEPC R20, `(.L_x_430) ;  /* 0x000000001014794e */ /* 0x000fce0000000000 */
[----:B01----:R-:W-:Y:S05]  /*0460*/  CALL.ABS.NOINC R2 ;  /* 0x0000000002007343 */ /* 0x003fea0003c00000 */
.L_x_430:
[----:B------:R-:W0:Y:S01]  /*0470*/  LDCU.64 UR4, c[0x4][0x8] ;  /* 0x01000100ff0477ac */ /* 0x000e220008000a00 */
[----:B------:R-:W1:Y:S01]  /*0480*/  LDC.64 R6, c[0x0][0x380] ;  /* 0x0000e000ff067b82 */ /* 0x000e620000000a00 */
[----:B0-----:R-:W-:-:S04]  /*0490*/  UIADD3 UR4, UP0, UPT, UR4, 0x10, URZ ;  /* 0x0000001004047890 */ /* 0x001fc8000ff1e0ff */
[----:B------:R-:W-:Y:S02]  /*04a0*/  UIADD3.X UR5, UPT, UPT, URZ, UR5, URZ, UP0, !UPT ;  /* 0x00000005ff057290 */ /* 0x000fe400087fe4ff */
[----:B------:R-:W-:Y:S01]  /*04b0*/  MOV R2, UR4 ;  /* 0x0000000400027c02 */ /* 0x000fe20008000f00 */
[----:B-1----:R-:W-:-:S04]  /*04c0*/  IMAD.WIDE R6, R16, 0x8, R6 ;  /* 0x0000000810067825 */ /* 0x002fc800078e0206 */
[----:B------:R-:W-:-:S05]  /*04d0*/  IMAD.U32 R3, RZ, RZ, UR5 ;  /* 0x00000005ff037e24 */ /* 0x000fca000f8e00ff */
[----:B------:R-:W-:Y:S04]  /*04e0*/  ST.E.64 desc[UR36][R4.64], R2 ;  /* 0x0000000204007985 */ /* 0x000fe8000c101b24 */
[----:B------:R-:W-:Y:S01]  /*04f0*/  STG.E.64 desc[UR36][R6.64], R4 ;  /* 0x0000000406007986 */ /* 0x000fe2000c101b24 */
[----:B------:R-:W-:Y:S05]  /*0500*/  EXIT ;  /* 0x000000000000794d */ /* 0x000fea0003800000 */
.L_x_425:
[----:B------:R-:W-:-:S04]  /*0510*/  MOV R3, 0xfffffffe ;  /* 0xfffffffe00037802 */ /* 0x000fc80000000f00 */
[----:B------:R-:W-:-:S04]  /*0520*/  VIADDMNMX.U32 R0, R0, R3, 0x2, PT ;  /* 0x0000000200007446 */ /* 0x000fc80003800003 */
[----:B------:R-:W-:-:S04]  /*0530*/  SHF.L.U32 R0, R0, 0x2, RZ ;  /* 0x0000000200007819 */ /* 0x000fc800000006ff */
[----:B------:R-:W0:Y:S02]  /*0540*/  LDC R2, c[0x2][R0+0x114] ;  /* 0x0080450000027b82 */ /* 0x000e240000000800 */
[----:B0-----:R-:W-:-:S04]  /*0550*/  SHF.R.S32.HI R3, RZ, 0x1f, R2 ;  /* 0x0000001fff037819 */ /* 0x001fc80000011402 */
.L_x_922:
[----:B------:R-:W-:Y:S05]  /*0560*/  BRX R2 -0x570                                             (*"BRANCH_TARGETS .L_x_429,.L_x_431,.L_x_921"*) ;  /* 0xfffffff802a47949 */ /* 0x000fea000383ffff */
.L_x_429:
        /* <DEDUP_REMOVED lines=9> */
.L_x_432:
        /* <DEDUP_REMOVED lines=10> */
.L_x_431:
[----:B------:R-:W-:Y:S05]  /*06a0*/  BSYNC.RECONVERGENT B7 ;  /* 0x0000000000077941 */ /* 0x000fea0003800200 */
.L_x_424:
[----:B------:R-:W0:Y:S02]  /*06b0*/  LDCU UR4, c[0x0][0x388] ;  /* 0x00007100ff0477ac */ /* 0x000e240008000800 */
[----:B0-----:R-:W-:-:S13]  /*06c0*/  ISETP.GE.AND P0, PT, R16, UR4, PT ;  /* 0x0000000410007c0c */ /* 0x001fda000bf06270 */
[----:B------:R-:W-:Y:S05]  /*06d0*/  @P0 BRA `(.L_x_433) ;  /* 0x0000000000600947 */ /* 0x000fea0003800000 */
[----:B------:R-:W-:Y:S01]  /*06e0*/  MOV R0, 0x100 ;  /* 0x0000010000007802 */ /* 0x000fe20000000f00 */
[----:B------:R-:W-:Y:S01]  /*06f0*/  HFMA2 R4, -RZ, RZ, 0, 4.76837158203125e-07 ;  /* 0x00000008ff047431 */ /* 0x000fe200000001ff */
[----:B------:R-:W-:Y:S02]  /*0700*/  MOV R5, RZ ;  /* 0x000000ff00057202 */ /* 0x000fe40000000f00 */
[----:B------:R0:W1:Y:S05]  /*0710*/  LDC.64 R2, c[0x4][R0] ;  /* 0x0100000000027b82 */ /* 0x00006a0000000a00 */
[----:B------:R-:W-:-:S07]  /*0720*/  LEPC R20, `(.L_x_434) ;  /* 0x000000001014794e */ /* 0x000fce0000000000 */
[----:B01----:R-:W-:Y:S05]  /*0730*/  CALL.ABS.NOINC R2 ;  /* 0x0000000002007343 */ /* 0x003fea0003c00000 */
.L_x_434:
[----:B------:R-:W0:Y:S01]  /*0740*/  LDCU.64 UR4, c[0x4][0x18] ;  /* 0x01000300ff0477ac */ /* 0x000e220008000a00 */
[----:B------:R-:W1:Y:S01]  /*0750*/  LDC.64 R6, c[0x0][0x380] ;  /* 0x0000e000ff067b82 */ /* 0x000e620000000a00 */
[----:B0-----:R-:W-:-:S04]  /*0760*/  UIADD3 UR4, UP0, UPT, UR4, 0x10, URZ ;  /* 0x0000001004047890 */ /* 0x001fc8000ff1e0ff */
[----:B------:R-:W-:Y:S02]  /*0770*/  UIADD3.X UR5, UPT, UPT, URZ, UR5, URZ, UP0, !UPT ;  /* 0x00000005ff057290 */ /* 0x000fe400087fe4ff */
[----:B------:R-:W-:Y:S02]  /*0780*/  IMAD.U32 R2, RZ, RZ, UR4 ;  /* 0x00000004ff027e24 */ /* 0x000fe4000f8e00ff */
[----:B-1----:R-:W-:Y:S02]  /*0790*/  IMAD.WIDE R6, R16, 0x8, R6 ;  /* 0x0000000810067825 */ /* 0x002fe400078e0206 */
[----:B------:R-:W-:-:S05]  /*07a0*/  MOV R3, UR5 ;  /* 0x0000000500037c02 */ /* 0x000fca0008000f00 */
[----:B------:R-:W-:Y:S04]  /*07b0*/  ST.E.64 desc[UR36][R4.64], R2 ;  /* 0x0000000204007985 */ /* 0x000fe8000c101b24 */
[----:B------:R-:W-:Y:S01]  /*07c0*/  STG.E.64 desc[UR36][R6.64], R4 ;  /* 0x0000000406007986 */ /* 0x000fe2000c101b24 */
[----:B------:R-:W-:Y:S05]  /*07d0*/  EXIT ;  /* 0x000000000000794d */ /* 0x000fea0003800000 */
.L_x_423:
[----:B------:R-:W-:-:S13]  /*07e0*/  ISETP.GT.AND P0, PT, R0, 0x5, PT ;  /* 0x000000050000780c */ /* 0x000fda0003f04270 */
[----:B------:R-:W-:Y:S05]  /*07f0*/  @P0 BRA `(.L_x_435) ;  /* 0x0000000000b00947 */ /* 0x000fea0003800000 */
[----:B------:R-:W-:-:S04]  /*0800*/  MOV R3, 0xfffffffc ;  /* 0xfffffffc00037802 */ /* 0x000fc80000000f00 */
[----:B------:R-:W-:-:S05]  /*0810*/  VIADDMNMX.U32 R0, R0, R3, 0x2, PT ;  /* 0x0000000200007446 */ /* 0x000fca0003800003 */
[----:B------:R-:W-:-:S04]  /*0820*/  IMAD.SHL.U32 R0, R0, 0x4, RZ ;  /* 0x0000000400007824 */ /* 0x000fc800078e00ff */
[----:B------:R-:W0:Y:S02]  /*0830*/  LDC R2, c[0x2][R0+0x120] ;  /* 0x0080480000027b82 */ /* 0x000e240000000800 */
[----:B0-----:R-:W-:-:S04]  /*0840*/  SHF.R.S32.HI R3, RZ, 0x1f, R2 ;  /* 0x0000001fff037819 */ /* 0x001fc80000011402 */
.L_x_926:
[----:B------:R-:W-:Y:S05]  /*0850*/  BRX R2 -0x860                                             (*"BRANCH_TARGETS .L_x_433,.L_x_436,.L_x_921"*) ;  /* 0xfffffff402e87949 */ /* 0x000fea000383ffff */
.L_x_433:
        /* <DEDUP_REMOVED lines=9> */
.L_x_437:
        /* <DEDUP_REMOVED lines=10> */
.L_x_436:
        /* <DEDUP_REMOVED lines=9> */
.L_x_439:
        /* <DEDUP_REMOVED lines=10> */
.L_x_435:
[----:B------:R-:W-:-:S05]  /*0ac0*/  IMAD.MOV.U32 R3, RZ, RZ, -0x6 ;  /* 0xfffffffaff037424 */ /* 0x000fca00078e00ff */
[----:B------:R-:W-:-:S04]  /*0ad0*/  VIADDMNMX.U32 R0, R0, R3, 0x2, PT ;  /* 0x0000000200007446 */ /* 0x000fc80003800003 */
[----:B------:R-:W-:-:S04]  /*0ae0*/  SHF.L.U32 R0, R0, 0x2, RZ ;  /* 0x0000000200007819 */ /* 0x000fc800000006ff */
[----:B------:R-:W0:Y:S02]  /*0af0*/  LDC R2, c[0x2][R0+0x12c] ;  /* 0x00804b0000027b82 */ /* 0x000e240000000800 */
[----:B0-----:R-:W-:-:S04]  /*0b00*/  SHF.R.S32.HI R3, RZ, 0x1f, R2 ;  /* 0x0000001fff037819 */ /* 0x001fc80000011402 */
.L_x_930:
[----:B------:R-:W-:Y:S05]  /*0b10*/  BRX R2 -0xb20                                             (*"BRANCH_TARGETS .L_x_438,.L_x_440,.L_x_921"*) ;  /* 0xfffffff402387949 */ /* 0x000fea000383ffff */
.L_x_438:
        /* <DEDUP_REMOVED lines=9> */
.L_x_441:
        /* <DEDUP_REMOVED lines=10> */
.L_x_440:
[----:B------:R-:W-:Y:S05]  /*0c50*/  BSYNC.RECONVERGENT B8 ;  /* 0x0000000000087941 */ /* 0x000fea0003800200 */
.L_x_422:
        /* <DEDUP_REMOVED lines=9> */
.L_x_443:
        /* <DEDUP_REMOVED lines=10> */
.L_x_421:
[----:B------:R-:W-:-:S13]  /*0d90*/  ISETP.GT.AND P0, PT, R0, 0xb, PT ;  /* 0x0000000b0000780c */ /* 0x000fda0003f04270 */
[----:B------:R-:W-:Y:S05]  /*0da0*/  @P0 BRA `(.L_x_444) ;  /* 0x0000000400680947 */ /* 0x000fea0003800000 */
[----:B------:R-:W-:-:S13]  /*0db0*/  ISETP.GT.AND P0, PT, R0, 0x9, PT ;  /* 0x000000090000780c */ /* 0x000fda0003f04270 */
[----:B------:R-:W-:Y:S05]  /*0dc0*/  @P0 BRA `(.L_x_445) ;  /* 0x0000000000b00947 */ /* 0x000fea0003800000 */
[----:B------:R-:W-:-:S04]  /*0dd0*/  MOV R3, 0xfffffff8 ;  /* 0xfffffff800037802 */ /* 0x000fc80000000f00 */
[----:B------:R-:W-:-:S04]  /*0de0*/  VIADDMNMX.U32 R0, R0, R3, 0x2, PT ;  /* 0x0000000200007446 */ /* 0x000fc80003800003 */
[----:B------:R-:W-:-:S04]  /*0df0*/  SHF.L.U32 R0, R0, 0x2, RZ ;  /* 0x0000000200007819 */ /* 0x000fc800000006ff */
[----:B------:R-:W0:Y:S02]  /*0e00*/  LDC R2, c[0x2][R0+0x138] ;  /* 0x00804e0000027b82 */ /* 0x000e240000000800 */
[----:B0-----:R-:W-:-:S04]  /*0e10*/  SHF.R.S32.HI R3, RZ, 0x1f, R2 ;  /* 0x0000001fff037819 */ /* 0x001fc80000011402 */
.L_x_934:
[----:B------:R-:W-:Y:S05]  /*0e20*/  BRX R2 -0xe30                                             (*"BRANCH_TARGETS .L_x_442,.L_x_446,.L_x_921"*) ;  /* 0xfffffff002747949 */ /* 0x000fea000383ffff */
.L_x_442:
        /* <DEDUP_REMOVED lines=9> */
.L_x_447:
        /* <DEDUP_REMOVED lines=10> */
.L_x_446:
        /* <DEDUP_REMOVED lines=9> */
.L_x_449:
        /* <DEDUP_REMOVED lines=10> */
.L_x_445:
[----:B------:R-:W-:-:S04]  /*1090*/  MOV R3, 0xfffffff6 ;  /* 0xfffffff600037802 */ /* 0x000fc80000000f00 */
[----:B------:R-:W-:-:S05]  /*10a0*/  VIADDMNMX.U32 R0, R0, R3, 0x2, PT ;  /* 0x0000000200007446 */ /* 0x000fca0003800003 */
[----:B------:R-:W-:-:S04]  /*10b0*/  IMAD.SHL.U32 R0, R0, 0x4, RZ ;  /* 0x0000000400007824 */ /* 0x000fc800078e00ff */
[----:B------:R-:W0:Y:S02]  /*10c0*/  LDC R2, c[0x2][R0+0x144] ;  /* 0x0080510000027b82 */ /* 0x000e240000000800 */
[----:B0-----:R-:W-:-:S04]  /*10d0*/  SHF.R.S32.HI R3, RZ, 0x1f, R2 ;  /* 0x0000001fff037819 */ /* 0x001fc80000011402 */
.L_x_938:
[----:B------:R-:W-:Y:S05]  /*10e0*/  BRX R2 -0x10f0                                            (*"BRANCH_TARGETS .L_x_448,.L_x_450,.L_x_921"*) ;  /* 0xffffffec02c47949 */ /* 0x000fea000383ffff */
.L_x_448:
        /* <DEDUP_REMOVED lines=9> */
.L_x_451:
        /* <DEDUP_REMOVED lines=10> */
.L_x_450:
        /* <DEDUP_REMOVED lines=9> */
.L_x_453:
        /* <DEDUP_REMOVED lines=10> */
.L_x_444:
[----:B------:R-:W-:-:S13]  /*1350*/  ISETP.GT.AND P0, PT, R0, 0xd, PT ;  /* 0x0000000d0000780c */ /* 0x000fda0003f04270 */
[----:B------:R-:W-:Y:S05]  /*1360*/  @P0 BRA `(.L_x_454) ;  /* 0x0000000000b00947 */ /* 0x000fea0003800000 */
[----:B------:R-:W-:-:S05]  /*1370*/  IMAD.MOV.U32 R3, RZ, RZ, -0xc ;  /* 0xfffffff4ff037424 */ /* 0x000fca00078e00ff */
[----:B------:R-:W-:-:S04]  /*1380*/  VIADDMNMX.U32 R0, R0, R3, 0x2, PT ;  /* 0x0000000200007446 */ /* 0x000fc80003800003 */
[----:B------:R-:W-:-:S04]  /*1390*/  SHF.L.U32 R0, R0, 0x2, RZ ;  /* 0x0000000200007819 */ /* 0x000fc800000006ff */
[----:B------:R-:W0:Y:S02]  /*13a0*/  LDC R2, c[0x2][R0+0x150] ;  /* 0x0080540000027b82 */ /* 0x000e240000000800 */
[----:B0-----:R-:W-:-:S04]  /*13b0*/  SHF.R.S32.HI R3, RZ, 0x1f, R2 ;  /* 0x0000001fff037819 */ /* 0x001fc80000011402 */
.L_x_942:
[----:B------:R-:W-:Y:S05]  /*13c0*/  BRX R2 -0x13d0                                            (*"BRANCH_TARGETS .L_x_452,.L_x_455,.L_x_921"*) ;  /* 0xffffffec020c7949 */ /* 0x000fea000383ffff */
.L_x_452:
        /* <DEDUP_REMOVED lines=9> */
.L_x_456:
        /* <DEDUP_REMOVED lines=10> */
.L_x_455:
        /* <DEDUP_REMOVED lines=9> */
.L_x_458:
        /* <DEDUP_REMOVED lines=10> */
.L_x_454:
[----:B------:R-:W-:-:S04]  /*1630*/  MOV R3, 0xfffffff2 ;  /* 0xfffffff200037802 */ /* 0x000fc80000000f00 */
[----:B------:R-:W-:-:S04]  /*1640*/  VIADDMNMX.U32 R0, R0, R3, 0x2, PT ;  /* 0x0000000200007446 */ /* 0x000fc80003800003 */
[----:B------:R-:W-:-:S04]  /*1650*/  SHF.L.U32 R0, R0, 0x2, RZ ;  /* 0x0000000200007819 */ /* 0x000fc800000006ff */
[----:B------:R-:W0:Y:S02]  /*1660*/  LDC R2, c[0x2][R0+0x15c] ;  /* 0x0080570000027b82 */ /* 0x000e240000000800 */
[----:B0-----:R-:W-:-:S04]  /*1670*/  SHF.R.S32.HI R3, RZ, 0x1f, R2 ;  /* 0x0000001fff037819 */ /* 0x001fc80000011402 */
.L_x_946:
[----:B------:R-:W-:Y:S05]  /*1680*/  BRX R2 -0x1690                                            (*"BRANCH_TARGETS .L_x_457,.L_x_459,.L_x_921"*) ;  /* 0xffffffe8025c7949 */ /* 0x000fea000383ffff */
.L_x_457:
        /* <DEDUP_REMOVED lines=9> */
.L_x_460:
        /* <DEDUP_REMOVED lines=10> */
.L_x_459:
[----:B------:R-:W-:Y:S05]  /*17c0*/  BSYNC.RECONVERGENT B9 ;  /* 0x0000000000097941 */ /* 0x000fea0003800200 */
.L_x_420:
        /* <DEDUP_REMOVED lines=9> */
.L_x_462:
        /* <DEDUP_REMOVED lines=10> */
.L_x_419:
[----:B------:R-:W-:-:S13]  /*1900*/  ISETP.GT.AND P0, PT, R0, 0x17, PT ;  /* 0x000000170000780c */ /* 0x000fda0003f04270 */
[----:B------:R-:W-:Y:S05]  /*1910*/  @P0 BRA `(.L_x_463) ;  /* 0x0000000800d80947 */ /* 0x000fea0003800000 */
[----:B------:R-:W-:-:S13]  /*1920*/  ISETP.GT.AND P0, PT, R0, 0x13, PT ;  /* 0x000000130000780c */ /* 0x000fda0003f04270 */
[----:B------:R-:W-:Y:S05]  /*1930*/  @P0 BRA `(.L_x_464) ;  /* 0x0000000400680947 */ /* 0x000fea0003800000 */
[----:B------:R-:W-:-:S13]  /*1940*/  ISETP.GT.AND P0, PT, R0, 0x11, PT ;  /* 0x000000110000780c */ /* 0x000fda0003f04270 */
[----:B------:R-:W-:Y:S05]  /*1950*/  @P0 BRA `(.L_x_465) ;  /* 0x0000000000b00947 */ /* 0x000fea0003800000 */
[----:B------:R-:W-:-:S04]  /*1960*/  MOV R3, 0xfffffff0 ;  /* 0xfffffff000037802 */ /* 0x000fc80000000f00 */
[----:B------:R-:W-:-:S05]  /*1970*/  VIADDMNMX.U32 R0, R0, R3, 0x2, PT ;  /* 0x0000000200007446 */ /* 0x000fca0003800003 */
[----:B------:R-:W-:-:S04]  /*1980*/  IMAD.SHL.U32 R0, R0, 0x4, RZ ;  /* 0x0000000400007824 */ /* 0x000fc800078e00ff */
[----:B------:R-:W0:Y:S02]  /*1990*/  LDC R2, c[0x2][R0+0x168] ;  /* 0x00805a0000027b82 */ /* 0x000e240000000800 */
[----:B0-----:R-:W-:-:S04]  /*19a0*/  SHF.R.S32.HI R3, RZ, 0x1f, R2 ;  /* 0x0000001fff037819 */ /* 0x001fc80000011402 */
.L_x_950:
[----:B------:R-:W-:Y:S05]  /*19b0*/  BRX R2 -0x19c0                                            (*"BRANCH_TARGETS .L_x_461,.L_x_466,.L_x_921"*) ;  /* 0xffffffe402907949 */ /* 0x000fea000383ffff */
.L_x_461:
        /* <DEDUP_REMOVED lines=9> */
.L_x_467:
        /* <DEDUP_REMOVED lines=10> */
.L_x_466:
        /* <DEDUP_REMOVED lines=9> */
.L_x_469:
        /* <DEDUP_REMOVED lines=10> */
.L_x_465:
[----:B------:R-:W-:-:S05]  /*1c20*/  IMAD.MOV.U32 R3, RZ, RZ, -0x12 ;  /* 0xffffffeeff037424 */ /* 0x000fca00078e00ff */
[----:B------:R-:W-:-:S04]  /*1c30*/  VIADDMNMX.U32 R0, R0, R3, 0x2, PT ;  /* 0x0000000200007446 */ /* 0x000fc80003800003 */
[----:B------:R-:W-:-:S04]  /*1c40*/  SHF.L.U32 R0, R0, 0x2, RZ ;  /* 0x0000000200007819 */ /* 0x000fc800000006ff */
[----:B------:R-:W0:Y:S02]  /*1c50*/  LDC R2, c[0x2][R0+0x174] ;  /* 0x00805d0000027b82 */ /* 0x000e240000000800 */
[----:B0-----:R-:W-:-:S04]  /*1c60*/  SHF.R.S32.HI R3, RZ, 0x1f, R2 ;  /* 0x0000001fff037819 */ /* 0x001fc80000011402 */
.L_x_954:
[----:B------:R-:W-:Y:S05]  /*1c70*/  BRX R2 -0x1c80                                            (*"BRANCH_TARGETS .L_x_468,.L_x_470,.L_x_921"*) ;  /* 0xffffffe002e07949 */ /* 0x000fea000383ffff */
.L_x_468:
        /* <DEDUP_REMOVED lines=9> */
.L_x_471:
        /* <DEDUP_REMOVED lines=10> */
.L_x_470:
        /* <DEDUP_REMOVED lines=9> */
.L_x_473:
        /* <DEDUP_REMOVED lines=10> */
.L_x_464:
[----:B------:R-:W-:-:S13]  /*1ee0*/  ISETP.GT.AND P0, PT, R0, 0x15, PT ;  /* 0x000000150000780c */ /* 0x000fda0003f04270 */
[----:B------:R-:W-:Y:S05]  /*1ef0*/  @P0 BRA `(.L_x_474) ;  /* 0x0000000000b00947 */ /* 0x000fea0003800000 */
[----:B------:R-:W-:-:S04]  /*1f00*/  MOV R3, 0xffffffec ;  /* 0xffffffec00037802 */ /* 0x000fc80000000f00 */
[----:B------:R-:W-:-:S04]  /*1f10*/  VIADDMNMX.U32 R0, R0, R3, 0x2, PT ;  /* 0x0000000200007446 */ /* 0x000fc80003800003 */
[----:B------:R-:W-:-:S04]  /*1f20*/  SHF.L.U32 R0, R0, 0x2, RZ ;  /* 0x0000000200007819 */ /* 0x000fc800000006ff */
[----:B------:R-:W0:Y:S02]  /*1f30*/  LDC R2, c[0x2][R0+0x180] ;  /* 0x0080600000027b82 */ /* 0x000e240000000800 */
[----:B0-----:R-:W-:-:S04]  /*1f40*/  SHF.R.S32.HI R3, RZ, 0x1f, R2 ;  /* 0x0000001fff037819 */ /* 0x001fc80000011402 */
.L_x_958:
[----:B------:R-:W-:Y:S05]  /*1f50*/  BRX R2 -0x1f60                                            (*"BRANCH_TARGETS .L_x_472,.L_x_475,.L_x_921"*) ;  /* 0xffffffe002287949 */ /* 0x000fea000383ffff */
.L_x_472:
        /* <DEDUP_REMOVED lines=9> */
.L_x_476:
        /* <DEDUP_REMOVED lines=10> */
.L_x_475:
        /* <DEDUP_REMOVED lines=9> */
.L_x_478:
        /* <DEDUP_REMOVED lines=10> */
.L_x_474:
[----:B------:R-:W-:-:S04]  /*21c0*/  MOV R3, 0xffffffea ;  /* 0xffffffea00037802 */ /* 0x000fc80000000f00 */
[----:B------:R-:W-:-:S05]  /*21d0*/  VIADDMNMX.U32 R0, R0, R3, 0x2, PT ;  /* 0x0000000200007446 */ /* 0x000fca0003800003 */
[----:B------:R-:W-:-:S04]  /*21e0*/  IMAD.SHL.U32 R0, R0, 0x4, RZ ;  /* 0x0000000400007824 */ /* 0x000fc800078e00ff */
[----:B------:R-:W0:Y:S02]  /*21f0*/  LDC R2, c[0x2][R0+0x18c] ;  /* 0x0080630000027b82 */ /* 0x000e240000000800 */
[----:B0-----:R-:W-:-:S04]  /*2200*/  SHF.R.S32.HI R3, RZ, 0x1f, R2 ;  /* 0x0000001fff037819 */ /* 0x001fc80000011402 */
.L_x_962:
[----:B------:R-:W-:Y:S05]  /*2210*/  BRX R2 -0x2220                                            (*"BRANCH_TARGETS .L_x_477,.L_x_479,.L_x_921"*) ;  /* 0xffffffdc02787949 */ /* 0x000fea000383ffff */
.L_x_477:
        /* <DEDUP_REMOVED lines=9> */
.L_x_480:
        /* <DEDUP_REMOVED lines=10> */
.L_x_479:
        /* <DEDUP_REMOVED lines=9> */
.L_x_482:
        /* <DEDUP_REMOVED lines=10> */
.L_x_463:
[----:B------:R-:W-:-:S13]  /*2480*/  ISETP.GT.AND P0, PT, R0, 0x1b, PT ;  /* 0x0000001b0000780c */ /* 0x000fda0003f04270 */
[----:B------:R-:W-:Y:S05]  /*2490*/  @P0 BRA `(.L_x_483) ;  /* 0x0000000400680947 */ /* 0x000fea0003800000 */
[----:B------:R-:W-:-:S13]  /*24a0*/  ISETP.GT.AND P0, PT, R0, 0x19, PT ;  /* 0x000000190000780c */ /* 0x000fda0003f04270 */
[----:B------:R-:W-:Y:S05]  /*24b0*/  @P0 BRA `(.L_x_484) ;  /* 0x0000000000b00947 */ /* 0x000fea0003800000 */
[----:B------:R-:W-:-:S05]  /*24c0*/  IMAD.MOV.U32 R3, RZ, RZ, -0x18 ;  /* 0xffffffe8ff037424 */ /* 0x000fca00078e00ff */
[----:B------:R-:W-:-:S04]  /*24d0*/  VIADDMNMX.U32 R0, R0, R3, 0x2, PT ;  /* 0x0000000200007446 */ /* 0x000fc80003800003 */
[----:B------:R-:W-:-:S04]  /*24e0*/  SHF.L.U32 R0, R0, 0x2, RZ ;  /* 0x0000000200007819 */ /* 0x000fc800000006ff */
[----:B------:R-:W0:Y:S02]  /*24f0*/  LDC R2, c[0x2][R0+0x198] ;  /* 0x0080660000027b82 */ /* 0x000e240000000800 */
[----:B0-----:R-:W-:-:S04]  /*2500*/  SHF.R.S32.HI R3, RZ, 0x1f, R2 ;  /* 0x0000001fff037819 */ /* 0x001fc80000011402 */
.L_x_966:
[----:B------:R-:W-:Y:S05]  /*2510*/  BRX R2 -0x2520                                            (*"BRANCH_TARGETS .L_x_481,.L_x_485,.L_x_921"*) ;  /* 0xffffffd802b87949 */ /* 0x000fea000383ffff */
.L_x_481:
        /* <DEDUP_REMOVED lines=9> */
.L_x_486:
        /* <DEDUP_REMOVED lines=10> */
.L_x_485:
        /* <DEDUP_REMOVED lines=9> */
.L_x_488:
        /* <DEDUP_REMOVED lines=10> */
.L_x_484:
[----:B------:R-:W-:-:S04]  /*2780*/  MOV R3, 0xffffffe6 ;  /* 0xffffffe600037802 */ /* 0x000fc80000000f00 */
[----:B------:R-:W-:-:S04]  /*2790*/  VIADDMNMX.U32 R0, R0, R3, 0x2, PT ;  /* 0x0000000200007446 */ /* 0x000fc80003800003 */
[----:B------:R-:W-:-:S04]  /*27a0*/  SHF.L.U32 R0, R0, 0x2, RZ ;  /* 0x0000000200007819 */ /* 0x000fc800000006ff */
[----:B------:R-:W0:Y:S02]  /*27b0*/  LDC R2, c[0x2][R0+0x1a4] ;  /* 0x0080690000027b82 */ /* 0x000e240000000800 */
[----:B0-----:R-:W-:-:S04]  /*27c0*/  SHF.R.S32.HI R3, RZ, 0x1f, R2 ;  /* 0x0000001fff037819 */ /* 0x001fc80000011402 */
.L_x_970:
[----:B------:R-:W-:Y:S05]  /*27d0*/  BRX R2 -0x27e0                                            (*"BRANCH_TARGETS .L_x_487,.L_x_489,.L_x_921"*) ;  /* 0xffffffd802087949 */ /* 0x000fea000383ffff */
.L_x_487:
        /* <DEDUP_REMOVED lines=9> */
.L_x_490:
        /* <DEDUP_REMOVED lines=10> */
.L_x_489:
        /* <DEDUP_REMOVED lines=9> */
.L_x_492:
        /* <DEDUP_REMOVED lines=10> */
.L_x_483:
[----:B------:R-:W-:-:S13]  /*2a40*/  ISETP.GT.AND P0, PT, R0, 0x1d, PT ;  /* 0x0000001d0000780c */ /* 0x000fda0003f04270 */
[----:B------:R-:W-:Y:S05]  /*2a50*/  @P0 BRA `(.L_x_493) ;  /* 0x0000000000b00947 */ /* 0x000fea0003800000 */
[----:B------:R-:W-:-:S04]  /*2a60*/  MOV R3, 0xffffffe4 ;  /* 0xffffffe400037802 */ /* 0x000fc80000000f00 */
[----:B------:R-:W-:-:S05]  /*2a70*/  VIADDMNMX.U32 R0, R0, R3, 0x2, PT ;  /* 0x0000000200007446 */ /* 0x000fca0003800003 */
[----:B------:R-:W-:-:S04]  /*2a80*/  IMAD.SHL.U32 R0, R0, 0x4, RZ ;  /* 0x0000000400007824 */ /* 0x000fc800078e00ff */
[----:B------:R-:W0:Y:S02]  /*2a90*/  LDC R2, c[0x2][R0+0x1b0] ;  /* 0x00806c0000027b82 */ /* 0x000e240000000800 */
[----:B0-----:R-:W-:-:S04]  /*2aa0*/  SHF.R.S32.HI R3, RZ, 0x1f, R2 ;  /* 0x0000001fff037819 */ /* 0x001fc80000011402 */
.L_x_974:
[----:B------:R-:W-:Y:S05]  /*2ab0*/  BRX R2 -0x2ac0                                            (*"BRANCH_TARGETS .L_x_491,.L_x_494,.L_x_921"*) ;  /* 0xffffffd402507949 */ /* 0x000fea000383ffff */
.L_x_491:
        /* <DEDUP_REMOVED lines=9> */
.L_x_495:
        /* <DEDUP_REMOVED lines=10> */
.L_x_494:
        /* <DEDUP_REMOVED lines=9> */
.L_x_497:
        /* <DEDUP_REMOVED lines=10> */
.L_x_493:
[----:B------:R-:W-:-:S05]  /*2d20*/  IMAD.MOV.U32 R3, RZ, RZ, -0x1e ;  /* 0xffffffe2ff037424 */ /* 0x000fca00078e00ff */
[----:B------:R-:W-:-:S04]  /*2d30*/  VIADDMNMX.U32 R0, R0, R3, 0x2, PT ;  /* 0x0000000200007446 */ /* 0x000fc80003800003 */
[----:B------:R-:W-:-:S04]  /*2d40*/  SHF.L.U32 R0, R0, 0x2, RZ ;  /* 0x0000000200007819 */ /* 0x000fc800000006ff */
[----:B------:R-:W0:Y:S02]  /*2d50*/  LDC R2, c[0x2][R0+0x1bc] ;  /* 0x00806f0000027b82 */ /* 0x000e240000000800 */
[----:B0-----:R-:W-:-:S04]  /*2d60*/  SHF.R.S32.HI R3, RZ, 0x1f, R2 ;  /* 0x0000001fff037819 */ /* 0x001fc80000011402 */
.L_x_978:
[----:B------:R-:W-:Y:S05]  /*2d70*/  BRX R2 -0x2d80                                            (*"BRANCH_TARGETS .L_x_496,.L_x_498,.L_x_921"*) ;  /* 0xffffffd002a07949 */ /* 0x000fea000383ffff */
.L_x_496:
        /* <DEDUP_REMOVED lines=9> */
.L_x_499:
[----:B------:R-:W0:Y:S01]  /*2e10*/  LDCU.64 UR4, c[0x4][0xf0] ;  /* 0x01001e00ff0477ac */ /* 0x000e220008000a00 */
[----:B------:R-:W1:Y:S01]  /*2e20*/  LDC.64 R6, c[0x0][0x380] ;  /* 0x0000e000ff067b82 */ /* 0x000e620000000a00 */
[----:B0-----:R-:W-:-:S04]  /*2e30*/  UIADD3 UR4, UP0, UPT, UR4, 0x10, URZ ;  /* 0x0000001004047890 */ /* 0x001fc8000ff1e0ff */
[----:B------:R-:W-:Y:S02]  /*2e40*/  UIADD3.X UR5, UPT, UPT, URZ, UR5, URZ, UP0, !UPT ;  /* 0x00000005ff057290 */ /* 0x000fe400087fe4ff */
[----:B------:R-:W-:Y:S01]  /*2e50*/  MOV R2, UR4 ;  /* 0x0000000400027c02 */ /* 0x000fe20008000f00 */
[----:B-1----:R-:W-:-:S03]  /*2e60*/  IMAD.WIDE R6, R16, 0x8, R6 ;  /* 0x0000000810067825 */ /* 0x002fc600078e0206 */
[----:B------:R-:W-:-:S05]  /*2e70*/  MOV R3, UR5 ;  /* 0x0000000500037c02 */ /* 0x000fca0008000f00 */
[----:B------:R0:W-:Y:S04]  /*2e80*/  ST.E.64 desc[UR36][R4.64], R2 ;  /* 0x0000000204007985 */ /* 0x0001e8000c101b24 */
[----:B------:R0:W-:Y:S02]  /*2e90*/  STG.E.64 desc[UR36][R6.64], R4 ;  /* 0x0000000406007986 */ /* 0x0001e4000c101b24 */
.L_x_921:
[----:B------:R-:W-:Y:S05]  /*2ea0*/  EXIT ;  /* 0x000000000000794d */ /* 0x000fea0003800000 */
.L_x_498:
[----:B------:R-:W-:Y:S05]  /*2eb0*/  BSYNC.RECONVERGENT B10 ;  /* 0x00000000000a7941 */ /* 0x000fea0003800200 */
.L_x_418:
[----:B------:R-:W0:Y:S02]  /*2ec0*/  LDCU UR4, c[0x0][0x388] ;  /* 0x00007100ff0477ac */ /* 0x000e240008000800 */
[----:B0-----:R-:W-:-:S13]  /*2ed0*/  ISETP.GE.AND P0, PT, R16, UR4, PT ;  /* 0x0000000410007c0c */ /* 0x001fda000bf06270 */
[----:B------:R-:W-:Y:S05]  /*2ee0*/  @P0 EXIT ;  /* 0x000000000000094d */ /* 0x000fea0003800000 */
[----:B------:R-:W-:Y:S01]  /*2ef0*/  MOV R0, 0x100 ;  /* 0x0000010000007802 */ /* 0x000fe20000000f00 */
[----:B------:R-:W-:Y:S02]  /*2f00*/  HFMA2 R5, -RZ, RZ, 0, 0 ;  /* 0x00000000ff057431 */ /* 0x000fe400000001ff */
[----:B------:R-:W-:Y:S01]  /*2f10*/  IMAD.MOV.U32 R4, RZ, RZ, 0x8 ;  /* 0x00000008ff047424 */ /* 0x000fe200078e00ff */
[----:B------:R0:W1:Y:S06]  /*2f20*/  LDC.64 R2, c[0x4][R0] ;  /* 0x0100000000027b82 */ /* 0x00006c0000000a00 */
[----:B------:R-:W-:-:S07]  /*2f30*/  LEPC R20, `(.L_x_500) ;  /* 0x000000001014794e */ /* 0x000fce0000000000 */
[----:B01----:R-:W-:Y:S05]  /*2f40*/  CALL.ABS.NOINC R2 ;  /* 0x0000000002007343 */ /* 0x003fea0003c00000 */
.L_x_500:
        /* <DEDUP_REMOVED lines=10> */
        .type           $_Z10initializePP9BaseClassii$_ZN6Class09doTheMathERffi,@function
        .size           $_Z10initializePP9BaseClassii$_ZN6Class09doTheMathERffi,($_Z10initializePP9BaseClassii$_ZN6Class19doTheMathERffi - $_Z10initializePP9BaseClassii$_ZN6Class09doTheMathERffi)
$_Z10initializePP9BaseClassii$_ZN6Class09doTheMathERffi:
        /* <DEDUP_REMOVED lines=25> */
.L_x_508:
        /* <DEDUP_REMOVED lines=19> */
.L_x_507:
[----:B------:R-:W-:Y:S05]  /*32b0*/  BSYNC.RECONVERGENT B2 ;  /* 0x0000000000027941 */ /* 0x000fea0003800200 */
.L_x_506:
        /* <DEDUP_REMOVED lines=14> */
.L_x_510:
[----:B------:R-:W-:Y:S05]  /*33a0*/  BSYNC.RECONVERGENT B2 ;  /* 0x0000000000027941 */ /* 0x000fea0003800200 */
.L_x_509:
[----:B------:R-:W-:-:S13]  /*33b0*/  ISETP.NE.OR P0, PT, R4, RZ, P0 ;  /* 0x000000ff0400720c */ /* 0x000fda0000705670 */
[----:B------:R-:W-:Y:S05]  /*33c0*/  @!P0 BRA `(.L_x_504) ;  /* 0x00000000001c8947 */ /* 0x000fea0003800000 */
.L_x_505:
[----:B------:R-:W-:Y:S02]  /*33d0*/  VIADD R4, R4, 0x4 ;  /* 0x0000000404047836 */ /* 0x000fe40000000000 */
[----:B-----5:R-:W-:-:S03]  /*33e0*/  FADD R5, R5, R8 ;  /* 0x0000000805057221 */ /* 0x020fc60000000000 */
[----:B------:R-:W-:Y:S01]  /*33f0*/  ISETP.NE.AND P0, PT, R4, RZ, PT ;  /* 0x000000ff0400720c */ /* 0x000fe20003f05270 */
[----:B------:R-:W-:-:S04]  /*3400*/  FADD R5, R5, R8 ;  /* 0x0000000805057221 */ /* 0x000fc80000000000 */
[----:B------:R-:W-:-:S04]  /*3410*/  FADD R5, R5, R8 ;  /* 0x0000000805057221 */ /* 0x000fc80000000000 */
[----:B------:R-:W-:-:S04]  /*3420*/  FADD R5, R5, R8 ;  /* 0x0000000805057221 */ /* 0x000fc80000000000 */
[----:B------:R-:W-:Y:S05]  /*3430*/  @P0 BRA `(.L_x_505) ;  /* 0xfffffffc00e40947 */ /* 0x000fea000383ffff */
.L_x_504:
[----:B------:R-:W-:Y:S05]  /*3440*/  BSYNC.RECONVERGENT B1 ;  /* 0x0000000000017941 */ /* 0x000fea0003800200 */
.L_x_503:
[----:B------:R-:W-:Y:S01]  /*3450*/  ISETP.NE.AND P0, PT, R0, RZ, PT ;  /* 0x000000ff0000720c */ /* 0x000fe20003f05270 */
[----:B------:R-:W-:-:S12]  /*3460*/  BSSY.RECONVERGENT B1, `(.L_x_511) ;  /* 0x0000007000017945 */ /* 0x000fd80003800200 */
[----:B------:R-:W-:Y:S05]  /*3470*/  @!P0 BRA `(.L_x_512) ;  /* 0x0000000000148947 */ /* 0x000fea0003800000 */
[----:B------:R-:W-:-:S07]  /*3480*/  IADD3 R0, PT, PT, -R0, RZ, RZ ;  /* 0x000000ff00007210 */ /* 0x000fce0007ffe1ff */
.L_x_513:
[----:B------:R-:W-:Y:S01]  /*3490*/  IADD3 R0, PT, PT, R0, 0x1, RZ ;  /* 0x0000000100007810 */ /* 0x000fe20007ffe0ff */
[----:B-----5:R-:W-:-:S03]  /*34a0*/  FADD R5, R5, R8 ;  /* 0x0000000805057221 */ /* 0x020fc60000000000 */
[----:B------:R-:W-:-:S13]  /*34b0*/  ISETP.NE.AND P0, PT, R0, RZ, PT ;  /* 0x000000ff0000720c */ /* 0x000fda0003f05270 */
[----:B------:R-:W-:Y:S05]  /*34c0*/  @P0 BRA `(.L_x_513) ;  /* 0xfffffffc00f00947 */ /* 0x000fea000383ffff */
.L_x_512:
[----:B------:R-:W-:Y:S05]  /*34d0*/  BSYNC.RECONVERGENT B1 ;  /* 0x0000000000017941 */ /* 0x000fea0003800200 */
.L_x_511:
[----:B------:R-:W-:Y:S02]  /*34e0*/  R2UR UR4, R6 ;  /* 0x00000000060472ca */ /* 0x000fe400000e0000 */
[----:B------:R-:W-:-:S13]  /*34f0*/  R2UR UR5, R7 ;  /* 0x00000000070572ca */ /* 0x000fda00000e0000 */
[----:B-----5:R1:W-:Y:S02]  /*3500*/  ST.E desc[UR4][R2.64], R5 ;  /* 0x0000000502007985 */ /* 0x0203e4000c101904 */
.L_x_502:
[----:B------:R-:W-:Y:S05]  /*3510*/  BSYNC.RECONVERGENT B0 ;  /* 0x0000000000007941 */ /* 0x000fea0003800200 */
.L_x_501:
[----:B01----:R0:W2:Y:S02]  /*3520*/  LDL R2, [R1] ;  /* 0x0000000001027983 */ /* 0x0030a40000100800 */
[----:B0-----:R-:W-:Y:S01]  /*3530*/  VIADD R1, R1, 0x8 ;  /* 0x0000000801017836 */ /* 0x001fe20000000000 */
[----:B--2---:R-:W-:Y:S06]  /*3540*/  RET.REL.NODEC R20 `(_Z10initializePP9BaseClassii) ;  /* 0xffffffc814ac7950 */ /* 0x004fec0003c3ffff */
        .type           $_Z10initializePP9BaseClassii$_ZN6Class19doTheMathERffi,@function
        .size           $_Z10initializePP9BaseClassii$_ZN6Class19doTheMathERffi,($_Z10initializePP9BaseClassii$_ZN6Class29doTheMathERffi - $_Z10initializePP9BaseClassii$_ZN6Class19doTheMathERffi)
$_Z10initializePP9BaseClassii$_ZN6Class19doTheMathERffi:
        /* <DEDUP_REMOVED lines=25> */
.L_x_521:
        /* <DEDUP_REMOVED lines=19> */
.L_x_520:
[----:B------:R-:W-:Y:S05]  /*3810*/  BSYNC.RECONVERGENT B2 ;  /* 0x0000000000027941 */ /* 0x000fea0003800200 */
.L_x_519:
        /* <DEDUP_REMOVED lines=14> */
.L_x_523:
[----:B------:R-:W-:Y:S05]  /*3900*/  BSYNC.RECONVERGENT B2 ;  /* 0x0000000000027941 */ /* 0x000fea0003800200 */
.L_x_522:
[----:B------:R-:W-:-:S13]  /*3910*/  ISETP.NE.OR P0, PT, R4, RZ, P0 ;  /* 0x000000ff0400720c */ /* 0x000fda0000705670 */
[----:B------:R-:W-:Y:S05]  /*3920*/  @!P0 BRA `(.L_x_517) ;  /* 0x00000000001c8947 */ /* 0x000fea0003800000 */
.L_x_518:
[----:B------:R-:W-:Y:S02]  /*3930*/  VIADD R4, R4, 0x4 ;  /* 0x0000000404047836 */ /* 0x000fe40000000000 */
[----:B-----5:R-:W-:-:S03]  /*3940*/  FADD R5, R5, R8 ;  /* 0x0000000805057221 */ /* 0x020fc60000000000 */
[----:B------:R-:W-:Y:S01]  /*3950*/  ISETP.NE.AND P0, PT, R4, RZ, PT ;  /* 0x000000ff0400720c */ /* 0x000fe20003f05270 */
[----:B------:R-:W-:-:S04]  /*3960*/  FADD R5, R5, R8 ;  /* 0x0000000805057221 */ /* 0x000fc80000000000 */
[----:B------:R-:W-:-:S04]  /*3970*/  FADD R5, R5, R8 ;  /* 0x0000000805057221 */ /* 0x000fc80000000000 */
[----:B------:R-:W-:-:S04]  /*3980*/  FADD R5, R5, R8 ;  /* 0x0000000805057221 */ /* 0x000fc80000000000 */
[----:B------:R-:W-:Y:S05]  /*3990*/  @P0 BRA `(.L_x_518) ;  /* 0xfffffffc00e40947 */ /* 0x000fea000383ffff */
.L_x_517:
[----:B------:R-:W-:Y:S05]  /*39a0*/  BSYNC.RECONVERGENT B1 ;  /* 0x0000000000017941 */ /* 0x000fea0003800200 */
.L_x_516:
[----:B------:R-:W-:Y:S01]  /*39b0*/  ISETP.NE.AND P0, PT, R0, RZ, PT ;  /* 0x000000ff0000720c */ /* 0x000fe20003f05270 */
[----:B------:R-:W-:-:S12]  /*39c0*/  BSSY.RECONVERGENT B1, `(.L_x_524) ;  /* 0x0000007000017945 */ /* 0x000fd80003800200 */
[----:B------:R-:W-:Y:S05]  /*39d0*/  @!P0 BRA `(.L_x_525) ;  /* 0x0000000000148947 */ /* 0x000fea0003800000 */
[----:B------:R-:W-:-:S07]  /*39e0*/  IADD3 R0, PT, PT, -R0, RZ, RZ ;  /* 0x000000ff00007210 */ /* 0x000fce0007ffe1ff */
.L_x_526:
[----:B------:R-:W-:Y:S01]  /*39f0*/  IADD3 R0, PT, PT, R0, 0x1, RZ ;  /* 0x0000000100007810 */ /* 0x000fe20007ffe0ff */
[----:B-----5:R-:W-:-:S03]  /*3a00*/  FADD R5, R5, R8 ;  /* 0x0000000805057221 */ /* 0x020fc60000000000 */
[----:B------:R-:W-:-:S13]  /*3a10*/  ISETP.NE.AND P0, PT, R0, RZ, PT ;  /* 0x000000ff0000720c */ /* 0x000fda0003f05270 */
[----:B------:R-:W-:Y:S05]  /*3a20*/  @P0 BRA `(.L_x_526) ;  /* 0xfffffffc00f00947 */ /* 0x000fea000383ffff */
.L_x_525:
[----:B------:R-:W-:Y:S05]  /*3a30*/  BSYNC.RECONVERGENT B1 ;  /* 0x0000000000017941 */ /* 0x000fea0003800200 */
.L_x_524:
[----:B------:R-:W-:Y:S02]  /*3a40*/  R2UR UR4, R6 ;  /* 0x00000000060472ca */ /* 0x000fe400000e0000 */
[----:B------:R-:W-:-:S13]  /*3a50*/  R2UR UR5, R7 ;  /* 0x00000000070572ca */ /* 0x000fda00000e0000 */
[----:B-----5:R1:W-:Y:S02]  /*3a60*/  ST.E desc[UR4][R2.64], R5 ;  /* 0x0000000502007985 */ /* 0x0203e4000c101904 */
.L_x_515:
[----:B------:R-:W-:Y:S05]  /*3a70*/  BSYNC.RECONVERGENT B0 ;  /* 0x0000000000007941 */ /* 0x000fea0003800200 */
.L_x_514:
[----:B01----:R0:W2:Y:S02]  /*3a80*/  LDL R2, [R1] ;  /* 0x0000000001027983 */ /* 0x0030a40000100800 */
[----:B0-----:R-:W-:Y:S01]  /*3a90*/  VIADD R1, R1, 0x8 ;  /* 0x0000000801017836 */ /* 0x001fe20000000000 */
[----:B--2---:R-:W-:Y:S06]  /*3aa0*/  RET.REL.NODEC R20 `(_Z10initializePP9BaseClassii) ;  /* 0xffffffc414547950 */ /* 0x004fec0003c3ffff */
        .type           $_Z10initializePP9BaseClassii$_ZN6Class29doTheMathERffi,@function
        .size           $_Z10initializePP9BaseClassii$_ZN6Class29doTheMathERffi,($_Z10initializePP9BaseClassii$_ZN6Class39doTheMathERffi - $_Z10initializePP9BaseClassii$_ZN6Class29doTheMathERffi)
$_Z10initializePP9BaseClassii$_ZN6Class29doTheMathERffi:
        /* <DEDUP_REMOVED lines=25> */
.L_x_534:
        /* <DEDUP_REMOVED lines=19> */
.L_x_533:
[----:B------:R-:W-:Y:S05]  /*3d70*/  BSYNC.RECONVERGENT B2 ;  /* 0x0000000000027941 */ /* 0x000fea0003800200 */
.L_x_532:
        /* <DEDUP_REMOVED lines=14> */
.L_x_536:
[----:B------:R-:W-:Y:S05]  /*3e60*/  BSYNC.RECONVERGENT B2 ;  /* 0x0000000000027941 */ /* 0x000fea0003800200 */
.L_x_535:
[----:B------:R-:W-:-:S13]  /*3e70*/  ISETP.NE.OR P0, PT, R4, RZ, P0 ;  /* 0x000000ff0400720c */ /* 0x000fda0000705670 */
[----:B------:R-:W-:Y:S05]  /*3e80*/  @!P0 BRA `(.L_x_530) ;  /* 0x00000000001c8947 */ /* 0x000fea0003800000 */
.L_x_531:
[----:B------:R-:W-:Y:S02]  /*3e90*/  VIADD R4, R4, 0x4 ;  /* 0x0000000404047836 */ /* 0x000fe40000000000 */
[----:B-----5:R-:W-:-:S03]  /*3ea0*/  FADD R5, R5, R8 ;  /* 0x0000000805057221 */ /* 0x020fc60000000000 */
[----:B------:R-:W-:Y:S01]  /*3eb0*/  ISETP.NE.AND P0, PT, R4, RZ, PT ;  /* 0x000000ff0400720c */ /* 0x000fe20003f05270 */
[----:B------:R-:W-:-:S04]  /*3ec0*/  FADD R5, R5, R8 ;  /* 0x0000000805057221 */ /* 0x000fc80000000000 */
[----:B------:R-:W-:-:S04]  /*3ed0*/  FADD R5, R5, R8 ;  /* 0x0000000805057221 */ /* 0x000fc80000000000 */
[----:B------:R-:W-:-:S04]  /*3ee0*/  FADD R5, R5, R8 ;  /* 0x0000000805057221 */ /* 0x000fc80000000000 */
[----:B------:R-:W-:Y:S05]  /*3ef0*/  @P0 BRA `(.L_x_531) ;  /* 0xfffffffc00e40947 */ /* 0x000fea000383ffff */
.L_x_530:
[----:B------:R-:W-:Y:S05]  /*3f00*/  BSYNC.RECONVERGENT B1 ;  /* 0x0000000000017941 */ /* 0x000fea0003800200 */
.L_x_529:
[----:B------:R-:W-:Y:S01]  /*3f10*/  ISETP.NE.AND P0, PT, R0, RZ, PT ;  /* 0x000000ff0000720c */ /* 0x000fe20003f05270 */
[----:B------:R-:W-:-:S12]  /*3f20*/  BSSY.RECONVERGENT B1, `(.L_x_537) ;  /* 0x0000007000017945 */ /* 0x000fd80003800200 */
[----:B------:R-:W-:Y:S05]  /*3f30*/  @!P0 BRA `(.L_x_538) ;  /* 0x0000000000148947 */ /* 0x000fea0003800000 */
[----:B------:R-:W-:-:S07]  /*3f40*/  IADD3 R0, PT, PT, -R0, RZ, RZ ;  /* 0x000000ff00007210 */ /* 0x000fce0007ffe1ff */
.L_x_539:
[----:B------:R-:W-:Y:S01]  /*3f50*/  IADD3 R0, PT, PT, R0, 0x1, RZ ;  /* 0x0000000100007810 */ /* 0x000fe20007ffe0ff */
[----:B-----5:R-:W-:-:S03]  /*3f60*/  FADD R5, R5, R8 ;  /* 0x0000000805057221 */ /* 0x020fc60000000000 */
[----:B------:R-:W-:-:S13]  /*3f70*/  ISETP.NE.AND P0, PT, R0, RZ, PT ;  /* 0x000000ff0000720c */ /* 0x000fda0003f05270 */
[----:B------:R-:W-:Y:S05]  /*3f80*/  @P0 BRA `(.L_x_539) ;  /* 0xfffffffc00f00947 */ /* 0x000fea000383ffff */
.L_x_538:
[----:B------:R-:W-:Y:S05]  /*3f90*/  BSYNC.RECONVERGENT B1 ;  /* 0x0000000000017941 */ /* 0x000fea0003800200 */
.L_x_537:
[----:B------:R-:W-:Y:S02]  /*3fa0*/  R2UR UR4, R6 ;  /* 0x00000000060472ca */ /* 0x000fe400000e0000 */
[----:B------:R-:W-:-:S13]  /*3fb0*/  R2UR UR5, R7 ;  /* 0x00000000070572ca */ /* 0x000fda00000e0000 */
[----:B-----5:R1:W-:Y:S02]  /*3fc0*/  ST.E desc[UR4][R2.64], R5 ;  /* 0x0000000502007985 */ /* 0x0203e4000c101904 */
.L_x_528:
[----:B------:R-:W-:Y:S05]  /*3fd0*/  BSYNC.RECONVERGENT B0 ;  /* 0x0000000000007941 */ /* 0x000fea0003800200 */
.L_x_527:
[----:B01----:R0:W2:Y:S02]  /*3fe0*/  LDL R2, [R1] ;  /* 0x0000000001027983 */ /* 0x0030a40000100800 */
[----:B0-----:R-:W-:Y:S01]  /*3ff0*/  VIADD R1, R1, 0x8 ;  /* 0x0000000801017836 */ /* 0x001fe20000000000 */
[----:B--2---:R-:W-:Y:S06]  /*4000*/  RET.REL.NODEC R20 `(_Z10initializePP9BaseClassii) ;  /* 0xffffffbc14fc7950 */ /* 0x004fec0003c3ffff */
        .type           $_Z10initializePP9BaseClassii$_ZN6Class39doTheMathERffi,@function
        .size           $_Z10initializePP9BaseClassii$_ZN6Class39doTheMathERffi,($_Z10initializePP9BaseClassii$_ZN6Class49doTheMathERffi - $_Z10initializePP9BaseClassii$_ZN6Class39doTheMathERffi)
$_Z10initializePP9BaseClassii$_ZN6Class39doTheMathERffi:
        /* <DEDUP_REMOVED lines=25> */
.L_x_547:
        /* <DEDUP_REMOVED lines=19> */
.L_x_546:
[----:B------:R-:W-:Y:S05]  /*42d0*/  BSYNC.RECONVERGENT B2 ;  /* 0x0000000000027941 */ /* 0x000fea0003800200 */
.L_x_545:
        /* <DEDUP_REMOVED lines=14> */
.L_x_549:
[----:B------:R-:W-:Y:S05]  /*43c0*/  BSYNC.RECONVERGENT B2 ;  /* 0x0000000000027941 */ /* 0x000fea0003800200 */
.L_x_548:
[----:B------:R-:W-:-:S13]  /*43d0*/  ISETP.NE.OR P0, PT, R4, RZ, P0 ;  /* 0x000000ff0400720c */ /* 0x000fda0000705670 */
[----:B------:R-:W-:Y:S05]  /*43e0*/  @!P0 BRA `(.L_x_543) ;  /* 0x00000000001c8947 */ /* 0x000fea0003800000 */
.L_x_544:
[----:B------:R-:W-:Y:S02]  /*43f0*/  VIADD R4, R4, 0x4 ;  /* 0x0000000404047836 */ /* 0x000fe40000000000 */
[----:B-----5:R-:W-:-:S03]  /*4400*/  FADD R5, R5, R8 ;  /* 0x0000000805057221 */ /* 0x020fc60000000000 */
[----:B------:R-:W-:Y:S01]  /*4410*/  ISETP.NE.AND P0, PT, R4, RZ, PT ;  /* 0x000000ff0400720c */ /* 0x000fe20003f05270 */
[----:B------:R-:W-:-:S04]  /*4420*/  FADD R5, R5, R8 ;  /* 0x0000000805057221 */ /* 0x000fc80000000000 */
[----:B------:R-:W-:-:S04]  /*4430*/  FADD R5, R5, R8 ;  /* 0x0000000805057221 */ /* 0x000fc80000000000 */
[----:B------:R-:W-:-:S04]  /*4440*/  FADD R5, R5, R8 ;  /* 0x0000000805057221 */ /* 0x000fc80000000000 */
[----:B------:R-:W-:Y:S05]  /*4450*/  @P0 BRA `(.L_x_544) ;  /* 0xfffffffc00e40947 */ /* 0x000fea000383ffff */
.L_x_543:
[----:B------:R-:W-:Y:S05]  /*4460*/  BSYNC.RECONVERGENT B1 ;  /* 0x0000000000017941 */ /* 0x000fea0003800200 */
.L_x_542:
[----:B------:R-:W-:Y:S01]  /*4470*/  ISETP.NE.AND P0, PT, R0, RZ, PT ;  /* 0x000000ff0000720c */ /* 0x000fe20003f05270 */
[----:B------:R-:W-:-:S12]  /*4480*/  BSSY.RECONVERGENT B1, `(.L_x_550) ;  /* 0x0000007000017945 */ /* 0x000fd80003800200 */
[----:B------:R-:W-:Y:S05]  /*4490*/  @!P0 BRA `(.L_x_551) ;  /* 0x0000000000148947 */ /* 0x000fea0003800000 */
[----:B------:R-:W-:-:S07]  /*44a0*/  IADD3 R0, PT, PT, -R0, RZ, RZ ;  /* 0x000000ff00007210 */ /* 0x000fce0007ffe1ff */
.L_x_552:
[----:B------:R-:W-:Y:S01]  /*44b0*/  IADD3 R0, PT, PT, R0, 0x1, RZ ;  /* 0x0000000100007810 */ /* 0x000fe20007ffe0ff */
[----:B-----5:R-:W-:-:S03]  /*44c0*/  FADD R5, R5, R8 ;  /* 0x0000000805057221 */ /* 0x020fc60000000000 */
[----:B------:R-:W-:-:S13]  /*44d0*/  ISETP.NE.AND P0, PT, R0, RZ, PT ;  /* 0x000000ff0000720c */ /* 0x000fda0003f05270 */
[----:B------:R-:W-:Y:S05]  /*44e0*/  @P0 BRA `(.L_x_552) ;  /* 0xfffffffc00f00947 */ /* 0x000fea000383ffff */
.L_x_551:
[----:B------:R-:W-:Y:S05]  /*44f0*/  BSYNC.RECONVERGENT B1 ;  /* 0x0000000000017941 */ /* 0x000fea0003800200 */
.L_x_550:
[----:B------:R-:W-:Y:S02]  /*4500*/  R2UR UR4, R6 ;  /* 0x00000000060472ca */ /* 0x000fe400000e0000 */
[----:B------:R-:W-:-:S13]  /*4510*/  R2UR UR5, R7 ;  /* 0x00000000070572ca */ /* 0x000fda00000e0000 */
[----:B-----5:R1:W-:Y:S02]  /*4520*/  ST.E desc[UR4][R2.64], R5 ;  /* 0x0000000502007985 */ /* 0x0203e4000c101904 */
.L_x_541:
[----:B------:R-:W-:Y:S05]  /*4530*/  BSYNC.RECONVERGENT B0 ;  /* 0x0000000000007941 */ /* 0x000fea0003800200 */
.L_x_540:
[----:B01----:R0:W2:Y:S02]  /*4540*/  LDL R2, [R1] ;  /* 0x0000000001027983 */ /* 0x0030a40000100800 */
[----:B0-----:R-:W-:Y:S01]  /*4550*/  VIADD R1, R1, 0x8 ;  /* 0x0000000801017836 */ /* 0x001fe20000000000 */
[----:B--2---:R-:W-:Y:S06]  /*4560*/  RET.REL.NODEC R20 `(_Z10initializePP9BaseClassii) ;  /* 0xffffffb814a47950 */ /* 0x004fec0003c3ffff */
        .type           $_Z10initializePP9BaseClassii$_ZN6Class49doTheMathERffi,@function
        .size           $_Z10initializePP9BaseClassii$_ZN6Class49doTheMathERffi,($_Z10initializePP9BaseClassii$_ZN6Class59doTheMathERffi - $_Z10initializePP9BaseClassii$_ZN6Class49doTheMathERffi)
$_Z10initializePP9BaseClassii$_ZN6Class49doTheMathERffi:
        /* <DEDUP_REMOVED lines=25> */
.L_x_560:
        /* <DEDUP_REMOVED lines=19> */
.L_x_559:
[----:B------:R-:W-:Y:S05]  /*4830*/  BSYNC.RECONVERGENT B2 ;  /* 0x0000000000027941 */ /* 0x000fea0003800200 */
.L_x_558:
        /* <DEDUP_REMOVED lines=14> */
.L_x_562:
[----:B------:R-:W-:Y:S05]  /*4920*/  BSYNC.RECONVERGENT B2 ;  /* 0x0000000000027941 */ /* 0x000fea0003800200 */
.L_x_561:
[----:B------:R-:W-:-:S13]  /*4930*/  ISETP.NE.OR P0, PT, R4, RZ, P0 ;  /* 0x000000ff0400720c */ /* 0x000fda0000705670 */
[----:B------:R-:W-:Y:S05]  /*4940*/  @!P0 BRA `(.L_x_556) ;  /* 0x00000000001c8947 */ /* 0x000fea0003800000 */
.L_x_557:
[----:B------:R-:W-:Y:S02]  /*4950*/  VIADD R4, R4, 0x4 ;  /* 0x0000000404047836 */ /* 0x000fe40000000000 */
[----:B-----5:R-:W-:-:S03]  /*4960*/  FADD R5, R5, R8 ;  /* 0x0000000805057221 */ /* 0x020fc60000000000 */
[----:B------:R-:W-:Y:S01]  /*4970*/  ISETP.NE.AND P0, PT, R4, RZ, PT ;  /* 0x000000ff0400720c */ /* 0x000fe20003f05270 */
[----:B------:R-:W-:-:S04]  /*4980*/  FADD R5, R5, R8 ;  /* 0x0000000805057221 */ /* 0x000fc80000000000 */
[----:B------:R-:W-:-:S04]  /*4990*/  FADD R5, R5, R8 ;  /* 0x0000000805057221 */ /* 0x000fc80000000000 */
[----:B------:R-:W-:-:S04]  /*49a0*/  FADD R5, R5, R8 ;  /* 0x0000000805057221 */ /* 0x000fc80000000000 */
[----:B------:R-:W-:Y:S05]  /*49b0*/  @P0 BRA `(.L_x_557) ;  /* 0xfffffffc00e40947 */ /* 0x000fea000383ffff */
.L_x_556:
[----:B------:R-:W-:Y:S05]  /*49c0*/  BSYNC.RECONVERGENT B1 ;  /* 0x0000000000017941 */ /* 0x000fea0003800200 */
.L_x_555:
[----:B------:R-:W-:Y:S01]  /*49d0*/  ISETP.NE.AND P0, PT, R0, RZ, PT ;  /* 0x000000ff0000720c */ /* 0x000fe20003f05270 */
[----:B------:R-:W-:-:S12]  /*49e0*/  BSSY.RECONVERGENT B1, `(.L_x_563) ;  /* 0x0000007000017945 */ /* 0x000fd80003800200 */
[----:B------:R-:W-:Y:S05]  /*49f0*/  @!P0 BRA `(.L_x_564) ;  /* 0x0000000000148947 */ /* 0x000fea0003800000 */
[----:B------:R-:W-:-:S07]  /*4a00*/  IADD3 R0, PT, PT, -R0, RZ, RZ ;  /* 0x000000ff00007210 */ /* 0x000fce0007ffe1ff */
.L_x_565:
[----:B------:R-:W-:Y:S01]  /*4a10*/  IADD3 R0, PT, PT, R0, 0x1, RZ ;  /* 0x0000000100007810 */ /* 0x000fe20007ffe0ff */
[----:B-----5:R-:W-:-:S03]  /*4a20*/  FADD R5, R5, R8 ;  /* 0x0000000805057221 */ /* 0x020fc60000000000 */
[----:B------:R-:W-:-:S13]  /*4a30*/  ISETP.NE.AND P0, PT, R0, RZ, PT ;  /* 0x000000ff0000720c */ /* 0x000fda0003f05270 */
[----:B------:R-:W-:Y:S05]  /*4a40*/  @P0 BRA `(.L_x_565) ;  /* 0xfffffffc00f00947 */ /* 0x000fea000383ffff */
.L_x_564:
[----:B------:R-:W-:Y:S05]  /*4a50*/  BSYNC.RECONVERGENT B1 ;  /* 0x0000000000017941 */ /* 0x000fea0003800200 */
.L_x_563:
[----:B------:R-:W-:Y:S02]  /*4a60*/  R2UR UR4, R6 ;  /* 0x00000000060472ca */ /* 0x000fe400000e0000 */
[----:B------:R-:W-:-:S13]  /*4a70*/  R2UR UR5, R7 ;  /* 0x00000000070572ca */ /* 0x000fda00000e0000 */
[----:B-----5:R1:W-:Y:S02]  /*4a80*/  ST.E desc[UR4][R2.64], R5 ;  /* 0x0000000502007985 */ /* 0x0203e4000c101904 */
.L_x_554:
[----:B------:R-:W-:Y:S05]  /*4a90*/  BSYNC.RECONVERGENT B0 ;  /* 0x0000000000007941 */ /* 0x000fea0003800200 */
.L_x_553:
[----:B01----:R0:W2:Y:S02]  /*4aa0*/  LDL R2, [R1] ;  /* 0x0000000001027983 */ /* 0x0030a40000100800 */
[----:B0-----:R-:W-:Y:S01]  /*4ab0*/  VIADD R1, R1, 0x8 ;  /* 0x0000000801017836 */ /* 0x001fe20000000000 */
[----:B--2---:R-:W-:Y:S06]  /*4ac0*/  RET.REL.NODEC R20 `(_Z10initializePP9BaseClassii) ;  /* 0xffffffb4144c7950 */ /* 0x004fec0003c3ffff */
        .type           $_Z10initializePP9BaseClassii$_ZN6Class59doTheMathERffi,@function
        .size           $_Z10initializePP9BaseClassii$_ZN6Class59doTheMathERffi,($_Z10initializePP9BaseClassii$_ZN6Class69doTheMathERffi - $_Z10initializePP9BaseClassii$_ZN6Class59doTheMathERffi)
$_Z10initializePP9BaseClassii$_ZN6Class59doTheMathERffi:
        /* <DEDUP_REMOVED lines=25> */
.L_x_573:
        /* <DEDUP_REMOVED lines=19> */
.L_x_572:
[----:B------:R-:W-:Y:S05]  /*4d90*/  BSYNC.RECONVERGENT B2 ;  /* 0x0000000000027941 */ /* 0x000fea0003800200 */
.L_x_571:
        /* <DEDUP_REMOVED lines=14> */
.L_x_575:
[----:B------:R-:W-:Y:S05]  /*4e80*/  BSYNC.RECONVERGENT B2 ;  /* 0x0000000000027941 */ /* 0x000fea0003800200 */
.L_x_574:
[----:B------:R-:W-:-:S13]  /*4e90*/  ISETP.NE.OR P0, PT, R4, RZ, P0 ;  /* 0x000000ff0400720c */ /* 0x000fda0000705670 */
[----:B------:R-:W-:Y:S05]  /*4ea0*/  @!P0 BRA `(.L_x_569) ;  /* 0x00000000001c8947 */ /* 0x000fea0003800000 */
.L_x_570:
[----:B------:R-:W-:Y:S02]  /*4eb0*/  VIADD R4, R4, 0x4 ;  /* 0x0000000404047836 */ /* 0x000fe40000000000 */
[----:B-----5:R-:W-:-:S03]  /*4ec0*/  FADD R5, R5, R8 ;  /* 0x0000000805057221 */ /* 0x020fc60000000000 */
[----:B------:R-:W-:Y:S01]  /*4ed0*/  ISETP.NE.AND P0, PT, R4, RZ, PT ;  /* 0x000000ff0400720c */ /* 0x000fe20003f05270 */
[----:B------:R-:W-:-:S04]  /*4ee0*/  FADD R5, R5, R8 ;  /* 0x0000000805057221 */ /* 0x000fc80000000000 */
[----:B------:R-:W-:-:S04]  /*4ef0*/  FADD R5, R5, R8 ;  /* 0x0000000805057221 */ /* 0x000fc80000000000 */
[----:B------:R-:W-:-:S04]  /*4f00*/  FADD R5, R5, R8 ;  /* 0x0000000805057221 */ /* 0x000fc80000000000 */
[----:B------:R-:W-:Y:S05]  /*4f10*/  @P0 BRA `(.L_x_570) ;  /* 0xfffffffc00e40947 */ /* 0x000fea000383ffff */
.L_x_569:
[----:B------:R-:W-:Y:S05]  /*4f20*/  BSYNC.RECONVERGENT B1 ;  /* 0x0000000000017941 */ /* 0x000fea0003800200 */
.L_x_568:
[----:B------:R-:W-:Y:S01]  /*4f30*/  ISETP.NE.AND P0, PT, R0, RZ, PT ;  /* 0x000000ff0000720c */ /* 0x000fe20003f05270 */
[----:B------:R-:W-:-:S12]  /*4f40*/  BSSY.RECONVERGENT B1, `(.L_x_576) ;  /* 0x0000007000017945 */ /* 0x000fd80003800200 */
[----:B------:R-:W-:Y:S05]  /*4f50*/  @!P0 BRA `(.L_x_577) ;  /* 0x0000000000148947 */ /* 0x000fea0003800000 */
[----:B------:R-:W-:-:S07]  /*4f60*/  IADD3 R0, PT, PT, -R0, RZ, RZ ;  /* 0x000000ff00007210 */ /* 0x000fce0007ffe1ff */
.L_x_578:
[----:B------:R-:W-:Y:S01]  /*4f70*/  IADD3 R0, PT, PT, R0, 0x1, RZ ;  /* 0x0000000100007810 */ /* 0x000fe20007ffe0ff */
[----:B-----5:R-:W-:-:S03]  /*4f80*/  FADD R5, R5, R8 ;  /* 0x0000000805057221 */ /* 0x020fc60000000000 */
[----:B------:R-:W-:-:S13]  /*4f90*/  ISETP.NE.AND P0, PT, R0, RZ, PT ;  /* 0x000000ff0000720c */ /* 0x000fda0003f05270 */
[----:B------:R-:W-:Y:S05]  /*4fa0*/  @P0 BRA `(.L_x_578) ;  /* 0xfffffffc00f00947 */ /* 0x000fea000383ffff */
.L_x_577:
[----:B------:R-:W-:Y:S05]  /*4fb0*/  BSYNC.RECONVERGENT B1 ;  /* 0x0000000000017941 */ /* 0x000fea0003800200 */
.L_x_576:
[----:B------:R-:W-:Y:S02]  /*4fc0*/  R2UR UR4, R6 ;  /* 0x00000000060472ca */ /* 0x000fe400000e0000 */
[----:B------:R-:W-:-:S13]  /*4fd0*/  R2UR UR5, R7 ;  /* 0x00000000070572ca */ /* 0x000fda00000e0000 */
[----:B-----5:R1:W-:Y:S02]  /*4fe0*/  ST.E desc[UR4][R2.64], R5 ;  /* 0x0000000502007985 */ /* 0x0203e4000c101904 */
.L_x_567:
[----:B------:R-:W-:Y:S05]  /*4ff0*/  BSYNC.RECONVERGENT B0 ;  /* 0x0000000000007941 */ /* 0x000fea0003800200 */
.L_x_566:
[----:B01----:R0:W2:Y:S02]  /*5000*/  LDL R2, [R1] ;  /* 0x0000000001027983 */ /* 0x0030a40000100800 */
[----:B0-----:R-:W-:Y:S01]  /*5010*/  VIADD R1, R1, 0x8 ;  /* 0x0000000801017836 */ /* 0x001fe20000000000 */
[----:B--2---:R-:W-:Y:S06]  /*5020*/  RET.REL.NODEC R20 `(_Z10initializePP9BaseClassii) ;  /* 0xffffffac14f47950 */ /* 0x004fec0003c3ffff */
        .type           $_Z10initializePP9BaseClassii$_ZN6Class69doTheMathERffi,@function
        .size           $_Z10initializePP9BaseClassii$_ZN6Class69doTheMathERffi,($_Z10initializePP9BaseClassii$_ZN6Class79doTheMathERffi - $_Z10initializePP9BaseClassii$_ZN6Class69doTheMathERffi)
$_Z10initializePP9BaseClassii$_ZN6Class69doTheMathERffi:
        /* <DEDUP_REMOVED lines=25> */
.L_x_586:
        /* <DEDUP_REMOVED lines=19> */
.L_x_585:
[----:B------:R-:W-:Y:S05]  /*52f0*/  BSYNC.RECONVERGENT B2 ;  /* 0x0000000000027941 */ /* 0x000fea0003800200 */
.L_x_584:
        /* <DEDUP_REMOVED lines=14> */
.L_x_588:
[----:B------:R-:W-:Y:S05]  /*53e0*/  BSYNC.RECONVERGENT B2 ;  /* 0x0000000000027941 */ /* 0x000fea0003800200 */
.L_x_587:
[----:B------:R-:W-:-:S13]  /*53f0*/  ISETP.NE.OR P0, PT, R4, RZ, P0 ;  /* 0x000000ff0400720c */ /* 0x000fda0000705670 */
[----:B------:R-:W-:Y:S05]  /*5400*/  @!P0 BRA `(.L_x_582) ;  /* 0x00000000001c8947 */ /* 0x000fea0003800000 */
.L_x_583:
[----:B------:R-:W-:Y:S02]  /*5410*/  VIADD R4, R4, 0x4 ;  /* 0x0000000404047836 */ /* 0x000fe40000000000 */
[----:B-----5:R-:W-:-:S03]  /*5420*/  FADD R5, R5, R8 ;  /* 0x0000000805057221 */ /* 0x020fc60000000000 */
[----:B------:R-:W-:Y:S01]  /*5430*/  ISETP.NE.AND P0, PT, R4, RZ, PT ;  /* 0x000000ff0400720c */ /* 0x000fe20003f05270 */
[----:B------:R-:W-:-:S04]  /*5440*/  FADD R5, R5, R8 ;  /* 0x0000000805057221 */ /* 0x000fc80000000000 */
[----:B------:R-:W-:-:S04]  /*5450*/  FADD R5, R5, R8 ;  /* 0x0000000805057221 */ /* 0x000fc80000000000 */
[----:B------:R-:W-:-:S04]  /*5460*/  FADD R5, R5, R8 ;  /* 0x0000000805057221 */ /* 0x000fc80000000000 */
[----:B------:R-:W-:Y:S05]  /*5470*/  @P0 BRA `(.L_x_583) ;  /* 0xfffffffc00e40947 */ /* 0x000fea000383ffff */
.L_x_582:
[----:B------:R-:W-:Y:S05]  /*5480*/  BSYNC.RECONVERGENT B1 ;  /* 0x0000000000017941 */ /* 0x000fea0003800200 */
.L_x_581:
[----:B------:R-:W-:Y:S01]  /*5490*/  ISETP.NE.AND P0, PT, R0, RZ, PT ;  /* 0x000000ff0000720c */ /* 0x000fe20003f05270 */
[----:B------:R-:W-:-:S12]  /*54a0*/  BSSY.RECONVERGENT B1, `(.L_x_589) ;  /* 0x0000007000017945 */ /* 0x000fd80003800200 */
[----:B------:R-:W-:Y:S05]  /*54b0*/  @!P0 BRA `(.L_x_590) ;  /* 0x0000000000148947 */ /* 0x000fea0003800000 */
[----:B------:R-:W-:-:S07]  /*54c0*/  IADD3 R0, PT, PT, -R0, RZ, RZ ;  /* 0x000000ff00007210 */ /* 0x000fce0007ffe1ff */
.L_x_591:
[----:B------:R-:W-:Y:S01]  /*54d0*/  IADD3 R0, PT, PT, R0, 0x1, RZ ;  /* 0x0000000100007810 */ /* 0x000fe20007ffe0ff */
[----:B-----5:R-:W-:-:S03]  /*54e0*/  FADD R5, R5, R8 ;  /* 0x0000000805057221 */ /* 0x020fc60000000000 */
[----:B------:R-:W-:-:S13]  /*54f0*/  ISETP.NE.AND P0, PT, R0, RZ, PT ;  /* 0x000000ff0000720c */ /* 0x000fda0003f05270 */
[----:B------:R-:W-:Y:S05]  /*5500*/  @P0 BRA `(.L_x_591) ;  /* 0xfffffffc00f00947 */ /* 0x000fea000383ffff */
.L_x_590:
[----:B------:R-:W-:Y:S05]  /*5510*/  BSYNC.RECONVERGENT B1 ;  /* 0x0000000000017941 */ /* 0x000fea0003800200 */
.L_x_589:
[----:B------:R-:W-:Y:S02]  /*5520*/  R2UR UR4, R6 ;  /* 0x00000000060472ca */ /* 0x000fe400000e0000 */
[----:B------:R-:W-:-:S13]  /*5530*/  R2UR UR5, R7 ;  /* 0x00000000070572ca */ /* 0x000fda00000e0000 */
[----:B-----5:R1:W-:Y:S02]  /*5540*/  ST.E desc[UR4][R2.64], R5 ;  /* 0x0000000502007985 */ /* 0x0203e4000c101904 */
.L_x_580:
[----:B------:R-:W-:Y:S05]  /*5550*/  BSYNC.RECONVERGENT B0 ;  /* 0x0000000000007941 */ /* 0x000fea0003800200 */
.L_x_579:
[----:B01----:R0:W2:Y:S02]  /*5560*/  LDL R2, [R1] ;  /* 0x0000000001027983 */ /* 0x0030a40000100800 */
[----:B0-----:R-:W-:Y:S01]  /*5570*/  VIADD R1, R1, 0x8 ;  /* 0x0000000801017836 */ /* 0x001fe20000000000 */
[----:B--2---:R-:W-:Y:S06]  /*5580*/  RET.REL.NODEC R20 `(_Z10initializePP9BaseClassii) ;  /* 0xffffffa8149c7950 */ /* 0x004fec0003c3ffff */
        .type           $_Z10initializePP9BaseClassii$_ZN6Class79doTheMathERffi,@function
        .size           $_Z10initializePP9BaseClassii$_ZN6Class79doTheMathERffi,($_Z10initializePP9BaseClassii$_ZN6Class89doTheMathERffi - $_Z10initializePP9BaseClassii$_ZN6Class79doTheMathERffi)
$_Z10initializePP9BaseClassii$_ZN6Class79doTheMathERffi:
        /* <DEDUP_REMOVED lines=25> */
.L_x_599:
        /* <DEDUP_REMOVED lines=19> */
.L_x_598:
[----:B------:R-:W-:Y:S05]  /*5850*/  BSYNC.RECONVERGENT B2 ;  /* 0x0000000000027941 */ /* 0x000fea0003800200 */
.L_x_597:
        /* <DEDUP_REMOVED lines=14> */
.L_x_601:
[----:B------:R-:W-:Y:S05]  /*5940*/  BSYNC.RECONVERGENT B2 ;  /* 0x0000000000027941 */ /* 0x000fea0003800200 */
.L_x_600:
[----:B------:R-:W-:-:S13]  /*5950*/  ISETP.NE.OR P0, PT, R4, RZ, P0 ;  /* 0x000000ff0400720c */ /* 0x000fda0000705670 */
[----:B------:R-:W-:Y:S05]  /*5960*/  @!P0 BRA `(.L_x_595) ;  /* 0x00000000001c8947 */ /* 0x000fea0003800000 */
.L_x_596:
[----:B------:R-:W-:Y:S02]  /*5970*/  VIADD R4, R4, 0x4 ;  /* 0x0000000404047836 */ /* 0x000fe40000000000 */
[----:B-----5:R-:W-:-:S03]  /*5980*/  FADD R5, R5, R8 ;  /* 0x0000000805057221 */ /* 0x020fc60000000000 */
[----:B------:R-:W-:Y:S01]  /*5990*/  ISETP.NE.AND P0, PT, R4, RZ, PT ;  /* 0x000000ff0400720c */ /* 0x000fe20003f05270 */
[----:B------:R-:W-:-:S04]  /*59a0*/  FADD R5, R5, R8 ;  /* 0x0000000805057221 */ /* 0x000fc80000000000 */
[----:B------:R-:W-:-:S04]  /*59b0*/  FADD R5, R5, R8 ;  /* 0x0000000805057221 */ /* 0x000fc80000000000 */
[----:B------:R-:W-:-:S04]  /*59c0*/  FADD R5, R5, R8 ;  /* 0x0000000805057221 */ /* 0x000fc80000000000 */
[----:B------:R-:W-:Y:S05]  /*59d0*/  @P0 BRA `(.L_x_596) ;  /* 0xfffffffc00e40947 */ /* 0x000fea000383ffff */
.L_x_595:
[----:B------:R-:W-:Y:S05]  /*59e0*/  BSYNC.RECONVERGENT B1 ;  /* 0x0000000000017941 */ /* 0x000fea0003800200 */
.L_x_594:
[----:B------:R-:W-:Y:S01]  /*59f0*/  ISETP.NE.AND P0, PT, R0, RZ, PT ;  /* 0x000000ff0000720c */ /* 0x000fe20003f05270 */
[----:B------:R-:W-:-:S12]  /*5a00*/  BSSY.RECONVERGENT B1, `(.L_x_602) ;  /* 0x0000007000017945 */ /* 0x000fd80003800200 */
[----:B------:R-:W-:Y:S05]  /*5a10*/  @!P0 BRA `(.L_x_603) ;  /* 0x0000000000148947 */ /* 0x000fea0003800000 */
[----:B------:R-:W-:-:S07]  /*5a20*/  IADD3 R0, PT, PT, -R0, RZ, RZ ;  /* 0x000000ff00007210 */ /* 0x000fce0007ffe1ff */
.L_x_604:
[----:B------:R-:W-:Y:S01]  /*5a30*/  IADD3 R0, PT, PT, R0, 0x1, RZ ;  /* 0x0000000100007810 */ /* 0x000fe20007ffe0ff */
[----:B-----5:R-:W-:-:S03]  /*5a40*/  FADD R5, R5, R8 ;  /* 0x0000000805057221 */ /* 0x020fc60000000000 */
[----:B------:R-:W-:-:S13]  /*5a50*/  ISETP.NE.AND P0, PT, R0, RZ, PT ;  /* 0x000000ff0000720c */ /* 0x000fda0003f05270 */
[----:B------:R-:W-:Y:S05]  /*5a60*/  @P0 BRA `(.L_x_604) ;  /* 0xfffffffc00f00947 */ /* 0x000fea000383ffff */
.L_x_603:
[----:B------:R-:W-:Y:S05]  /*5a70*/  BSYNC.RECONVERGENT B1 ;  /* 0x0000000000017941 */ /* 0x000fea0003800200 */
.L_x_602:
[----:B------:R-:W-:Y:S02]  /*5a80*/  R2UR UR4, R6 ;  /* 0x00000000060472ca */ /* 0x000fe400000e0000 */
[----:B------:R-:W-:-:S13]  /*5a90*/  R2UR UR5, R7 ;  /* 0x00000000070572ca */ /* 0x000fda00000e0000 */
[----:B-----5:R1:W-:Y:S02]  /*5aa0*/  ST.E desc[UR4][R2.64], R5 ;  /* 0x0000000502007985 */ /* 0x0203e4000c101904 */
.L_x_593:
[----:B------:R-:W-:Y:S05]  /*5ab0*/  BSYNC.RECONVERGENT B0 ;  /* 0x0000000000007941 */ /* 0x000fea0003800200 */
.L_x_592:
[----:B01----:R0:W2:Y:S02]  /*5ac0*/  LDL R2, [R1] ;  /* 0x0000000001027983 */ /* 0x0030a40000100800 */
[----:B0-----:R-:W-:Y:S01]  /*5ad0*/  VIADD R1, R1, 0x8 ;  /* 0x0000000801017836 */ /* 0x001fe20000000000 */
[----:B--2---:R-:W-:Y:S06]  /*5ae0*/  RET.REL.NODEC R20 `(_Z10initializePP9BaseClassii) ;  /* 0xffffffa414447950 */ /* 0x004fec0003c3ffff */
        .type           $_Z10initializePP9BaseClassii$_ZN6Class89doTheMathERffi,@function
        .size           $_Z10initializePP9BaseClassii$_ZN6Class89doTheMathERffi,($_Z10initializePP9BaseClassii$_ZN6Class99doTheMathERffi - $_Z10initializePP9BaseClassii$_ZN6Class89doTheMathERffi)
$_Z10initializePP9BaseClassii$_ZN6Class89doTheMathERffi:
        /* <DEDUP_REMOVED lines=25> */
.L_x_612:
        /* <DEDUP_REMOVED lines=19> */
.L_x_611:
[----:B------:R-:W-:Y:S05]  /*5db0*/  BSYNC.RECONVERGENT B2 ;  /* 0x0000000000027941 */ /* 0x000fea0003800200 */
.L_x_610:
        /* <DEDUP_REMOVED lines=14> */
.L_x_614:
[----:B------:R-:W-:Y:S05]  /*5ea0*/  BSYNC.RECONVERGENT B2 ;  /* 0x0000000000027941 */ /* 0x000fea0003800200 */
.L_x_613:
[----:B------:R-:W-:-:S13]  /*5eb0*/  ISETP.NE.OR P0, PT, R4, RZ, P0 ;  /* 0x000000ff0400720c */ /* 0x000fda0000705670 */
[----:B------:R-:W-:Y:S05]  /*5ec0*/  @!P0 BRA `(.L_x_608) ;  /* 0x00000000001c8947 */ /* 0x000fea0003800000 */
.L_x_609:
[----:B------:R-:W-:Y:S02]  /*5ed0*/  VIADD R4, R4, 0x4 ;  /* 0x0000000404047836 */ /* 0x000fe40000000000 */
[----:B-----5:R-:W-:-:S03]  /*5ee0*/  FADD R5, R5, R8 ;  /* 0x0000000805057221 */ /* 0x020fc60000000000 */
[----:B------:R-:W-:Y:S01]  /*5ef0*/  ISETP.NE.AND P0, PT, R4, RZ, PT ;  /* 0x000000ff0400720c */ /* 0x000fe20003f05270 */
[----:B------:R-:W-:-:S04]  /*5f00*/  FADD R5, R5, R8 ;  /* 0x0000000805057221 */ /* 0x000fc80000000000 */
[----:B------:R-:W-:-:S04]  /*5f10*/  FADD R5, R5, R8 ;  /* 0x0000000805057221 */ /* 0x000fc80000000000 */
[----:B------:R-:W-:-:S04]  /*5f20*/  FADD R5, R5, R8 ;  /* 0x0000000805057221 */ /* 0x000fc80000000000 */
[----:B------:R-:W-:Y:S05]  /*5f30*/  @P0 BRA `(.L_x_609) ;  /* 0xfffffffc00e40947 */ /* 0x000fea000383ffff */
.L_x_608:
[----:B------:R-:W-:Y:S05]  /*5f40*/  BSYNC.RECONVERGENT B1 ;  /* 0x0000000000017941 */ /* 0x000fea0003800200 */
.L_x_607:
[----:B------:R-:W-:Y:S01]  /*5f50*/  ISETP.NE.AND P0, PT, R0, RZ, PT ;  /* 0x000000ff0000720c */ /* 0x000fe20003f05270 */
[----:B------:R-:W-:-:S12]  /*5f60*/  BSSY.RECONVERGENT B1, `(.L_x_615) ;  /* 0x0000007000017945 */ /* 0x000fd80003800200 */
[----:B------:R-:W-:Y:S05]  /*5f70*/  @!P0 BRA `(.L_x_616) ;  /* 0x0000000000148947 */ /* 0x000fea0003800000 */
[----:B------:R-:W-:-:S07]  /*5f80*/  IADD3 R0, PT, PT, -R0, RZ, RZ ;  /* 0x000000ff00007210 */ /* 0x000fce0007ffe1ff */
.L_x_617:
[----:B------:R-:W-:Y:S01]  /*5f90*/  IADD3 R0, PT, PT, R0, 0x1, RZ ;  /* 0x0000000100007810 */ /* 0x000fe20007ffe0ff */
[----:B-----5:R-:W-:-:S03]  /*5fa0*/  FADD R5, R5, R8 ;  /* 0x0000000805057221 */ /* 0x020fc60000000000 */
[----:B------:R-:W-:-:S13]  /*5fb0*/  ISETP.NE.AND P0, PT, R0, RZ, PT ;  /* 0x000000ff0000720c */ /* 0x000fda0003f05270 */
[----:B------:R-:W-:Y:S05]  /*5fc0*/  @P0 BRA `(.L_x_617) ;  /* 0xfffffffc00f00947 */ /* 0x000fea000383ffff */
.L_x_616:
[----:B------:R-:W-:Y:S05]  /*5fd0*/  BSYNC.RECONVERGENT B1 ;  /* 0x0000000000017941 */ /* 0x000fea0003800200 */
.L_x_615:
[----:B------:R-:W-:Y:S02]  /*5fe0*/  R2UR UR4, R6 ;  /* 0x00000000060472ca */ /* 0x000fe400000e0000 */
[----:B------:R-:W-:-:S13]  /*5ff0*/  R2UR UR5, R7 ;  /* 0x00000000070572ca */ /* 0x000fda00000e0000 */
[----:B-----5:R1:W-:Y:S02]  /*6000*/  ST.E desc[UR4][R2.64], R5 ;  /* 0x0000000502007985 */ /* 0x0203e4000c101904 */
.L_x_606:
[----:B------:R-:W-:Y:S05]  /*6010*/  BSYNC.RECONVERGENT B0 ;  /* 0x0000000000007941 */ /* 0x000fea0003800200 */
.L_x_605:
[----:B01----:R0:W2:Y:S02]  /*6020*/  LDL R2, [R1] ;  /* 0x0000000001027983 */ /* 0x0030a40000100800 */
[----:B0-----:R-:W-:Y:S01]  /*6030*/  VIADD R1, R1, 0x8 ;  /* 0x0000000801017836 */ /* 0x001fe20000000000 */
[----:B--2---:R-:W-:Y:S06]  /*6040*/  RET.REL.NODEC R20 `(_Z10initializePP9BaseClassii) ;  /* 0xffffff9c14ec7950 */ /* 0x004fec0003c3ffff */
        .type           $_Z10initializePP9BaseClassii$_ZN6Class99doTheMathERffi,@function
        .size           $_Z10initializePP9BaseClassii$_ZN6Class99doTheMathERffi,($_Z10initializePP9BaseClassii$_ZN7Class109doTheMathERffi - $_Z10initializePP9BaseClassii$_ZN6Class99doTheMathERffi)
$_Z10initializePP9BaseClassii$_ZN6Class99doTheMathERffi:
        /* <DEDUP_REMOVED lines=25> */
.L_x_625:
        /* <DEDUP_REMOVED lines=19> */
.L_x_624:
[----:B------:R-:W-:Y:S05]  /*6310*/  BSYNC.RECONVERGENT B2 ;  /* 0x0000000000027941 */ /* 0x000fea0003800200 */
.L_x_623:
        /* <DEDUP_REMOVED lines=14> */
.L_x_627:
[----:B------:R-:W-:Y:S05]  /*6400*/  BSYNC.RECONVERGENT B2 ;  /* 0x0000000000027941 */ /* 0x000fea0003800200 */
.L_x_626:
[----:B------:R-:W-:-:S13]  /*6410*/  ISETP.NE.OR P0, PT, R4, RZ, P0 ;  /* 0x000000ff0400720c */ /* 0x000fda0000705670 */
[----:B------:R-:W-:Y:S05]  /*6420*/  @!P0 BRA `(.L_x_621) ;  /* 0x00000000001c8947 */ /* 0x000fea0003800000 */
.L_x_622:
[----:B------:R-:W-:Y:S02]  /*6430*/  VIADD R4, R4, 0x4 ;  /* 0x0000000404047836 */ /* 0x000fe40000000000 */
[----:B-----5:R-:W-:-:S03]  /*6440*/  FADD R5, R5, R8 ;  /* 0x0000000805057221 */ /* 0x020fc60000000000 */
[----:B------:R-:W-:Y:S01]  /*6450*/  ISETP.NE.AND P0, PT, R4, RZ, PT ;  /* 0x000000ff0400720c */ /* 0x000fe20003f05270 */
[----:B------:R-:W-:-:S04]  /*6460*/  FADD R5, R5, R8 ;  /* 0x0000000805057221 */ /* 0x000fc80000000000 */
[----:B------:R-:W-:-:S04]  /*6470*/  FADD R5, R5, R8 ;  /* 0x0000000805057221 */ /* 0x000fc80000000000 */
[----:B------:R-:W-:-:S04]  /*6480*/  FADD R5, R5, R8 ;  /* 0x0000000805057221 */ /* 0x000fc80000000000 */
[----:B------:R-:W-:Y:S05]  /*6490*/  @P0 BRA `(.L_x_622) ;  /* 0xfffffffc00e40947 */ /* 0x000fea000383ffff */
.L_x_621:
[----:B------:R-:W-:Y:S05]  /*64a0*/  BSYNC.RECONVERGENT B1 ;  /* 0x0000000000017941 */ /* 0x000fea0003800200 */
.L_x_620:
[----:B------:R-:W-:Y:S01]  /*64b0*/  ISETP.NE.AND P0, PT, R0, RZ, PT ;  /* 0x000000ff0000720c */ /* 0x000fe20003f05270 */
[----:B------:R-:W-:-:S12]  /*64c0*/  BSSY.RECONVERGENT B1, `(.L_x_628) ;  /* 0x0000007000017945 */ /* 0x000fd80003800200 */
[----:B------:R-:W-:Y:S05]  /*64d0*/  @!P0 BRA `(.L_x_629) ;  /* 0x0000000000148947 */ /* 0x000fea0003800000 */
[----:B------:R-:W-:-:S07]  /*64e0*/  IADD3 R0, PT, PT, -R0, RZ, RZ ;  /* 0x000000ff00007210 */ /* 0x000fce0007ffe1ff */
.L_x_630:
[----:B------:R-:W-:Y:S01]  /*64f0*/  IADD3 R0, PT, PT, R0, 0x1, RZ ;  /* 0x0000000100007810 */ /* 0x000fe20007ffe0ff */
[----:B-----5:R-:W-:-:S03]  /*6500*/  FADD R5, R5, R8 ;  /* 0x0000000805057221 */ /* 0x020fc60000000000 */
[----:B------:R-:W-:-:S13]  /*6510*/  ISETP.NE.AND P0, PT, R0, RZ, PT ;  /* 0x000000ff0000720c */ /* 0x000fda0003f05270 */
[----:B------:R-:W-:Y:S05]  /*6520*/  @P0 BRA `(.L_x_630) ;  /* 0xfffffffc00f00947 */ /* 0x000fea000383ffff */
.L_x_629:
[----:B------:R-:W-:Y:S05]  /*6530*/  BSYNC.RECONVERGENT B1 ;  /* 0x0000000000017941 */ /* 0x000fea0003800200 */
.L_x_628:
[----:B------:R-:W-:Y:S02]  /*6540*/  R2UR UR4, R6 ;  /* 0x00000000060472ca */ /* 0x000fe400000e0000 */
[----:B------:R-:W-:-:S13]  /*6550*/  R2UR UR5, R7 ;  /* 0x00000000070572ca */ /* 0x000fda00000e0000 */
[----:B-----5:R1:W-:Y:S02]  /*6560*/  ST.E desc[UR4][R2.64], R5 ;  /* 0x0000000502007985 */ /* 0x0203e4000c101904 */
.L_x_619:
[----:B------:R-:W-:Y:S05]  /*6570*/  BSYNC.RECONVERGENT B0 ;  /* 0x0000000000007941 */ /* 0x000fea0003800200 */
.L_x_618:
[----:B01----:R0:W2:Y:S02]  /*6580*/  LDL R2, [R1] ;  /* 0x0000000001027983 */ /* 0x0030a40000100800 */
[----:B0-----:R-:W-:Y:S01]  /*6590*/  VIADD R1, R1, 0x8 ;  /* 0x0000000801017836 */ /* 0x001fe20000000000 */
[----:B--2---:R-:W-:Y:S06]  /*65a0*/  RET.REL.NODEC R20 `(_Z10initializePP9BaseClassii) ;  /* 0xffffff9814947950 */ /* 0x004fec0003c3ffff */
        .type           $_Z10initializePP9BaseClassii$_ZN7Class109doTheMathERffi,@function
        .size           $_Z10initializePP9BaseClassii$_ZN7Class109doTheMathERffi,($_Z10initializePP9BaseClassii$_ZN7Class119doTheMathERffi - $_Z10initializePP9BaseClassii$_ZN7Class109doTheMathERffi)
$_Z10initializePP9BaseClassii$_ZN7Class109doTheMathERffi:
        /* <DEDUP_REMOVED lines=25> */
.L_x_638:
        /* <DEDUP_REMOVED lines=19> */
.L_x_637:
[----:B------:R-:W-:Y:S05]  /*6870*/  BSYNC.RECONVERGENT B2 ;  /* 0x0000000000027941 */ /* 0x000fea0003800200 */
.L_x_636:
        /* <DEDUP_REMOVED lines=14> */
.L_x_640:
[----:B------:R-:W-:Y:S05]  /*6960*/  BSYNC.RECONVERGENT B2 ;  /* 0x0000000000027941 */ /* 0x000fea0003800200 */
.L_x_639:
[----:B------:R-:W-:-:S13]  /*6970*/  ISETP.NE.OR P0, PT, R4, RZ, P0 ;  /* 0x000000ff0400720c */ /* 0x000fda0000705670 */
[----:B------:R-:W-:Y:S05]  /*6980*/  @!P0 BRA `(.L_x_634) ;  /* 0x00000000001c8947 */ /* 0x000fea0003800000 */
.L_x_635:
[----:B------:R-:W-:Y:S02]  /*6990*/  VIADD R4, R4, 0x4 ;  /* 0x0000000404047836 */ /* 0x000fe40000000000 */
[----:B-----5:R-:W-:-:S03]  /*69a0*/  FADD R5, R5, R8 ;  /* 0x0000000805057221 */ /* 0x020fc60000000000 */
[----:B------:R-:W-:Y:S01]  /*69b0*/  ISETP.NE.AND P0, PT, R4, RZ, PT ;  /* 0x000000ff0400720c */ /* 0x000fe20003f05270 */
[----:B------:R-:W-:-:S04]  /*69c0*/  FADD R5, R5, R8 ;  /* 0x0000000805057221 */ /* 0x000fc80000000000 */
[----:B------:R-:W-:-:S04]  /*69d0*/  FADD R5, R5, R8 ;  /* 0x0000000805057221 */ /* 0x000fc80000000000 */
[----:B------:R-:W-:-:S04]  /*69e0*/  FADD R5, R5, R8 ;  /* 0x0000000805057221 */ /* 0x000fc80000000000 */
[----:B------:R-:W-:Y:S05]  /*69f0*/  @P0 BRA `(.L_x_635) ;  /* 0xfffffffc00e40947 */ /* 0x000fea000383ffff */
.L_x_634:
[----:B------:R-:W-:Y:S05]  /*6a00*/  BSYNC.RECONVERGENT B1 ;  /* 0x0000000000017941 */ /* 0x000fea0003800200 */
.L_x_633:
[----:B------:R-:W-:Y:S01]  /*6a10*/  ISETP.NE.AND P0, PT, R0, RZ, PT ;  /* 0x000000ff0000720c */ /* 0x000fe20003f05270 */
[----:B------:R-:W-:-:S12]  /*6a20*/  BSSY.RECONVERGENT B1, `(.L_x_641) ;  /* 0x0000007000017945 */ /* 0x000fd80003800200 */
[----:B------:R-:W-:Y:S05]  /*6a30*/  @!P0 BRA `(.L_x_642) ;  /* 0x0000000000148947 */ /* 0x000fea0003800000 */
[----:B------:R-:W-:-:S07]  /*6a40*/  IADD3 R0, PT, PT, -R0, RZ, RZ ;  /* 0x000000ff00007210 */ /* 0x000fce0007ffe1ff */
.L_x_643:
[----:B------:R-:W-:Y:S01]  /*6a50*/  IADD3 R0, PT, PT, R0, 0x1, RZ ;  /* 0x0000000100007810 */ /* 0x000fe20007ffe0ff */
[----:B-----5:R-:W-:-:S03]  /*6a60*/  FADD R5, R5, R8 ;  /* 0x0000000805057221 */ /* 0x020fc60000000000 */
[----:B------:R-:W-:-:S13]  /*6a70*/  ISETP.NE.AND P0, PT, R0, RZ, PT ;  /* 0x000000ff0000720c */ /* 0x000fda0003f05270 */
[----:B------:R-:W-:Y:S05]  /*6a80*/  @P0 BRA `(.L_x_643) ;  /* 0xfffffffc00f00947 */ /* 0x000fea000383ffff */
.L_x_642:
[----:B------:R-:W-:Y:S05]  /*6a90*/  BSYNC.RECONVERGENT B1 ;  /* 0x0000000000017941 */ /* 0x000fea0003800200 */
.L_x_641:
[----:B------:R-:W-:Y:S02]  /*6aa0*/  R2UR UR4, R6 ;  /* 0x00000000060472ca */ /* 0x000fe400000e0000 */
[----:B------:R-:W-:-:S13]  /*6ab0*/  R2UR UR5, R7 ;  /* 0x00000000070572ca */ /* 0x000fda00000e0000 */
[----:B-----5:R1:W-:Y:S02]  /*6ac0*/  ST.E desc[UR4][R2.64], R5 ;  /* 0x0000000502007985 */ /* 0x0203e4000c101904 */
.L_x_632:
[----:B------:R-:W-:Y:S05]  /*6ad0*/  BSYNC.RECONVERGENT B0 ;  /* 0x0000000000007941 */ /* 0x000fea0003800200 */
.L_x_631:
[----:B01----:R0:W2:Y:S02]  /*6ae0*/  LDL R2, [R1] ;  /* 0x0000000001027983 */ /* 0x0030a40000100800 */
[----:B0-----:R-:W-:Y:S01]  /*6af0*/  VIADD R1, R1, 0x8 ;  /* 0x0000000801017836 */ /* 0x001fe20000000000 */
[----:B--2---:R-:W-:Y:S06]  /*6b00*/  RET.REL.NODEC R20 `(_Z10initializePP9BaseClassii) ;  /* 0xffffff94143c7950 */ /* 0x004fec0003c3ffff */
        .type           $_Z10initializePP9BaseClassii$_ZN7Class119doTheMathERffi,@function
        .size           $_Z10initializePP9BaseClassii$_ZN7Class119doTheMathERffi,($_Z10initializePP9BaseClassii$_ZN7Class129doTheMathERffi - $_Z10initializePP9BaseClassii$_ZN7Class119doTheMathERffi)
$_Z10initializePP9BaseClassii$_ZN7Class119doTheMathERffi:
        /* <DEDUP_REMOVED lines=25> */
.L_x_651:
        /* <DEDUP_REMOVED lines=19> */
.L_x_650:
[----:B------:R-:W-:Y:S05]  /*6dd0*/  BSYNC.RECONVERGENT B2 ;  /* 0x0000000000027941 */ /* 0x000fea0003800200 */
.L_x_649:
        /* <DEDUP_REMOVED lines=14> */
.L_x_653:
[----:B------:R-:W-:Y:S05]  /*6ec0*/  BSYNC.RECONVERGENT B2 ;  /* 0x0000000000027941 */ /* 0x000fea0003800200 */
.L_x_652:
[----:B------:R-:W-:-:S13]  /*6ed0*/  ISETP.NE.OR P0, PT, R4, RZ, P0 ;  /* 0x000000ff0400720c */ /* 0x000fda0000705670 */
[----:B------:R-:W-:Y:S05]  /*6ee0*/  @!P0 BRA `(.L_x_647) ;  /* 0x00000000001c8947 */ /* 0x000fea0003800000 */
.L_x_648:
[----:B------:R-:W-:Y:S02]  /*6ef0*/  VIADD R4, R4, 0x4 ;  /* 0x0000000404047836 */ /* 0x000fe40000000000 */
[----:B-----5:R-:W-:-:S03]  /*6f00*/  FADD R5, R5, R8 ;  /* 0x0000000805057221 */ /* 0x020fc60000000000 */
[----:B------:R-:W-:Y:S01]  /*6f10*/  ISETP.NE.AND P0, PT, R4, RZ, PT ;  /* 0x000000ff0400720c */ /* 0x000fe20003f05270 */
[----:B------:R-:W-:-:S04]  /*6f20*/  FADD R5, R5, R8 ;  /* 0x0000000805057221 */ /* 0x000fc80000000000 */
[----:B------:R-:W-:-:S04]  /*6f30*/  FADD R5, R5, R8 ;  /* 0x0000000805057221 */ /* 0x000fc80000000000 */
[----:B------:R-:W-:-:S04]  /*6f40*/  FADD R5, R5, R8 ;  /* 0x0000000805057221 */ /* 0x000fc80000000000 */
[----:B------:R-:W-:Y:S05]  /*6f50*/  @P0 BRA `(.L_x_648) ;  /* 0xfffffffc00e40947 */ /* 0x000fea000383ffff */
.L_x_647:
[----:B------:R-:W-:Y:S05]  /*6f60*/  BSYNC.RECONVERGENT B1 ;  /* 0x0000000000017941 */ /* 0x000fea0003800200 */
.L_x_646:
[----:B------:R-:W-:Y:S01]  /*6f70*/  ISETP.NE.AND P0, PT, R0, RZ, PT ;  /* 0x000000ff0000720c */ /* 0x000fe20003f05270 */
[----:B------:R-:W-:-:S12]  /*6f80*/  BSSY.RECONVERGENT B1, `(.L_x_654) ;  /* 0x0000007000017945 */ /* 0x000fd80003800200 */
[----:B------:R-:W-:Y:S05]  /*6f90*/  @!P0 BRA `(.L_x_655) ;  /* 0x0000000000148947 */ /* 0x000fea0003800000 */
[----:B------:R-:W-:-:S07]  /*6fa0*/  IADD3 R0, PT, PT, -R0, RZ, RZ ;  /* 0x000000ff00007210 */ /* 0x000fce0007ffe1ff */
.L_x_656:
[----:B------:R-:W-:Y:S01]  /*6fb0*/  IADD3 R0, PT, PT, R0, 0x1, RZ ;  /* 0x0000000100007810 */ /* 0x000fe20007ffe0ff */
[----:B-----5:R-:W-:-:S03]  /*6fc0*/  FADD R5, R5, R8 ;  /* 0x0000000805057221 */ /* 0x020fc60000000000 */
[----:B------:R-:W-:-:S13]  /*6fd0*/  ISETP.NE.AND P0, PT, R0, RZ, PT ;  /* 0x000000ff0000720c */ /* 0x000fda0003f05270 */
[----:B------:R-:W-:Y:S05]  /*6fe0*/  @P0 BRA `(.L_x_656) ;  /* 0xfffffffc00f00947 */ /* 0x000fea000383ffff */
.L_x_655:
[----:B------:R-:W-:Y:S05]  /*6ff0*/  BSYNC.RECONVERGENT B1 ;  /* 0x0000000000017941 */ /* 0x000fea0003800200 */
.L_x_654:
[----:B------:R-:W-:Y:S02]  /*7000*/  R2UR UR4, R6 ;  /* 0x00000000060472ca */ /* 0x000fe400000e0000 */
[----:B------:R-:W-:-:S13]  /*7010*/  R2UR UR5, R7 ;  /* 0x00000000070572ca */ /* 0x000fda00000e0000 */
[----:B-----5:R1:W-:Y:S02]  /*7020*/  ST.E desc[UR4][R2.64], R5 ;  /* 0x0000000502007985 */ /* 0x0203e4000c101904 */
.L_x_645:
[----:B------:R-:W-:Y:S05]  /*7030*/  BSYNC.RECONVERGENT B0 ;  /* 0x0000000000007941 */ /* 0x000fea0003800200 */
.L_x_644:
[----:B01----:R0:W2:Y:S02]  /*7040*/  LDL R2, [R1] ;  /* 0x0000000001027983 */ /* 0x0030a40000100800 */
[----:B0-----:R-:W-:Y:S01]  /*7050*/  VIADD R1, R1, 0x8 ;  /* 0x0000000801017836 */ /* 0x001fe20000000000 */
[----:B--2---:R-:W-:Y:S06]  /*7060*/  RET.REL.NODEC R20 `(_Z10initializePP9BaseClassii) ;  /* 0xffffff8c14e47950 */ /* 0x004fec0003c3ffff */
        .type           $_Z10initializePP9BaseClassii$_ZN7Class129doTheMathERffi,@function
        .size           $_Z10initializePP9BaseClassii$_ZN7Class129doTheMathERffi,($_Z10initializePP9BaseClassii$_ZN7Class139doTheMathERffi - $_Z10initializePP9BaseClassii$_ZN7Class129doTheMathERffi)
$_Z10initializePP9BaseClassii$_ZN7Class129doTheMathERffi:
        /* <DEDUP_REMOVED lines=25> */
.L_x_664:
        /* <DEDUP_REMOVED lines=19> */
.L_x_663:
[----:B------:R-:W-:Y:S05]  /*7330*/  BSYNC.RECONVERGENT B2 ;  /* 0x0000000000027941 */ /* 0x000fea0003800200 */
.L_x_662:
        /* <DEDUP_REMOVED lines=14> */
.L_x_666:
[----:B------:R-:W-:Y:S05]  /*7420*/  BSYNC.RECONVERGENT B2 ;  /* 0x0000000000027941 */ /* 0x000fea0003800200 */
.L_x_665:
[----:B------:R-:W-:-:S13]  /*7430*/  ISETP.NE.OR P0, PT, R4, RZ, P0 ;  /* 0x000000ff0400720c */ /* 0x000fda0000705670 */
[----:B------:R-:W-:Y:S05]  /*7440*/  @!P0 BRA `(.L_x_660) ;  /* 0x00000000001c8947 */ /* 0x000fea0003800000 */
.L_x_661:
[----:B------:R-:W-:Y:S02]  /*7450*/  VIADD R4, R4, 0x4 ;  /* 0x0000000404047836 */ /* 0x000fe40000000000 */
[----:B-----5:R-:W-:-:S03]  /*7460*/  FADD R5, R5, R8 ;  /* 0x0000000805057221 */ /* 0x020fc60000000000 */
[----:B------:R-:W-:Y:S01]  /*7470*/  ISETP.NE.AND P0, PT, R4, RZ, PT ;  /* 0x000000ff0400720c */ /* 0x000fe20003f05270 */
[----:B------:R-:W-:-:S04]  /*7480*/  FADD R5, R5, R8 ;  /* 0x0000000805057221 */ /* 0x000fc80000000000 */
[----:B------:R-:W-:-:S04]  /*7490*/  FADD R5, R5, R8 ;  /* 0x0000000805057221 */ /* 0x000fc80000000000 */
[----:B------:R-:W-:-:S04]  /*74a0*/  FADD R5, R5, R8 ;  /* 0x0000000805057221 */ /* 0x000fc80000000000 */
[----:B------:R-:W-:Y:S05]  /*74b0*/  @P0 BRA `(.L_x_661) ;  /* 0xfffffffc00e40947 */ /* 0x000fea000383ffff */
.L_x_660:
[----:B------:R-:W-:Y:S05]  /*74c0*/  BSYNC.RECONVERGENT B1 ;  /* 0x0000000000017941 */ /* 0x000fea0003800200 */
.L_x_659:
[----:B------:R-:W-:Y:S01]  /*74d0*/  ISETP.NE.AND P0, PT, R0, RZ, PT ;  /* 0x000000ff0000720c */ /* 0x000fe20003f05270 */
[----:B------:R-:W-:-:S12]  /*74e0*/  BSSY.RECONVERGENT B1, `(.L_x_667) ;  /* 0x0000007000017945 */ /* 0x000fd80003800200 */
[----:B------:R-:W-:Y:S05]  /*74f0*/  @!P0 BRA `(.L_x_668) ;  /* 0x0000000000148947 */ /* 0x000fea0003800000 */
[----:B------:R-:W-:-:S07]  /*7500*/  IADD3 R0, PT, PT, -R0, RZ, RZ ;  /* 0x000000ff00007210 */ /* 0x000fce0007ffe1ff */
.L_x_669:
[----:B------:R-:W-:Y:S01]  /*7510*/  IADD3 R0, PT, PT, R0, 0x1, RZ ;  /* 0x0000000100007810 */ /* 0x000fe20007ffe0ff */
[----:B-----5:R-:W-:-:S03]  /*7520*/  FADD R5, R5, R8 ;  /* 0x0000000805057221 */ /* 0x020fc60000000000 */
[----:B------:R-:W-:-:S13]  /*7530*/  ISETP.NE.AND P0, PT, R0, RZ, PT ;  /* 0x000000ff0000720c */ /* 0x000fda0003f05270 */
[----:B------:R-:W-:Y:S05]  /*7540*/  @P0 BRA `(.L_x_669) ;  /* 0xfffffffc00f00947 */ /* 0x000fea000383ffff */
.L_x_668:
[----:B------:R-:W-:Y:S05]  /*7550*/  BSYNC.RECONVERGENT B1 ;  /* 0x0000000000017941 */ /* 0x000fea0003800200 */
.L_x_667:
[----:B------:R-:W-:Y:S02]  /*7560*/  R2UR UR4, R6 ;  /* 0x00000000060472ca */ /* 0x000fe400000e0000 */
[----:B------:R-:W-:-:S13]  /*7570*/  R2UR UR5, R7 ;  /* 0x00000000070572ca */ /* 0x000fda00000e0000 */
[----:B-----5:R1:W-:Y:S02]  /*7580*/  ST.E desc[UR4][R2.64], R5 ;  /* 0x0000000502007985 */ /* 0x0203e4000c101904 */
.L_x_658:
[----:B------:R-:W-:Y:S05]  /*7590*/  BSYNC.RECONVERGENT B0 ;  /* 0x0000000000007941 */ /* 0x000fea0003800200 */
.L_x_657:
[----:B01----:R0:W2:Y:S02]  /*75a0*/  LDL R2, [R1] ;  /* 0x0000000001027983 */ /* 0x0030a40000100800 */
[----:B0-----:R-:W-:Y:S01]  /*75b0*/  VIADD R1, R1, 0x8 ;  /* 0x0000000801017836 */ /* 0x001fe20000000000 */
[----:B--2---:R-:W-:Y:S06]  /*75c0*/  RET.REL.NODEC R20 `(_Z10initializePP9BaseClassii) ;  /* 0xffffff88148c7950 */ /* 0x004fec0003c3ffff */
        .type           $_Z10initializePP9BaseClassii$_ZN7Class139doTheMathERffi,@function
        .size           $_Z10initializePP9BaseClassii$_ZN7Class139doTheMathERffi,($_Z10initializePP9BaseClassii$_ZN7Class149doTheMathERffi - $_Z10initializePP9BaseClassii$_ZN7Class139doTheMathERffi)
$_Z10initializePP9BaseClassii$_ZN7Class139doTheMathERffi:
        /* <DEDUP_REMOVED lines=25> */
.L_x_677:
        /* <DEDUP_REMOVED lines=19> */
.L_x_676:
[----:B------:R-:W-:Y:S05]  /*7890*/  BSYNC.RECONVERGENT B2 ;  /* 0x0000000000027941 */ /* 0x000fea0003800200 */
.L_x_675:
        /* <DEDUP_REMOVED lines=14> */
.L_x_679:
[----:B------:R-:W-:Y:S05]  /*7980*/  BSYNC.RECONVERGENT B2 ;  /* 0x0000000000027941 */ /* 0x000fea0003800200 */
.L_x_678:
[----:B------:R-:W-:-:S13]  /*7990*/  ISETP.NE.OR P0, PT, R4, RZ, P0 ;  /* 0x000000ff0400720c */ /* 0x000fda0000705670 */
[----:B------:R-:W-:Y:S05]  /*79a0*/  @!P0 BRA `(.L_x_673) ;  /* 0x00000000001c8947 */ /* 0x000fea0003800000 */
.L_x_674:
[----:B------:R-:W-:Y:S02]  /*79b0*/  VIADD R4, R4, 0x4 ;  /* 0x0000000404047836 */ /* 0x000fe40000000000 */
[----:B-----5:R-:W-:-:S03]  /*79c0*/  FADD R5, R5, R8 ;  /* 0x0000000805057221 */ /* 0x020fc60000000000 */
[----:B------:R-:W-:Y:S01]  /*79d0*/  ISETP.NE.AND P0, PT, R4, RZ, PT ;  /* 0x000000ff0400720c */ /* 0x000fe20003f05270 */
[----:B------:R-:W-:-:S04]  /*79e0*/  FADD R5, R5, R8 ;  /* 0x0000000805057221 */ /* 0x000fc80000000000 */
[----:B------:R-:W-:-:S04]  /*79f0*/  FADD R5, R5, R8 ;  /* 0x0000000805057221 */ /* 0x000fc80000000000 */
[----:B------:R-:W-:-:S04]  /*7a00*/  FADD R5, R5, R8 ;  /* 0x0000000805057221 */ /* 0x000fc80000000000 */
[----:B------:R-:W-:Y:S05]  /*7a10*/  @P0 BRA `(.L_x_674) ;  /* 0xfffffffc00e40947 */ /* 0x000fea000383ffff */
.L_x_673:
[----:B------:R-:W-:Y:S05]  /*7a20*/  BSYNC.RECONVERGENT B1 ;  /* 0x0000000000017941 */ /* 0x000fea0003800200 */
.L_x_672:
[----:B------:R-:W-:Y:S01]  /*7a30*/  ISETP.NE.AND P0, PT, R0, RZ, PT ;  /* 0x000000ff0000720c */ /* 0x000fe20003f05270 */
[----:B------:R-:W-:-:S12]  /*7a40*/  BSSY.RECONVERGENT B1, `(.L_x_680) ;  /* 0x0000007000017945 */ /* 0x000fd80003800200 */
[----:B------:R-:W-:Y:S05]  /*7a50*/  @!P0 BRA `(.L_x_681) ;  /* 0x0000000000148947 */ /* 0x000fea0003800000 */
[----:B------:R-:W-:-:S07]  /*7a60*/  IADD3 R0, PT, PT, -R0, RZ, RZ ;  /* 0x000000ff00007210 */ /* 0x000fce0007ffe1ff */
.L_x_682:
[----:B------:R-:W-:Y:S01]  /*7a70*/  IADD3 R0, PT, PT, R0, 0x1, RZ ;  /* 0x0000000100007810 */ /* 0x000fe20007ffe0ff */
[----:B-----5:R-:W-:-:S03]  /*7a80*/  FADD R5, R5, R8 ;  /* 0x0000000805057221 */ /* 0x020fc60000000000 */
[----:B------:R-:W-:-:S13]  /*7a90*/  ISETP.NE.AND P0, PT, R0, RZ, PT ;  /* 0x000000ff0000720c */ /* 0x000fda0003f05270 */
[----:B------:R-:W-:Y:S05]  /*7aa0*/  @P0 BRA `(.L_x_682) ;  /* 0xfffffffc00f00947 */ /* 0x000fea000383ffff */
.L_x_681:
[----:B------:R-:W-:Y:S05]  /*7ab0*/  BSYNC.RECONVERGENT B1 ;  /* 0x0000000000017941 */ /* 0x000fea0003800200 */
.L_x_680:
[----:B------:R-:W-:Y:S02]  /*7ac0*/  R2UR UR4, R6 ;  /* 0x00000000060472ca */ /* 0x000fe400000e0000 */
[----:B------:R-:W-:-:S13]  /*7ad0*/  R2UR UR5, R7 ;  /* 0x00000000070572ca */ /* 0x000fda00000e0000 */
[----:B-----5:R1:W-:Y:S02]  /*7ae0*/  ST.E desc[UR4][R2.64], R5 ;  /* 0x0000000502007985 */ /* 0x0203e4000c101904 */
.L_x_671:
[----:B------:R-:W-:Y:S05]  /*7af0*/  BSYNC.RECONVERGENT B0 ;  /* 0x0000000000007941 */ /* 0x000fea0003800200 */
.L_x_670:
[----:B01----:R0:W2:Y:S02]  /*7b00*/  LDL R2, [R1] ;  /* 0x0000000001027983 */ /* 0x0030a40000100800 */
[----:B0-----:R-:W-:Y:S01]  /*7b10*/  VIADD R1, R1, 0x8 ;  /* 0x0000000801017836 */ /* 0x001fe20000000000 */
[----:B--2---:R-:W-:Y:S06]  /*7b20*/  RET.REL.NODEC R20 `(_Z10initializePP9BaseClassii) ;  /* 0xffffff8414347950 */ /* 0x004fec0003c3ffff */
        .type           $_Z10initializePP9BaseClassii$_ZN7Class149doTheMathERffi,@function
        .size           $_Z10initializePP9BaseClassii$_ZN7Class149doTheMathERffi,($_Z10initializePP9BaseClassii$_ZN7Class159doTheMathERffi - $_Z10initializePP9BaseClassii$_ZN7Class149doTheMathERffi)
$_Z10initializePP9BaseClassii$_ZN7Class149doTheMathERffi:
        /* <DEDUP_REMOVED lines=25> */
.L_x_690:
        /* <DEDUP_REMOVED lines=19> */
.L_x_689:
[----:B------:R-:W-:Y:S05]  /*7df0*/  BSYNC.RECONVERGENT B2 ;  /* 0x0000000000027941 */ /* 0x000fea0003800200 */
.L_x_688:
        /* <DEDUP_REMOVED lines=14> */
.L_x_692:
[----:B------:R-:W-:Y:S05]  /*7ee0*/  BSYNC.RECONVERGENT B2 ;  /* 0x0000000000027941 */ /* 0x000fea0003800200 */
.L_x_691:
[----:B------:R-:W-:-:S13]  /*7ef0*/  ISETP.NE.OR P0, PT, R4, RZ, P0 ;  /* 0x000000ff0400720c */ /* 0x000fda0000705670 */
[----:B------:R-:W-:Y:S05]  /*7f00*/  @!P0 BRA `(.L_x_686) ;  /* 0x00000000001c8947 */ /* 0x000fea0003800000 */
.L_x_687:
[----:B------:R-:W-:Y:S02]  /*7f10*/  VIADD R4, R4, 0x4 ;  /* 0x0000000404047836 */ /* 0x000fe40000000000 */
[----:B-----5:R-:W-:-:S03]  /*7f20*/  FADD R5, R5, R8 ;  /* 0x0000000805057221 */ /* 0x020fc60000000000 */
[----:B------:R-:W-:Y:S01]  /*7f30*/  ISETP.NE.AND P0, PT, R4, RZ, PT ;  /* 0x000000ff0400720c */ /* 0x000fe20003f05270 */
[----:B------:R-:W-:-:S04]  /*7f40*/  FADD R5, R5, R8 ;  /* 0x0000000805057221 */ /* 0x000fc80000000000 */
[----:B------:R-:W-:-:S04]  /*7f50*/  FADD R5, R5, R8 ;  /* 0x0000000805057221 */ /* 0x000fc80000000000 */
[----:B------:R-:W-:-:S04]  /*7f60*/  FADD R5, R5, R8 ;  /* 0x0000000805057221 */ /* 0x000fc80000000000 */
[----:B------:R-:W-:Y:S05]  /*7f70*/  @P0 BRA `(.L_x_687) ;  /* 0xfffffffc00e40947 */ /* 0x000fea000383ffff */
.L_x_686:
[----:B------:R-:W-:Y:S05]  /*7f80*/  BSYNC.RECONVERGENT B1 ;  /* 0x0000000000017941 */ /* 0x000fea0003800200 */
.L_x_685:
[----:B------:R-:W-:Y:S01]  /*7f90*/  ISETP.NE.AND P0, PT, R0, RZ, PT ;  /* 0x000000ff0000720c */ /* 0x000fe20003f05270 */
[----:B------:R-:W-:-:S12]  /*7fa0*/  BSSY.RECONVERGENT B1, `(.L_x_693) ;  /* 0x0000007000017945 */ /* 0x000fd80003800200 */
[----:B------:R-:W-:Y:S05]  /*7fb0*/  @!P0 BRA `(.L_x_694) ;  /* 0x0000000000148947 */ /* 0x000fea0003800000 */
[----:B------:R-:W-:-:S07]  /*7fc0*/  IADD3 R0, PT, PT, -R0, RZ, RZ ;  /* 0x000000ff00007210 */ /* 0x000fce0007ffe1ff */
.L_x_695:
[----:B------:R-:W-:Y:S01]  /*7fd0*/  IADD3 R0, PT, PT, R0, 0x1, RZ ;  /* 0x0000000100007810 */ /* 0x000fe20007ffe0ff */
[----:B-----5:R-:W-:-:S03]  /*7fe0*/  FADD R5, R5, R8 ;  /* 0x0000000805057221 */ /* 0x020fc60000000000 */
[----:B------:R-:W-:-:S13]  /*7ff0*/  ISETP.NE.AND P0, PT, R0, RZ, PT ;  /* 0x000000ff0000720c */ /* 0x000fda0003f05270 */
[----:B------:R-:W-:Y:S05]  /*8000*/  @P0 BRA `(.L_x_695) ;  /* 0xfffffffc00f00947 */ /* 0x000fea000383ffff */
.L_x_694:
[----:B------:R-:W-:Y:S05]  /*8010*/  BSYNC.RECONVERGENT B1 ;  /* 0x0000000000017941 */ /* 0x000fea0003800200 */
.L_x_693:
[----:B------:R-:W-:Y:S02]  /*8020*/  R2UR UR4, R6 ;  /* 0x00000000060472ca */ /* 0x000fe400000e0000 */
[----:B------:R-:W-:-:S13]  /*8030*/  R2UR UR5, R7 ;  /* 0x00000000070572ca */ /* 0x000fda00000e0000 */
[----:B-----5:R1:W-:Y:S02]  /*8040*/  ST.E desc[UR4][R2.64], R5 ;  /* 0x0000000502007985 */ /* 0x0203e4000c101904 */
.L_x_684:
[----:B------:R-:W-:Y:S05]  /*8050*/  BSYNC.RECONVERGENT B0 ;  /* 0x0000000000007941 */ /* 0x000fea0003800200 */
.L_x_683:
[----:B01----:R0:W2:Y:S02]  /*8060*/  LDL R2, [R1] ;  /* 0x0000000001027983 */ /* 0x0030a40000100800 */
[----:B0-----:R-:W-:Y:S01]  /*8070*/  VIADD R1, R1, 0x8 ;  /* 0x0000000801017836 */ /* 0x001fe20000000000 */
[----:B--2---:R-:W-:Y:S06]  /*8080*/  RET.REL.NODEC R20 `(_Z10initializePP9BaseClassii) ;  /* 0xffffff7c14dc7950 */ /* 0x004fec0003c3ffff */
        .type           $_Z10initializePP9BaseClassii$_ZN7Class159doTheMathERffi,@function
        .size           $_Z10initializePP9BaseClassii$_ZN7Class159doTheMathERffi,($_Z10initializePP9BaseClassii$_ZN7Class169doTheMathERffi - $_Z10initializePP9BaseClassii$_ZN7Class159doTheMathERffi)
$_Z10initializePP9BaseClassii$_ZN7Class159doTheMathERffi:
        /* <DEDUP_REMOVED lines=25> */
.L_x_703:
        /* <DEDUP_REMOVED lines=19> */
.L_x_702:
[----:B------:R-:W-:Y:S05]  /*8350*/  BSYNC.RECONVERGENT B2 ;  /* 0x0000000000027941 */ /* 0x000fea0003800200 */
.L_x_701:
        /* <DEDUP_REMOVED lines=14> */
.L_x_705:
[----:B------:R-:W-:Y:S05]  /*8440*/  BSYNC.RECONVERGENT B2 ;  /* 0x0000000000027941 */ /* 0x000fea0003800200 */
.L_x_704:
[----:B------:R-:W-:-:S13]  /*8450*/  ISETP.NE.OR P0, PT, R4, RZ, P0 ;  /* 0x000000ff0400720c */ /* 0x000fda0000705670 */
[----:B------:R-:W-:Y:S05]  /*8460*/  @!P0 BRA `(.L_x_699) ;  /* 0x00000000001c8947 */ /* 0x000fea0003800000 */
.L_x_700:
[----:B------:R-:W-:Y:S02]  /*8470*/  VIADD R4, R4, 0x4 ;  /* 0x0000000404047836 */ /* 0x000fe40000000000 */
[----:B-----5:R-:W-:-:S03]  /*8480*/  FADD R5, R5, R8 ;  /* 0x0000000805057221 */ /* 0x020fc60000000000 */
[----:B------:R-:W-:Y:S01]  /*8490*/  ISETP.NE.AND P0, PT, R4, RZ, PT ;  /* 0x000000ff0400720c */ /* 0x000fe20003f05270 */
[----:B------:R-:W-:-:S04]  /*84a0*/  FADD R5, R5, R8 ;  /* 0x0000000805057221 */ /* 0x000fc80000000000 */
[----:B------:R-:W-:-:S04]  /*84b0*/  FADD R5, R5, R8 ;  /* 0x0000000805057221 */ /* 0x000fc80000000000 */
[----:B------:R-:W-:-:S04]  /*84c0*/  FADD R5, R5, R8 ;  /* 0x0000000805057221 */ /* 0x000fc80000000000 */
[----:B------:R-:W-:Y:S05]  /*84d0*/  @P0 BRA `(.L_x_700) ;  /* 0xfffffffc00e40947 */ /* 0x000fea000383ffff */
.L_x_699:
[----:B------:R-:W-:Y:S05]  /*84e0*/  BSYNC.RECONVERGENT B1 ;  /* 0x0000000000017941 */ /* 0x000fea0003800200 */
.L_x_698:
[----:B------:R-:W-:Y:S01]  /*84f0*/  ISETP.NE.AND P0, PT, R0, RZ, PT ;  /* 0x000000ff0000720c */ /* 0x000fe20003f05270 */
[----:B------:R-:W-:-:S12]  /*8500*/  BSSY.RECONVERGENT B1, `(.L_x_706) ;  /* 0x0000007000017945 */ /* 0x000fd80003800200 */
[----:B------:R-:W-:Y:S05]  /*8510*/  @!P0 BRA `(.L_x_707) ;  /* 0x0000000000148947 */ /* 0x000fea0003800000 */
[----:B------:R-:W-:-:S07]  /*8520*/  IADD3 R0, PT, PT, -R0, RZ, RZ ;  /* 0x000000ff00007210 */ /* 0x000fce0007ffe1ff */
.L_x_708:
[----:B------:R-:W-:Y:S01]  /*8530*/  IADD3 R0, PT, PT, R0, 0x1, RZ ;  /* 0x0000000100007810 */ /* 0x000fe20007ffe0ff */
[----:B-----5:R-:W-:-:S03]  /*8540*/  FADD R5, R5, R8 ;  /* 0x0000000805057221 */ /* 0x020fc60000000000 */
[----:B------:R-:W-:-:S13]  /*8550*/  ISETP.NE.AND P0, PT, R0, RZ, PT ;  /* 0x000000ff0000720c */ /* 0x000fda0003f05270 */
[----:B------:R-:W-:Y:S05]  /*8560*/  @P0 BRA `(.L_x_708) ;  /* 0xfffffffc00f00947 */ /* 0x000fea000383ffff */
.L_x_707:
[----:B------:R-:W-:Y:S05]  /*8570*/  BSYNC.RECONVERGENT B1 ;  /* 0x0000000000017941 */ /* 0x000fea0003800200 */
.L_x_706:
[----:B------:R-:W-:Y:S02]  /*8580*/  R2UR UR4, R6 ;  /* 0x00000000060472ca */ /* 0x000fe400000e0000 */
[----:B------:R-:W-:-:S13]  /*8590*/  R2UR UR5, R7 ;  /* 0x00000000070572ca */ /* 0x000fda00000e0000 */
[----:B-----5:R1:W-:Y:S02]  /*85a0*/  ST.E desc[UR4][R2.64], R5 ;  /* 0x0000000502007985 */ /* 0x0203e4000c101904 */
.L_x_697:
[----:B------:R-:W-:Y:S05]  /*85b0*/  BSYNC.RECONVERGENT B0 ;  /* 0x0000000000007941 */ /* 0x000fea0003800200 */
.L_x_696:
[----:B01----:R0:W2:Y:S02]  /*85c0*/  LDL R2, [R1] ;  /* 0x0000000001027983 */ /* 0x0030a40000100800 */
[----:B0-----:R-:W-:Y:S01]  /*85d0*/  VIADD R1, R1, 0x8 ;  /* 0x0000000801017836 */ /* 0x001fe20000000000 */
[----:B--2---:R-:W-:Y:S06]  /*85e0*/  RET.REL.NODEC R20 `(_Z10initializePP9BaseClassii) ;  /* 0xffffff7814847950 */ /* 0x004fec0003c3ffff */
        .type           $_Z10initializePP9BaseClassii$_ZN7Class169doTheMathERffi,@function
        .size           $_Z10initializePP9BaseClassii$_ZN7Class169doTheMathERffi,($_Z10initializePP9BaseClassii$_ZN7Class179doTheMathERffi - $_Z10initializePP9BaseClassii$_ZN7Class169doTheMathERffi)
$_Z10initializePP9BaseClassii$_ZN7Class169doTheMathERffi:
        /* <DEDUP_REMOVED lines=25> */
.L_x_716:
        /* <DEDUP_REMOVED lines=19> */
.L_x_715:
[----:B------:R-:W-:Y:S05]  /*88b0*/  BSYNC.RECONVERGENT B2 ;  /* 0x0000000000027941 */ /* 0x000fea0003800200 */
.L_x_714:
        /* <DEDUP_REMOVED lines=14> */
.L_x_718:
[----:B------:R-:W-:Y:S05]  /*89a0*/  BSYNC.RECONVERGENT B2 ;  /* 0x0000000000027941 */ /* 0x000fea0003800200 */
.L_x_717:
[----:B------:R-:W-:-:S13]  /*89b0*/  ISETP.NE.OR P0, PT, R4, RZ, P0 ;  /* 0x000000ff0400720c */ /* 0x000fda0000705670 */
[----:B------:R-:W-:Y:S05]  /*89c0*/  @!P0 BRA `(.L_x_712) ;  /* 0x00000000001c8947 */ /* 0x000fea0003800000 */
.L_x_713:
[----:B------:R-:W-:Y:S02]  /*89d0*/  VIADD R4, R4, 0x4 ;  /* 0x0000000404047836 */ /* 0x000fe40000000000 */
[----:B-----5:R-:W-:-:S03]  /*89e0*/  FADD R5, R5, R8 ;  /* 0x0000000805057221 */ /* 0x020fc60000000000 */
[----:B------:R-:W-:Y:S01]  /*89f0*/  ISETP.NE.AND P0, PT, R4, RZ, PT ;  /* 0x000000ff0400720c */ /* 0x000fe20003f05270 */
[----:B------:R-:W-:-:S04]  /*8a00*/  FADD R5, R5, R8 ;  /* 0x0000000805057221 */ /* 0x000fc80000000000 */
[----:B------:R-:W-:-:S04]  /*8a10*/  FADD R5, R5, R8 ;  /* 0x0000000805057221 */ /* 0x000fc80000000000 */
[----:B------:R-:W-:-:S04]  /*8a20*/  FADD R5, R5, R8 ;  /* 0x0000000805057221 */ /* 0x000fc80000000000 */
[----:B------:R-:W-:Y:S05]  /*8a30*/  @P0 BRA `(.L_x_713) ;  /* 0xfffffffc00e40947 */ /* 0x000fea000383ffff */
.L_x_712:
[----:B------:R-:W-:Y:S05]  /*8a40*/  BSYNC.RECONVERGENT B1 ;  /* 0x0000000000017941 */ /* 0x000fea0003800200 */
.L_x_711:
[----:B------:R-:W-:Y:S01]  /*8a50*/  ISETP.NE.AND P0, PT, R0, RZ, PT ;  /* 0x000000ff0000720c */ /* 0x000fe20003f05270 */
[----:B------:R-:W-:-:S12]  /*8a60*/  BSSY.RECONVERGENT B1, `(.L_x_719) ;  /* 0x0000007000017945 */ /* 0x000fd80003800200 */
[----:B------:R-:W-:Y:S05]  /*8a70*/  @!P0 BRA `(.L_x_720) ;  /* 0x0000000000148947 */ /* 0x000fea0003800000 */
[----:B------:R-:W-:-:S07]  /*8a80*/  IADD3 R0, PT, PT, -R0, RZ, RZ ;  /* 0x000000ff00007210 */ /* 0x000fce0007ffe1ff */
.L_x_721:
[----:B------:R-:W-:Y:S01]  /*8a90*/  IADD3 R0, PT, PT, R0, 0x1, RZ ;  /* 0x0000000100007810 */ /* 0x000fe20007ffe0ff */
[----:B-----5:R-:W-:-:S03]  /*8aa0*/  FADD R5, R5, R8 ;  /* 0x0000000805057221 */ /* 0x020fc60000000000 */
[----:B------:R-:W-:-:S13]  /*8ab0*/  ISETP.NE.AND P0, PT, R0, RZ, PT ;  /* 0x000000ff0000720c */ /* 0x000fda0003f05270 */
[----:B------:R-:W-:Y:S05]  /*8ac0*/  @P0 BRA `(.L_x_721) ;  /* 0xfffffffc00f00947 */ /* 0x000fea000383ffff */
.L_x_720:
[----:B------:R-:W-:Y:S05]  /*8ad0*/  BSYNC.RECONVERGENT B1 ;  /* 0x0000000000017941 */ /* 0x000fea0003800200 */
.L_x_719:
[----:B------:R-:W-:Y:S02]  /*8ae0*/  R2UR UR4, R6 ;  /* 0x00000000060472ca */ /* 0x000fe400000e0000 */
[----:B------:R-:W-:-:S13]  /*8af0*/  R2UR UR5, R7 ;  /* 0x00000000070572ca */ /* 0x000fda00000e0000 */
[----:B-----5:R1:W-:Y:S02]  /*8b00*/  ST.E desc[UR4][R2.64], R5 ;  /* 0x0000000502007985 */ /* 0x0203e4000c101904 */
.L_x_710:
[----:B------:R-:W-:Y:S05]  /*8b10*/  BSYNC.RECONVERGENT B0 ;  /* 0x0000000000007941 */ /* 0x000fea0003800200 */
.L_x_709:
[----:B01----:R0:W2:Y:S02]  /*8b20*/  LDL R2, [R1] ;  /* 0x0000000001027983 */ /* 0x0030a40000100800 */
[----:B0-----:R-:W-:Y:S01]  /*8b30*/  VIADD R1, R1, 0x8 ;  /* 0x0000000801017836 */ /* 0x001fe20000000000 */
[----:B--2---:R-:W-:Y:S06]  /*8b40*/  RET.REL.NODEC R20 `(_Z10initializePP9BaseClassii) ;  /* 0xffffff74142c7950 */ /* 0x004fec0003c3ffff */
        .type           $_Z10initializePP9BaseClassii$_ZN7Class179doTheMathERffi,@function
        .size           $_Z10initializePP9BaseClassii$_ZN7Class179doTheMathERffi,($_Z10initializePP9BaseClassii$_ZN7Class189doTheMathERffi - $_Z10initializePP9BaseClassii$_ZN7Class179doTheMathERffi)
$_Z10initializePP9BaseClassii$_ZN7Class179doTheMathERffi:
        /* <DEDUP_REMOVED lines=25> */
.L_x_729:
        /* <DEDUP_REMOVED lines=19> */
.L_x_728:
[----:B------:R-:W-:Y:S05]  /*8e10*/  BSYNC.RECONVERGENT B2 ;  /* 0x0000000000027941 */ /* 0x000fea0003800200 */
.L_x_727:
        /* <DEDUP_REMOVED lines=14> */
.L_x_731:
[----:B------:R-:W-:Y:S05]  /*8f00*/  BSYNC.RECONVERGENT B2 ;  /* 0x0000000000027941 */ /* 0x000fea0003800200 */
.L_x_730:
[----:B------:R-:W-:-:S13]  /*8f10*/  ISETP.NE.OR P0, PT, R4, RZ, P0 ;  /* 0x000000ff0400720c */ /* 0x000fda0000705670 */
[----:B------:R-:W-:Y:S05]  /*8f20*/  @!P0 BRA `(.L_x_725) ;  /* 0x00000000001c8947 */ /* 0x000fea0003800000 */
.L_x_726:
[----:B------:R-:W-:Y:S02]  /*8f30*/  VIADD R4, R4, 0x4 ;  /* 0x0000000404047836 */ /* 0x000fe40000000000 */
[----:B-----5:R-:W-:-:S03]  /*8f40*/  FADD R5, R5, R8 ;  /* 0x0000000805057221 */ /* 0x020fc60000000000 */
[----:B------:R-:W-:Y:S01]  /*8f50*/  ISETP.NE.AND P0, PT, R4, RZ, PT ;  /* 0x000000ff0400720c */ /* 0x000fe20003f05270 */
[----:B------:R-:W-:-:S04]  /*8f60*/  FADD R5, R5, R8 ;  /* 0x0000000805057221 */ /* 0x000fc80000000000 */
[----:B------:R-:W-:-:S04]  /*8f70*/  FADD R5, R5, R8 ;  /* 0x0000000805057221 */ /* 0x000fc80000000000 */
[----:B------:R-:W-:-:S04]  /*8f80*/  FADD R5, R5, R8 ;  /* 0x0000000805057221 */ /* 0x000fc80000000000 */
[----:B------:R-:W-:Y:S05]  /*8f90*/  @P0 BRA `(.L_x_726) ;  /* 0xfffffffc00e40947 */ /* 0x000fea000383ffff */
.L_x_725:
[----:B------:R-:W-:Y:S05]  /*8fa0*/  BSYNC.RECONVERGENT B1 ;  /* 0x0000000000017941 */ /* 0x000fea0003800200 */
.L_x_724:
[----:B------:R-:W-:Y:S01]  /*8fb0*/  ISETP.NE.AND P0, PT, R0, RZ, PT ;  /* 0x000000ff0000720c */ /* 0x000fe20003f05270 */
[----:B------:R-:W-:-:S12]  /*8fc0*/  BSSY.RECONVERGENT B1, `(.L_x_732) ;  /* 0x0000007000017945 */ /* 0x000fd80003800200 */
[----:B------:R-:W-:Y:S05]  /*8fd0*/  @!P0 BRA `(.L_x_733) ;  /* 0x0000000000148947 */ /* 0x000fea0003800000 */
[----:B------:R-:W-:-:S07]  /*8fe0*/  IADD3 R0, PT, PT, -R0, RZ, RZ ;  /* 0x000000ff00007210 */ /* 0x000fce0007ffe1ff */
.L_x_734:
[----:B------:R-:W-:Y:S01]  /*8ff0*/  IADD3 R0, PT, PT, R0, 0x1, RZ ;  /* 0x0000000100007810 */ /* 0x000fe20007ffe0ff */
[----:B-----5:R-:W-:-:S03]  /*9000*/  FADD R5, R5, R8 ;  /* 0x0000000805057221 */ /* 0x020fc60000000000 */
[----:B------:R-:W-:-:S13]  /*9010*/  ISETP.NE.AND P0, PT, R0, RZ, PT ;  /* 0x000000ff0000720c */ /* 0x000fda0003f05270 */
[----:B------:R-:W-:Y:S05]  /*9020*/  @P0 BRA `(.L_x_734) ;  /* 0xfffffffc00f00947 */ /* 0x000fea000383ffff */
.L_x_733:
[----:B------:R-:W-:Y:S05]  /*9030*/  BSYNC.RECONVERGENT B1 ;  /* 0x0000000000017941 */ /* 0x000fea0003800200 */
.L_x_732:
[----:B------:R-:W-:Y:S02]  /*9040*/  R2UR UR4, R6 ;  /* 0x00000000060472ca */ /* 0x000fe400000e0000 */
[----:B------:R-:W-:-:S13]  /*9050*/  R2UR UR5, R7 ;  /* 0x00000000070572ca */ /* 0x000fda00000e0000 */
[----:B-----5:R1:W-:Y:S02]  /*9060*/  ST.E desc[UR4][R2.64], R5 ;  /* 0x0000000502007985 */ /* 0x0203e4000c101904 */
.L_x_723:
[----:B------:R-:W-:Y:S05]  /*9070*/  BSYNC.RECONVERGENT B0 ;  /* 0x0000000000007941 */ /* 0x000fea0003800200 */
.L_x_722:
[----:B01----:R0:W2:Y:S02]  /*9080*/  LDL R2, [R1] ;  /* 0x0000000001027983 */ /* 0x0030a40000100800 */
[----:B0-----:R-:W-:Y:S01]  /*9090*/  VIADD R1, R1, 0x8 ;  /* 0x0000000801017836 */ /* 0x001fe20000000000 */
[----:B--2---:R-:W-:Y:S06]  /*90a0*/  RET.REL.NODEC R20 `(_Z10initializePP9BaseClassii) ;  /* 0xffffff6c14d47950 */ /* 0x004fec0003c3ffff */
        .type           $_Z10initializePP9BaseClassii$_ZN7Class189doTheMathERffi,@function
        .size           $_Z10initializePP9BaseClassii$_ZN7Class189doTheMathERffi,($_Z10initializePP9BaseClassii$_ZN7Class199doTheMathERffi - $_Z10initializePP9BaseClassii$_ZN7Class189doTheMathERffi)
$_Z10initializePP9BaseClassii$_ZN7Class189doTheMathERffi:
        /* <DEDUP_REMOVED lines=25> */
.L_x_742:
        /* <DEDUP_REMOVED lines=19> */
.L_x_741:
[----:B------:R-:W-:Y:S05]  /*9370*/  BSYNC.RECONVERGENT B2 ;  /* 0x0000000000027941 */ /* 0x000fea0003800200 */
.L_x_740:
        /* <DEDUP_REMOVED lines=14> */
.L_x_744:
[----:B------:R-:W-:Y:S05]  /*9460*/  BSYNC.RECONVERGENT B2 ;  /* 0x0000000000027941 */ /* 0x000fea0003800200 */
.L_x_743:
[----:B------:R-:W-:-:S13]  /*9470*/  ISETP.NE.OR P0, PT, R4, RZ, P0 ;  /* 0x000000ff0400720c */ /* 0x000fda0000705670 */
[----:B------:R-:W-:Y:S05]  /*9480*/  @!P0 BRA `(.L_x_738) ;  /* 0x00000000001c8947 */ /* 0x000fea0003800000 */
.L_x_739:
[----:B------:R-:W-:Y:S02]  /*9490*/  VIADD R4, R4, 0x4 ;  /* 0x0000000404047836 */ /* 0x000fe40000000000 */
[----:B-----5:R-:W-:-:S03]  /*94a0*/  FADD R5, R5, R8 ;  /* 0x0000000805057221 */ /* 0x020fc60000000000 */
[----:B------:R-:W-:Y:S01]  /*94b0*/  ISETP.NE.AND P0, PT, R4, RZ, PT ;  /* 0x000000ff0400720c */ /* 0x000fe20003f05270 */
[----:B------:R-:W-:-:S04]  /*94c0*/  FADD R5, R5, R8 ;  /* 0x0000000805057221 */ /* 0x000fc80000000000 */
[----:B------:R-:W-:-:S04]  /*94d0*/  FADD R5, R5, R8 ;  /* 0x0000000805057221 */ /* 0x000fc80000000000 */
[----:B------:R-:W-:-:S04]  /*94e0*/  FADD R5, R5, R8 ;  /* 0x0000000805057221 */ /* 0x000fc80000000000 */
[----:B------:R-:W-:Y:S05]  /*94f0*/  @P0 BRA `(.L_x_739) ;  /* 0xfffffffc00e40947 */ /* 0x000fea000383ffff */
.L_x_738:
[----:B------:R-:W-:Y:S05]  /*9500*/  BSYNC.RECONVERGENT B1 ;  /* 0x0000000000017941 */ /* 0x000fea0003800200 */
.L_x_737:
[----:B------:R-:W-:Y:S01]  /*9510*/  ISETP.NE.AND P0, PT, R0, RZ, PT ;  /* 0x000000ff0000720c */ /* 0x000fe20003f05270 */
[----:B------:R-:W-:-:S12]  /*9520*/  BSSY.RECONVERGENT B1, `(.L_x_745) ;  /* 0x0000007000017945 */ /* 0x000fd80003800200 */
[----:B------:R-:W-:Y:S05]  /*9530*/  @!P0 BRA `(.L_x_746) ;  /* 0x0000000000148947 */ /* 0x000fea0003800000 */
[----:B------:R-:W-:-:S07]  /*9540*/  IADD3 R0, PT, PT, -R0, RZ, RZ ;  /* 0x000000ff00007210 */ /* 0x000fce0007ffe1ff */
.L_x_747:
[----:B------:R-:W-:Y:S01]  /*9550*/  IADD3 R0, PT, PT, R0, 0x1, RZ ;  /* 0x0000000100007810 */ /* 0x000fe20007ffe0ff */
[----:B-----5:R-:W-:-:S03]  /*9560*/  FADD R5, R5, R8 ;  /* 0x0000000805057221 */ /* 0x020fc60000000000 */
[----:B------:R-:W-:-:S13]  /*9570*/  ISETP.NE.AND P0, PT, R0, RZ, PT ;  /* 0x000000ff0000720c */ /* 0x000fda0003f05270 */
[----:B------:R-:W-:Y:S05]  /*9580*/  @P0 BRA `(.L_x_747) ;  /* 0xfffffffc00f00947 */ /* 0x000fea000383ffff */
.L_x_746:
[----:B------:R-:W-:Y:S05]  /*9590*/  BSYNC.RECONVERGENT B1 ;  /* 0x0000000000017941 */ /* 0x000fea0003800200 */
.L_x_745:
[----:B------:R-:W-:Y:S02]  /*95a0*/  R2UR UR4, R6 ;  /* 0x00000000060472ca */ /* 0x000fe400000e0000 */
[----:B------:R-:W-:-:S13]  /*95b0*/  R2UR UR5, R7 ;  /* 0x00000000070572ca */ /* 0x000fda00000e0000 */
[----:B-----5:R1:W-:Y:S02]  /*95c0*/  ST.E desc[UR4][R2.64], R5 ;  /* 0x0000000502007985 */ /* 0x0203e4000c101904 */
.L_x_736:
[----:B------:R-:W-:Y:S05]  /*95d0*/  BSYNC.RECONVERGENT B0 ;  /* 0x0000000000007941 */ /* 0x000fea0003800200 */
.L_x_735:
[----:B01----:R0:W2:Y:S02]  /*95e0*/  LDL R2, [R1] ;  /* 0x0000000001027983 */ /* 0x0030a40000100800 */
[----:B0-----:R-:W-:Y:S01]  /*95f0*/  IADD3 R1, PT, PT, R1, 0x8, RZ ;  /* 0x0000000801017810 */ /* 0x001fe20007ffe0ff */
[----:B--2---:R-:W-:Y:S06]  /*9600*/  RET.REL.NODEC R20 `(_Z10initializePP9BaseClassii) ;  /* 0xffffff68147c7950 */ /* 0x004fec0003c3ffff */
        .type           $_Z10initializePP9BaseClassii$_ZN7Class199doTheMathERffi,@function
        .size           $_Z10initializePP9BaseClassii$_ZN7Class199doTheMathERffi,($_Z10initializePP9BaseClassii$_ZN7Class209doTheMathERffi - $_Z10initializePP9BaseClassii$_ZN7Class199doTheMathERffi)
$_Z10initializePP9BaseClassii$_ZN7Class199doTheMathERffi:
        /* <DEDUP_REMOVED lines=25> */
.L_x_755:
        /* <DEDUP_REMOVED lines=19> */
.L_x_754:
[----:B------:R-:W-:Y:S05]  /*98d0*/  BSYNC.RECONVERGENT B2 ;  /* 0x0000000000027941 */ /* 0x000fea0003800200 */
.L_x_753:
        /* <DEDUP_REMOVED lines=14> */
.L_x_757:
[----:B------:R-:W-:Y:S05]  /*99c0*/  BSYNC.RECONVERGENT B2 ;  /* 0x0000000000027941 */ /* 0x000fea0003800200 */
.L_x_756:
[----:B------:R-:W-:-:S13]  /*99d0*/  ISETP.NE.OR P0, PT, R4, RZ, P0 ;  /* 0x000000ff0400720c */ /* 0x000fda0000705670 */
[----:B------:R-:W-:Y:S05]  /*99e0*/  @!P0 BRA `(.L_x_751) ;  /* 0x00000000001c8947 */ /* 0x000fea0003800000 */
.L_x_752:
[----:B------:R-:W-:Y:S02]  /*99f0*/  VIADD R4, R4, 0x4 ;  /* 0x0000000404047836 */ /* 0x000fe40000000000 */
[----:B-----5:R-:W-:-:S03]  /*9a00*/  FADD R5, R5, R8 ;  /* 0x0000000805057221 */ /* 0x020fc60000000000 */
[----:B------:R-:W-:Y:S01]  /*9a10*/  ISETP.NE.AND P0, PT, R4, RZ, PT ;  /* 0x000000ff0400720c */ /* 0x000fe20003f05270 */
[----:B------:R-:W-:-:S04]  /*9a20*/  FADD R5, R5, R8 ;  /* 0x0000000805057221 */ /* 0x000fc80000000000 */
[----:B------:R-:W-:-:S04]  /*9a30*/  FADD R5, R5, R8 ;  /* 0x0000000805057221 */ /* 0x000fc80000000000 */
[----:B------:R-:W-:-:S04]  /*9a40*/  FADD R5, R5, R8 ;  /* 0x0000000805057221 */ /* 0x000fc80000000000 */
[----:B------:R-:W-:Y:S05]  /*9a50*/  @P0 BRA `(.L_x_752) ;  /* 0xfffffffc00e40947 */ /* 0x000fea000383ffff */
.L_x_751:
[----:B------:R-:W-:Y:S05]  /*9a60*/  BSYNC.RECONVERGENT B1 ;  /* 0x0000000000017941 */ /* 0x000fea0003800200 */
.L_x_750:
[----:B------:R-:W-:Y:S01]  /*9a70*/  ISETP.NE.AND P0, PT, R0, RZ, PT ;  /* 0x000000ff0000720c */ /* 0x000fe20003f05270 */
[----:B------:R-:W-:-:S12]  /*9a80*/  BSSY.RECONVERGENT B1, `(.L_x_758) ;  /* 0x0000007000017945 */ /* 0x000fd80003800200 */
[----:B------:R-:W-:Y:S05]  /*9a90*/  @!P0 BRA `(.L_x_759) ;  /* 0x0000000000148947 */ /* 0x000fea0003800000 */
[----:B------:R-:W-:-:S07]  /*9aa0*/  IADD3 R0, PT, PT, -R0, RZ, RZ ;  /* 0x000000ff00007210 */ /* 0x000fce0007ffe1ff */
.L_x_760:
[----:B------:R-:W-:Y:S01]  /*9ab0*/  IADD3 R0, PT, PT, R0, 0x1, RZ ;  /* 0x0000000100007810 */ /* 0x000fe20007ffe0ff */
[----:B-----5:R-:W-:-:S03]  /*9ac0*/  FADD R5, R5, R8 ;  /* 0x0000000805057221 */ /* 0x020fc60000000000 */
[----:B------:R-:W-:-:S13]  /*9ad0*/  ISETP.NE.AND P0, PT, R0, RZ, PT ;  /* 0x000000ff0000720c */ /* 0x000fda0003f05270 */
[----:B------:R-:W-:Y:S05]  /*9ae0*/  @P0 BRA `(.L_x_760) ;  /* 0xfffffffc00f00947 */ /* 0x000fea000383ffff */
.L_x_759:
[----:B------:R-:W-:Y:S05]  /*9af0*/  BSYNC.RECONVERGENT B1 ;  /* 0x0000000000017941 */ /* 0x000fea0003800200 */
.L_x_758:
[----:B------:R-:W-:Y:S02]  /*9b00*/  R2UR UR4, R6 ;  /* 0x00000000060472ca */ /* 0x000fe400000e0000 */
[----:B------:R-:W-:-:S13]  /*9b10*/  R2UR UR5, R7 ;  /* 0x00000000070572ca */ /* 0x000fda00000e0000 */
[----:B-----5:R1:W-:Y:S02]  /*9b20*/  ST.E desc[UR4][R2.64], R5 ;  /* 0x0000000502007985 */ /* 0x0203e4000c101904 */
.L_x_749:
[----:B------:R-:W-:Y:S05]  /*9b30*/  BSYNC.RECONVERGENT B0 ;  /* 0x0000000000007941 */ /* 0x000fea0003800200 */
.L_x_748:
[----:B01----:R0:W2:Y:S02]  /*9b40*/  LDL R2, [R1] ;  /* 0x0000000001027983 */ /* 0x0030a40000100800 */
[----:B0-----:R-:W-:Y:S01]  /*9b50*/  IADD3 R1, PT, PT, R1, 0x8, RZ ;  /* 0x0000000801017810 */ /* 0x001fe20007ffe0ff */
[----:B--2---:R-:W-:Y:S06]  /*9b60*/  RET.REL.NODEC R20 `(_Z10initializePP9BaseClassii) ;  /* 0xffffff6414247950 */ /* 0x004fec0003c3ffff */
        .type           $_Z10initializePP9BaseClassii$_ZN7Class209doTheMathERffi,@function
        .size           $_Z10initializePP9BaseClassii$_ZN7Class209doTheMathERffi,($_Z10initializePP9BaseClassii$_ZN7Class219doTheMathERffi - $_Z10initializePP9BaseClassii$_ZN7Class209doTheMathERffi)
$_Z10initializePP9BaseClassii$_ZN7Class209doTheMathERffi:
        /* <DEDUP_REMOVED lines=25> */
.L_x_768:
        /* <DEDUP_REMOVED lines=19> */
.L_x_767:
[----:B------:R-:W-:Y:S05]  /*9e30*/  BSYNC.RECONVERGENT B2 ;  /* 0x0000000000027941 */ /* 0x000fea0003800200 */
.L_x_766:
        /* <DEDUP_REMOVED lines=14> */
.L_x_770:
[----:B------:R-:W-:Y:S05]  /*9f20*/  BSYNC.RECONVERGENT B2 ;  /* 0x0000000000027941 */ /* 0x000fea0003800200 */
.L_x_769:
[----:B------:R-:W-:-:S13]  /*9f30*/  ISETP.NE.OR P0, PT, R4, RZ, P0 ;  /* 0x000000ff0400720c */ /* 0x000fda0000705670 */
[----:B------:R-:W-:Y:S05]  /*9f40*/  @!P0 BRA `(.L_x_764) ;  /* 0x00000000001c8947 */ /* 0x000fea0003800000 */
.L_x_765:
[----:B------:R-:W-:Y:S02]  /*9f50*/  VIADD R4, R4, 0x4 ;  /* 0x0000000404047836 */ /* 0x000fe40000000000 */
[----:B-----5:R-:W-:-:S03]  /*9f60*/  FADD R5, R5, R8 ;  /* 0x0000000805057221 */ /* 0x020fc60000000000 */
[----:B------:R-:W-:Y:S01]  /*9f70*/  ISETP.NE.AND P0, PT, R4, RZ, PT ;  /* 0x000000ff0400720c */ /* 0x000fe20003f05270 */
[----:B------:R-:W-:-:S04]  /*9f80*/  FADD R5, R5, R8 ;  /* 0x0000000805057221 */ /* 0x000fc80000000000 */
[----:B------:R-:W-:-:S04]  /*9f90*/  FADD R5, R5, R8 ;  /* 0x0000000805057221 */ /* 0x000fc80000000000 */
[----:B------:R-:W-:-:S04]  /*9fa0*/  FADD R5, R5, R8 ;  /* 0x0000000805057221 */ /* 0x000fc80000000000 */
[----:B------:R-:W-:Y:S05]  /*9fb0*/  @P0 BRA `(.L_x_765) ;  /* 0xfffffffc00e40947 */ /* 0x000fea000383ffff */
.L_x_764:
[----:B------:R-:W-:Y:S05]  /*9fc0*/  BSYNC.RECONVERGENT B1 ;  /* 0x0000000000017941 */ /* 0x000fea0003800200 */
.L_x_763:
[----:B------:R-:W-:Y:S01]  /*9fd0*/  ISETP.NE.AND P0, PT, R0, RZ, PT ;  /* 0x000000ff0000720c */ /* 0x000fe20003f05270 */
[----:B------:R-:W-:-:S12]  /*9fe0*/  BSSY.RECONVERGENT B1, `(.L_x_771) ;  /* 0x0000007000017945 */ /* 0x000fd80003800200 */
[----:B------:R-:W-:Y:S05]  /*9ff0*/  @!P0 BRA `(.L_x_772) ;  /* 0x0000000000148947 */ /* 0x000fea0003800000 */
[----:B------:R-:W-:-:S07]  /*a000*/  IADD3 R0, PT, PT, -R0, RZ, RZ ;  /* 0x000000ff00007210 */ /* 0x000fce0007ffe1ff */
.L_x_773:
[----:B------:R-:W-:Y:S01]  /*a010*/  IADD3 R0, PT, PT, R0, 0x1, RZ ;  /* 0x0000000100007810 */ /* 0x000fe20007ffe0ff */
[----:B-----5:R-:W-:-:S03]  /*a020*/  FADD R5, R5, R8 ;  /* 0x0000000805057221 */ /* 0x020fc60000000000 */
[----:B------:R-:W-:-:S13]  /*a030*/  ISETP.NE.AND P0, PT, R0, RZ, PT ;  /* 0x000000ff0000720c */ /* 0x000fda0003f05270 */
[----:B------:R-:W-:Y:S05]  /*a040*/  @P0 BRA `(.L_x_773) ;  /* 0xfffffffc00f00947 */ /* 0x000fea000383ffff */
.L_x_772:
[----:B------:R-:W-:Y:S05]  /*a050*/  BSYNC.RECONVERGENT B1 ;  /* 0x0000000000017941 */ /* 0x000fea0003800200 */
.L_x_771:
[----:B------:R-:W-:Y:S02]  /*a060*/  R2UR UR4, R6 ;  /* 0x00000000060472ca */ /* 0x000fe400000e0000 */
[----:B------:R-:W-:-:S13]  /*a070*/  R2UR UR5, R7 ;  /* 0x00000000070572ca */ /* 0x000fda00000e0000 */
[----:B-----5:R1:W-:Y:S02]  /*a080*/  ST.E desc[UR4][R2.64], R5 ;  /* 0x0000000502007985 */ /* 0x0203e4000c101904 */
.L_x_762:
[----:B------:R-:W-:Y:S05]  /*a090*/  BSYNC.RECONVERGENT B0 ;  /* 0x0000000000007941 */ /* 0x000fea0003800200 */
.L_x_761:
[----:B01----:R0:W2:Y:S02]  /*a0a0*/  LDL R2, [R1] ;  /* 0x0000000001027983 */ /* 0x0030a40000100800 */
[----:B0-----:R-:W-:Y:S01]  /*a0b0*/  IADD3 R1, PT, PT, R1, 0x8, RZ ;  /* 0x0000000801017810 */ /* 0x001fe20007ffe0ff */
[----:B--2---:R-:W-:Y:S06]  /*a0c0*/  RET.REL.NODEC R20 `(_Z10initializePP9BaseClassii) ;  /* 0xffffff5c14cc7950 */ /* 0x004fec0003c3ffff */
        .type           $_Z10initializePP9BaseClassii$_ZN7Class219doTheMathERffi,@function
        .size           $_Z10initializePP9BaseClassii$_ZN7Class219doTheMathERffi,($_Z10initializePP9BaseClassii$_ZN7Class229doTheMathERffi - $_Z10initializePP9BaseClassii$_ZN7Class219doTheMathERffi)
$_Z10initializePP9BaseClassii$_ZN7Class219doTheMathERffi:
        /* <DEDUP_REMOVED lines=25> */
.L_x_781:
        /* <DEDUP_REMOVED lines=19> */
.L_x_780:
[----:B------:R-:W-:Y:S05]  /*a390*/  BSYNC.RECONVERGENT B2 ;  /* 0x0000000000027941 */ /* 0x000fea0003800200 */
.L_x_779:
        /* <DEDUP_REMOVED lines=14> */
.L_x_783:
[----:B------:R-:W-:Y:S05]  /*a480*/  BSYNC.RECONVERGENT B2 ;  /* 0x0000000000027941 */ /* 0x000fea0003800200 */
.L_x_782:
[----:B------:R-:W-:-:S13]  /*a490*/  ISETP.NE.OR P0, PT, R4, RZ, P0 ;  /* 0x000000ff0400720c */ /* 0x000fda0000705670 */
[----:B------:R-:W-:Y:S05]  /*a4a0*/  @!P0 BRA `(.L_x_777) ;  /* 0x00000000001c8947 */ /* 0x000fea0003800000 */
.L_x_778:
[----:B------:R-:W-:Y:S02]  /*a4b0*/  VIADD R4, R4, 0x4 ;  /* 0x0000000404047836 */ /* 0x000fe40000000000 */
[----:B-----5:R-:W-:-:S03]  /*a4c0*/  FADD R5, R5, R8 ;  /* 0x0000000805057221 */ /* 0x020fc60000000000 */
[----:B------:R-:W-:Y:S01]  /*a4d0*/  ISETP.NE.AND P0, PT, R4, RZ, PT ;  /* 0x000000ff0400720c */ /* 0x000fe20003f05270 */
[----:B------:R-:W-:-:S04]  /*a4e0*/  FADD R5, R5, R8 ;  /* 0x0000000805057221 */ /* 0x000fc80000000000 */
[----:B------:R-:W-:-:S04]  /*a4f0*/  FADD R5, R5, R8 ;  /* 0x0000000805057221 */ /* 0x000fc80000000000 */
[----:B------:R-:W-:-:S04]  /*a500*/  FADD R5, R5, R8 ;  /* 0x0000000805057221 */ /* 0x000fc80000000000 */
[----:B------:R-:W-:Y:S05]  /*a510*/  @P0 BRA `(.L_x_778) ;  /* 0xfffffffc00e40947 */ /* 0x000fea000383ffff */
.L_x_777:
[----:B------:R-:W-:Y:S05]  /*a520*/  BSYNC.RECONVERGENT B1 ;  /* 0x0000000000017941 */ /* 0x000fea0003800200 */
.L_x_776:
[----:B------:R-:W-:Y:S01]  /*a530*/  ISETP.NE.AND P0, PT, R0, RZ, PT ;  /* 0x000000ff0000720c */ /* 0x000fe20003f05270 */
[----:B------:R-:W-:-:S12]  /*a540*/  BSSY.RECONVERGENT B1, `(.L_x_784) ;  /* 0x0000007000017945 */ /* 0x000fd80003800200 */
[----:B------:R-:W-:Y:S05]  /*a550*/  @!P0 BRA `(.L_x_785) ;  /* 0x0000000000148947 */ /* 0x000fea0003800000 */
[----:B------:R-:W-:-:S07]  /*a560*/  IADD3 R0, PT, PT, -R0, RZ, RZ ;  /* 0x000000ff00007210 */ /* 0x000fce0007ffe1ff */
.L_x_786:
[----:B------:R-:W-:Y:S01]  /*a570*/  IADD3 R0, PT, PT, R0, 0x1, RZ ;  /* 0x0000000100007810 */ /* 0x000fe20007ffe0ff */
[----:B-----5:R-:W-:-:S03]  /*a580*/  FADD R5, R5, R8 ;  /* 0x0000000805057221 */ /* 0x020fc60000000000 */
[----:B------:R-:W-:-:S13]  /*a590*/  ISETP.NE.AND P0, PT, R0, RZ, PT ;  /* 0x000000ff0000720c */ /* 0x000fda0003f05270 */
[----:B------:R-:W-:Y:S05]  /*a5a0*/  @P0 BRA `(.L_x_786) ;  /* 0xfffffffc00f00947 */ /* 0x000fea000383ffff */
.L_x_785:
[----:B------:R-:W-:Y:S05]  /*a5b0*/  BSYNC.RECONVERGENT B1 ;  /* 0x0000000000017941 */ /* 0x000fea0003800200 */
.L_x_784:
[----:B------:R-:W-:Y:S02]  /*a5c0*/  R2UR UR4, R6 ;  /* 0x00000000060472ca */ /* 0x000fe400000e0000 */
[----:B------:R-:W-:-:S13]  /*a5d0*/  R2UR UR5, R7 ;  /* 0x00000000070572ca */ /* 0x000fda00000e0000 */
[----:B-----5:R1:W-:Y:S02]  /*a5e0*/  ST.E desc[UR4][R2.64], R5 ;  /* 0x0000000502007985 */ /* 0x0203e4000c101904 */
.L_x_775:
[----:B------:R-:W-:Y:S05]  /*a5f0*/  BSYNC.RECONVERGENT B0 ;  /* 0x0000000000007941 */ /* 0x000fea0003800200 */
.L_x_774:
[----:B01----:R0:W2:Y:S02]  /*a600*/  LDL R2, [R1] ;  /* 0x0000000001027983 */ /* 0x0030a40000100800 */
[----:B0-----:R-:W-:Y:S01]  /*a610*/  IADD3 R1, PT, PT, R1, 0x8, RZ ;  /* 0x0000000801017810 */ /* 0x001fe20007ffe0ff */
[----:B--2---:R-:W-:Y:S06]  /*a620*/  RET.REL.NODEC R20 `(_Z10initializePP9BaseClassii) ;  /* 0xffffff5814747950 */ /* 0x004fec0003c3ffff */
        .type           $_Z10initializePP9BaseClassii$_ZN7Class229doTheMathERffi,@function
        .size           $_Z10initializePP9BaseClassii$_ZN7Class229doTheMathERffi,($_Z10initializePP9BaseClassii$_ZN7Class239doTheMathERffi - $_Z10initializePP9BaseClassii$_ZN7Class229doTheMathERffi)
$_Z10initializePP9BaseClassii$_ZN7Class229doTheMathERffi:
        /* <DEDUP_REMOVED lines=25> */
.L_x_794:
        /* <DEDUP_REMOVED lines=19> */
.L_x_793:
[----:B------:R-:W-:Y:S05]  /*a8f0*/  BSYNC.RECONVERGENT B2 ;  /* 0x0000000000027941 */ /* 0x000fea0003800200 */
.L_x_792:
        /* <DEDUP_REMOVED lines=14> */
.L_x_796:
[----:B------:R-:W-:Y:S05]  /*a9e0*/  BSYNC.RECONVERGENT B2 ;  /* 0x0000000000027941 */ /* 0x000fea0003800200 */
.L_x_795:
[----:B------:R-:W-:-:S13]  /*a9f0*/  ISETP.NE.OR P0, PT, R4, RZ, P0 ;  /* 0x000000ff0400720c */ /* 0x000fda0000705670 */
[----:B------:R-:W-:Y:S05]  /*aa00*/  @!P0 BRA `(.L_x_790) ;  /* 0x00000000001c8947 */ /* 0x000fea0003800000 */
.L_x_791:
[----:B------:R-:W-:Y:S02]  /*aa10*/  VIADD R4, R4, 0x4 ;  /* 0x0000000404047836 */ /* 0x000fe40000000000 */
[----:B-----5:R-:W-:-:S03]  /*aa20*/  FADD R5, R5, R8 ;  /* 0x0000000805057221 */ /* 0x020fc60000000000 */
[----:B------:R-:W-:Y:S01]  /*aa30*/  ISETP.NE.AND P0, PT, R4, RZ, PT ;  /* 0x000000ff0400720c */ /* 0x000fe20003f05270 */
[----:B------:R-:W-:-:S04]  /*aa40*/  FADD R5, R5, R8 ;  /* 0x0000000805057221 */ /* 0x000fc80000000000 */
[----:B------:R-:W-:-:S04]  /*aa50*/  FADD R5, R5, R8 ;  /* 0x0000000805057221 */ /* 0x000fc80000000000 */
[----:B------:R-:W-:-:S04]  /*aa60*/  FADD R5, R5, R8 ;  /* 0x0000000805057221 */ /* 0x000fc80000000000 */
[----:B------:R-:W-:Y:S05]  /*aa70*/  @P0 BRA `(.L_x_791) ;  /* 0xfffffffc00e40947 */ /* 0x000fea000383ffff */
.L_x_790:
[----:B------:R-:W-:Y:S05]  /*aa80*/  BSYNC.RECONVERGENT B1 ;  /* 0x0000000000017941 */ /* 0x000fea0003800200 */
.L_x_789:
[----:B------:R-:W-:Y:S01]  /*aa90*/  ISETP.NE.AND P0, PT, R0, RZ, PT ;  /* 0x000000ff0000720c */ /* 0x000fe20003f05270 */
[----:B------:R-:W-:-:S12]  /*aaa0*/  BSSY.RECONVERGENT B1, `(.L_x_797) ;  /* 0x0000007000017945 */ /* 0x000fd80003800200 */
[----:B------:R-:W-:Y:S05]  /*aab0*/  @!P0 BRA `(.L_x_798) ;  /* 0x0000000000148947 */ /* 0x000fea0003800000 */
[----:B------:R-:W-:-:S07]  /*aac0*/  IADD3 R0, PT, PT, -R0, RZ, RZ ;  /* 0x000000ff00007210 */ /* 0x000fce0007ffe1ff */
.L_x_799:
[----:B------:R-:W-:Y:S01]  /*aad0*/  IADD3 R0, PT, PT, R0, 0x1, RZ ;  /* 0x0000000100007810 */ /* 0x000fe20007ffe0ff */
[----:B-----5:R-:W-:-:S03]  /*aae0*/  FADD R5, R5, R8 ;  /* 0x0000000805057221 */ /* 0x020fc60000000000 */
[----:B------:R-:W-:-:S13]  /*aaf0*/  ISETP.NE.AND P0, PT, R0, RZ, PT ;  /* 0x000000ff0000720c */ /* 0x000fda0003f05270 */
[----:B------:R-:W-:Y:S05]  /*ab00*/  @P0 BRA `(.L_x_799) ;  /* 0xfffffffc00f00947 */ /* 0x000fea000383ffff */
.L_x_798:
[----:B------:R-:W-:Y:S05]  /*ab10*/  BSYNC.RECONVERGENT B1 ;  /* 0x0000000000017941 */ /* 0x000fea0003800200 */
.L_x_797:
[----:B------:R-:W-:Y:S02]  /*ab20*/  R2UR UR4, R6 ;  /* 0x00000000060472ca */ /* 0x000fe400000e0000 */
[----:B------:R-:W-:-:S13]  /*ab30*/  R2UR UR5, R7 ;  /* 0x00000000070572ca */ /* 0x000fda00000e0000 */
[----:B-----5:R1:W-:Y:S02]  /*ab40*/  ST.E desc[UR4][R2.64], R5 ;  /* 0x0000000502007985 */ /* 0x0203e4000c101904 */
.L_x_788:
[----:B------:R-:W-:Y:S05]  /*ab50*/  BSYNC.RECONVERGENT B0 ;  /* 0x0000000000007941 */ /* 0x000fea0003800200 */
.L_x_787:
[----:B01----:R0:W2:Y:S02]  /*ab60*/  LDL R2, [R1] ;  /* 0x0000000001027983 */ /* 0x0030a40000100800 */
[----:B0-----:R-:W-:Y:S01]  /*ab70*/  IADD3 R1, PT, PT, R1, 0x8, RZ ;  /* 0x0000000801017810 */ /* 0x001fe20007ffe0ff */
[----:B--2---:R-:W-:Y:S06]  /*ab80*/  RET.REL.NODEC R20 `(_Z10initializePP9BaseClassii) ;  /* 0xffffff54141c7950 */ /* 0x004fec0003c3ffff */
        .type           $_Z10initializePP9BaseClassii$_ZN7Class239doTheMathERffi,@function
        .size           $_Z10initializePP9BaseClassii$_ZN7Class239doTheMathERffi,($_Z10initializePP9BaseClassii$_ZN7Class249doTheMathERffi - $_Z10initializePP9BaseClassii$_ZN7Class239doTheMathERffi)
$_Z10initializePP9BaseClassii$_ZN7Class239doTheMathERffi:
        /* <DEDUP_REMOVED lines=25> */
.L_x_807:
        /* <DEDUP_REMOVED lines=19> */
.L_x_806:
[----:B------:R-:W-:Y:S05]  /*ae50*/  BSYNC.RECONVERGENT B2 ;  /* 0x0000000000027941 */ /* 0x000fea0003800200 */
.L_x_805:
        /* <DEDUP_REMOVED lines=14> */
.L_x_809:
[----:B------:R-:W-:Y:S05]  /*af40*/  BSYNC.RECONVERGENT B2 ;  /* 0x0000000000027941 */ /* 0x000fea0003800200 */
.L_x_808:
[----:B------:R-:W-:-:S13]  /*af50*/  ISETP.NE.OR P0, PT, R4, RZ, P0 ;  /* 0x000000ff0400720c */ /* 0x000fda0000705670 */
[----:B------:R-:W-:Y:S05]  /*af60*/  @!P0 BRA `(.L_x_803) ;  /* 0x00000000001c8947 */ /* 0x000fea0003800000 */
.L_x_804:
[----:B------:R-:W-:Y:S02]  /*af70*/  VIADD R4, R4, 0x4 ;  /* 0x0000000404047836 */ /* 0x000fe40000000000 */
[----:B-----5:R-:W-:-:S03]  /*af80*/  FADD R5, R5, R8 ;  /* 0x0000000805057221 */ /* 0x020fc60000000000 */
[----:B------:R-:W-:Y:S01]  /*af90*/  ISETP.NE.AND P0, PT, R4, RZ, PT ;  /* 0x000000ff0400720c */ /* 0x000fe20003f05270 */
[----:B------:R-:W-:-:S04]  /*afa0*/  FADD R5, R5, R8 ;  /* 0x0000000805057221 */ /* 0x000fc80000000000 */
[----:B------:R-:W-:-:S04]  /*afb0*/  FADD R5, R5, R8 ;  /* 0x0000000805057221 */ /* 0x000fc80000000000 */
[----:B------:R-:W-:-:S04]  /*afc0*/  FADD R5, R5, R8 ;  /* 0x0000000805057221 */ /* 0x000fc80000000000 */
[----:B------:R-:W-:Y:S05]  /*afd0*/  @P0 BRA `(.L_x_804) ;  /* 0xfffffffc00e40947 */ /* 0x000fea000383ffff */
.L_x_803:
[----:B------:R-:W-:Y:S05]  /*afe0*/  BSYNC.RECONVERGENT B1 ;  /* 0x0000000000017941 */ /* 0x000fea0003800200 */
.L_x_802:
[----:B------:R-:W-:Y:S01]  /*aff0*/  ISETP.NE.AND P0, PT, R0, RZ, PT ;  /* 0x000000ff0000720c */ /* 0x000fe20003f05270 */
[----:B------:R-:W-:-:S12]  /*b000*/  BSSY.RECONVERGENT B1, `(.L_x_810) ;  /* 0x0000007000017945 */ /* 0x000fd80003800200 */
[----:B------:R-:W-:Y:S05]  /*b010*/  @!P0 BRA `(.L_x_811) ;  /* 0x0000000000148947 */ /* 0x000fea0003800000 */
[----:B------:R-:W-:-:S07]  /*b020*/  IADD3 R0, PT, PT, -R0, RZ, RZ ;  /* 0x000000ff00007210 */ /* 0x000fce0007ffe1ff */
.L_x_812:
[----:B------:R-:W-:Y:S01]  /*b030*/  IADD3 R0, PT, PT, R0, 0x1, RZ ;  /* 0x0000000100007810 */ /* 0x000fe20007ffe0ff */
[----:B-----5:R-:W-:-:S03]  /*b040*/  FADD R5, R5, R8 ;  /* 0x0000000805057221 */ /* 0x020fc60000000000 */
[----:B------:R-:W-:-:S13]  /*b050*/  ISETP.NE.AND P0, PT, R0, RZ, PT ;  /* 0x000000ff0000720c */ /* 0x000fda0003f05270 */
[----:B------:R-:W-:Y:S05]  /*b060*/  @P0 BRA `(.L_x_812) ;  /* 0xfffffffc00f00947 */ /* 0x000fea000383ffff */
.L_x_811:
[----:B------:R-:W-:Y:S05]  /*b070*/  BSYNC.RECONVERGENT B1 ;  /* 0x0000000000017941 */ /* 0x000fea0003800200 */
.L_x_810:
[----:B------:R-:W-:Y:S02]  /*b080*/  R2UR UR4, R6 ;  /* 0x00000000060472ca */ /* 0x000fe400000e0000 */
[----:B------:R-:W-:-:S13]  /*b090*/  R2UR UR5, R7 ;  /* 0x00000000070572ca */ /* 0x000fda00000e0000 */
[----:B-----5:R1:W-:Y:S02]  /*b0a0*/  ST.E desc[UR4][R2.64], R5 ;  /* 0x0000000502007985 */ /* 0x0203e4000c101904 */
.L_x_801:
[----:B------:R-:W-:Y:S05]  /*b0b0*/  BSYNC.RECONVERGENT B0 ;  /* 0x0000000000007941 */ /* 0x000fea0003800200 */
.L_x_800:
[----:B01----:R0:W2:Y:S02]  /*b0c0*/  LDL R2, [R1] ;  /* 0x0000000001027983 */ /* 0x0030a40000100800 */
[----:B0-----:R-:W-:Y:S01]  /*b0d0*/  IADD3 R1, PT, PT, R1, 0x8, RZ ;  /* 0x0000000801017810 */ /* 0x001fe20007ffe0ff */
[----:B--2---:R-:W-:Y:S06]  /*b0e0*/  RET.REL.NODEC R20 `(_Z10initializePP9BaseClassii) ;  /* 0xffffff4c14c47950 */ /* 0x004fec0003c3ffff */
        .type           $_Z10initializePP9BaseClassii$_ZN7Class249doTheMathERffi,@function
        .size           $_Z10initializePP9BaseClassii$_ZN7Class249doTheMathERffi,($_Z10initializePP9BaseClassii$_ZN7Class259doTheMathERffi - $_Z10initializePP9BaseClassii$_ZN7Class249doTheMathERffi)
$_Z10initializePP9BaseClassii$_ZN7Class249doTheMathERffi:
        /* <DEDUP_REMOVED lines=25> */
.L_x_820:
        /* <DEDUP_REMOVED lines=19> */
.L_x_819:
[----:B------:R-:W-:Y:S05]  /*b3b0*/  BSYNC.RECONVERGENT B2 ;  /* 0x0000000000027941 */ /* 0x000fea0003800200 */
.L_x_818:
        /* <DEDUP_REMOVED lines=14> */
.L_x_822:
[----:B------:R-:W-:Y:S05]  /*b4a0*/  BSYNC.RECONVERGENT B2 ;  /* 0x0000000000027941 */ /* 0x000fea0003800200 */
.L_x_821:
[----:B------:R-:W-:-:S13]  /*b4b0*/  ISETP.NE.OR P0, PT, R4, RZ, P0 ;  /* 0x000000ff0400720c */ /* 0x000fda0000705670 */
[----:B------:R-:W-:Y:S05]  /*b4c0*/  @!P0 BRA `(.L_x_816) ;  /* 0x00000000001c8947 */ /* 0x000fea0003800000 */
.L_x_817:
[----:B------:R-:W-:Y:S02]  /*b4d0*/  VIADD R4, R4, 0x4 ;  /* 0x0000000404047836 */ /* 0x000fe40000000000 */
[----:B-----5:R-:W-:-:S03]  /*b4e0*/  FADD R5, R5, R8 ;  /* 0x0000000805057221 */ /* 0x020fc60000000000 */
[----:B------:R-:W-:Y:S01]  /*b4f0*/  ISETP.NE.AND P0, PT, R4, RZ, PT ;  /* 0x000000ff0400720c */ /* 0x000fe20003f05270 */
[----:B------:R-:W-:-:S04]  /*b500*/  FADD R5, R5, R8 ;  /* 0x0000000805057221 */ /* 0x000fc80000000000 */
[----:B------:R-:W-:-:S04]  /*b510*/  FADD R5, R5, R8 ;  /* 0x0000000805057221 */ /* 0x000fc80000000000 */
[----:B------:R-:W-:-:S04]  /*b520*/  FADD R5, R5, R8 ;  /* 0x0000000805057221 */ /* 0x000fc80000000000 */
[----:B------:R-:W-:Y:S05]  /*b530*/  @P0 BRA `(.L_x_817) ;  /* 0xfffffffc00e40947 */ /* 0x000fea000383ffff */
.L_x_816:
[----:B------:R-:W-:Y:S05]  /*b540*/  BSYNC.RECONVERGENT B1 ;  /* 0x0000000000017941 */ /* 0x000fea0003800200 */
.L_x_815:
[----:B------:R-:W-:Y:S01]  /*b550*/  ISETP.NE.AND P0, PT, R0, RZ, PT ;  /* 0x000000ff0000720c */ /* 0x000fe20003f05270 */
[----:B------:R-:W-:-:S12]  /*b560*/  BSSY.RECONVERGENT B1, `(.L_x_823) ;  /* 0x0000007000017945 */ /* 0x000fd80003800200 */
[----:B------:R-:W-:Y:S05]  /*b570*/  @!P0 BRA `(.L_x_824) ;  /* 0x0000000000148947 */ /* 0x000fea0003800000 */
[----:B------:R-:W-:-:S07]  /*b580*/  IADD3 R0, PT, PT, -R0, RZ, RZ ;  /* 0x000000ff00007210 */ /* 0x000fce0007ffe1ff */
.L_x_825:
[----:B------:R-:W-:Y:S01]  /*b590*/  IADD3 R0, PT, PT, R0, 0x1, RZ ;  /* 0x0000000100007810 */ /* 0x000fe20007ffe0ff */
[----:B-----5:R-:W-:-:S03]  /*b5a0*/  FADD R5, R5, R8 ;  /* 0x0000000805057221 */ /* 0x020fc60000000000 */
[----:B------:R-:W-:-:S13]  /*b5b0*/  ISETP.NE.AND P0, PT, R0, RZ, PT ;  /* 0x000000ff0000720c */ /* 0x000fda0003f05270 */
[----:B------:R-:W-:Y:S05]  /*b5c0*/  @P0 BRA `(.L_x_825) ;  /* 0xfffffffc00f00947 */ /* 0x000fea000383ffff */
.L_x_824:
[----:B------:R-:W-:Y:S05]  /*b5d0*/  BSYNC.RECONVERGENT B1 ;  /* 0x0000000000017941 */ /* 0x000fea0003800200 */
.L_x_823:
[----:B------:R-:W-:Y:S02]  /*b5e0*/  R2UR UR4, R6 ;  /* 0x00000000060472ca */ /* 0x000fe400000e0000 */
[----:B------:R-:W-:-:S13]  /*b5f0*/  R2UR UR5, R7 ;  /* 0x00000000070572ca */ /* 0x000fda00000e0000 */
[----:B-----5:R1:W-:Y:S02]  /*b600*/  ST.E desc[UR4][R2.64], R5 ;  /* 0x0000000502007985 */ /* 0x0203e4000c101904 */
.L_x_814:
[----:B------:R-:W-:Y:S05]  /*b610*/  BSYNC.RECONVERGENT B0 ;  /* 0x0000000000007941 */ /* 0x000fea0003800200 */
.L_x_813:
[----:B01----:R0:W2:Y:S02]  /*b620*/  LDL R2, [R1] ;  /* 0x0000000001027983 */ /* 0x0030a40000100800 */
[----:B0-----:R-:W-:Y:S01]  /*b630*/  IADD3 R1, PT, PT, R1, 0x8, RZ ;  /* 0x0000000801017810 */ /* 0x001fe20007ffe0ff */
[----:B--2---:R-:W-:Y:S06]  /*b640*/  RET.REL.NODEC R20 `(_Z10initializePP9BaseClassii) ;  /* 0xffffff48146c7950 */ /* 0x004fec0003c3ffff */
        .type           $_Z10initializePP9BaseClassii$_ZN7Class259doTheMathERffi,@function
        .size           $_Z10initializePP9BaseClassii$_ZN7Class259doTheMathERffi,($_Z10initializePP9BaseClassii$_ZN7Class269doTheMathERffi - $_Z10initializePP9BaseClassii$_ZN7Class259doTheMathERffi)
$_Z10initializePP9BaseClassii$_ZN7Class259doTheMathERffi:
        /* <DEDUP_REMOVED lines=25> */
.L_x_833:
        /* <DEDUP_REMOVED lines=19> */
.L_x_832:
[----:B------:R-:W-:Y:S05]  /*b910*/  BSYNC.RECONVERGENT B2 ;  /* 0x0000000000027941 */ /* 0x000fea0003800200 */
.L_x_831:
        /* <DEDUP_REMOVED lines=14> */
.L_x_835:
[----:B------:R-:W-:Y:S05]  /*ba00*/  BSYNC.RECONVERGENT B2 ;  /* 0x0000000000027941 */ /* 0x000fea0003800200 */
.L_x_834:
[----:B------:R-:W-:-:S13]  /*ba10*/  ISETP.NE.OR P0, PT, R4, RZ, P0 ;  /* 0x000000ff0400720c */ /* 0x000fda0000705670 */
[----:B------:R-:W-:Y:S05]  /*ba20*/  @!P0 BRA `(.L_x_829) ;  /* 0x00000000001c8947 */ /* 0x000fea0003800000 */
.L_x_830:
[----:B------:R-:W-:Y:S02]  /*ba30*/  VIADD R4, R4, 0x4 ;  /* 0x0000000404047836 */ /* 0x000fe40000000000 */
[----:B-----5:R-:W-:-:S03]  /*ba40*/  FADD R5, R5, R8 ;  /* 0x0000000805057221 */ /* 0x020fc60000000000 */
[----:B------:R-:W-:Y:S01]  /*ba50*/  ISETP.NE.AND P0, PT, R4, RZ, PT ;  /* 0x000000ff0400720c */ /* 0x000fe20003f05270 */
[----:B------:R-:W-:-:S04]  /*ba60*/  FADD R5, R5, R8 ;  /* 0x0000000805057221 */ /* 0x000fc80000000000 */
[----:B------:R-:W-:-:S04]  /*ba70*/  FADD R5, R5, R8 ;  /* 0x0000000805057221 */ /* 0x000fc80000000000 */
[----:B------:R-:W-:-:S04]  /*ba80*/  FADD R5, R5, R8 ;  /* 0x0000000805057221 */ /* 0x000fc80000000000 */
[----:B------:R-:W-:Y:S05]  /*ba90*/  @P0 BRA `(.L_x_830) ;  /* 0xfffffffc00e40947 */ /* 0x000fea000383ffff */
.L_x_829:
[----:B------:R-:W-:Y:S05]  /*baa0*/  BSYNC.RECONVERGENT B1 ;  /* 0x0000000000017941 */ /* 0x000fea0003800200 */
.L_x_828:
[----:B------:R-:W-:Y:S01]  /*bab0*/  ISETP.NE.AND P0, PT, R0, RZ, PT ;  /* 0x000000ff0000720c */ /* 0x000fe20003f05270 */
[----:B------:R-:W-:-:S12]  /*bac0*/  BSSY.RECONVERGENT B1, `(.L_x_836) ;  /* 0x0000007000017945 */ /* 0x000fd80003800200 */
[----:B------:R-:W-:Y:S05]  /*bad0*/  @!P0 BRA `(.L_x_837) ;  /* 0x0000000000148947 */ /* 0x000fea0003800000 */
[----:B------:R-:W-:-:S07]  /*bae0*/  IADD3 R0, PT, PT, -R0, RZ, RZ ;  /* 0x000000ff00007210 */ /* 0x000fce0007ffe1ff */
.L_x_838:
[----:B------:R-:W-:Y:S01]  /*baf0*/  IADD3 R0, PT, PT, R0, 0x1, RZ ;  /* 0x0000000100007810 */ /* 0x000fe20007ffe0ff */
[----:B-----5:R-:W-:-:S03]  /*bb00*/  FADD R5, R5, R8 ;  /* 0x0000000805057221 */ /* 0x020fc60000000000 */
[----:B------:R-:W-:-:S13]  /*bb10*/  ISETP.NE.AND P0, PT, R0, RZ, PT ;  /* 0x000000ff0000720c */ /* 0x000fda0003f05270 */
[----:B------:R-:W-:Y:S05]  /*bb20*/  @P0 BRA `(.L_x_838) ;  /* 0xfffffffc00f00947 */ /* 0x000fea000383ffff */
.L_x_837:
[----:B------:R-:W-:Y:S05]  /*bb30*/  BSYNC.RECONVERGENT B1 ;  /* 0x0000000000017941 */ /* 0x000fea0003800200 */
.L_x_836:
[----:B------:R-:W-:Y:S02]  /*bb40*/  R2UR UR4, R6 ;  /* 0x00000000060472ca */ /* 0x000fe400000e0000 */
[----:B------:R-:W-:-:S13]  /*bb50*/  R2UR UR5, R7 ;  /* 0x00000000070572ca */ /* 0x000fda00000e0000 */
[----:B-----5:R1:W-:Y:S02]  /*bb60*/  ST.E desc[UR4][R2.64], R5 ;  /* 0x0000000502007985 */ /* 0x0203e4000c101904 */
.L_x_827:
[----:B------:R-:W-:Y:S05]  /*bb70*/  BSYNC.RECONVERGENT B0 ;  /* 0x0000000000007941 */ /* 0x000fea0003800200 */
.L_x_826:
[----:B01----:R0:W2:Y:S02]  /*bb80*/  LDL R2, [R1] ;  /* 0x0000000001027983 */ /* 0x0030a40000100800 */
[----:B0-----:R-:W-:Y:S01]  /*bb90*/  IADD3 R1, PT, PT, R1, 0x8, RZ ;  /* 0x0000000801017810 */ /* 0x001fe20007ffe0ff */
[----:B--2---:R-:W-:Y:S06]  /*bba0*/  RET.REL.NODEC R20 `(_Z10initializePP9BaseClassii) ;  /* 0xffffff4414147950 */ /* 0x004fec0003c3ffff */
        .type           $_Z10initializePP9BaseClassii$_ZN7Class269doTheMathERffi,@function
        .size           $_Z10initializePP9BaseClassii$_ZN7Class269doTheMathERffi,($_Z10initializePP9BaseClassii$_ZN7Class279doTheMathERffi - $_Z10initializePP9BaseClassii$_ZN7Class269doTheMathERffi)
$_Z10initializePP9BaseClassii$_ZN7Class269doTheMathERffi:
        /* <DEDUP_REMOVED lines=25> */
.L_x_846:
        /* <DEDUP_REMOVED lines=19> */
.L_x_845:
[----:B------:R-:W-:Y:S05]  /*be70*/  BSYNC.RECONVERGENT B2 ;  /* 0x0000000000027941 */ /* 0x000fea0003800200 */
.L_x_844:
        /* <DEDUP_REMOVED lines=14> */
.L_x_848:
[----:B------:R-:W-:Y:S05]  /*bf60*/  BSYNC.RECONVERGENT B2 ;  /* 0x0000000000027941 */ /* 0x000fea0003800200 */
.L_x_847:
[----:B------:R-:W-:-:S13]  /*bf70*/  ISETP.NE.OR P0, PT, R4, RZ, P0 ;  /* 0x000000ff0400720c */ /* 0x000fda0000705670 */
[----:B------:R-:W-:Y:S05]  /*bf80*/  @!P0 BRA `(.L_x_842) ;  /* 0x00000000001c8947 */ /* 0x000fea0003800000 */
.L_x_843:
[----:B------:R-:W-:Y:S02]  /*bf90*/  VIADD R4, R4, 0x4 ;  /* 0x0000000404047836 */ /* 0x000fe40000000000 */
[----:B-----5:R-:W-:-:S03]  /*bfa0*/  FADD R5, R5, R8 ;  /* 0x0000000805057221 */ /* 0x020fc60000000000 */
[----:B------:R-:W-:Y:S01]  /*bfb0*/  ISETP.NE.AND P0, PT, R4, RZ, PT ;  /* 0x000000ff0400720c */ /* 0x000fe20003f05270 */
[----:B------:R-:W-:-:S04]  /*bfc0*/  FADD R5, R5, R8 ;  /* 0x0000000805057221 */ /* 0x000fc80000000000 */
[----:B------:R-:W-:-:S04]  /*bfd0*/  FADD R5, R5, R8 ;  /* 0x0000000805057221 */ /* 0x000fc80000000000 */
[----:B------:R-:W-:-:S04]  /*bfe0*/  FADD R5, R5, R8 ;  /* 0x0000000805057221 */ /* 0x000fc80000000000 */
[----:B------:R-:W-:Y:S05]  /*bff0*/  @P0 BRA `(.L_x_843) ;  /* 0xfffffffc00e40947 */ /* 0x000fea000383ffff */
.L_x_842:
[----:B------:R-:W-:Y:S05]  /*c000*/  BSYNC.RECONVERGENT B1 ;  /* 0x0000000000017941 */ /* 0x000fea0003800200 */
.L_x_841:
[----:B------:R-:W-:Y:S01]  /*c010*/  ISETP.NE.AND P0, PT, R0, RZ, PT ;  /* 0x000000ff0000720c */ /* 0x000fe20003f05270 */
[----:B------:R-:W-:-:S12]  /*c020*/  BSSY.RECONVERGENT B1, `(.L_x_849) ;  /* 0x0000007000017945 */ /* 0x000fd80003800200 */
[----:B------:R-:W-:Y:S05]  /*c030*/  @!P0 BRA `(.L_x_850) ;  /* 0x0000000000148947 */ /* 0x000fea0003800000 */
[----:B------:R-:W-:-:S07]  /*c040*/  IADD3 R0, PT, PT, -R0, RZ, RZ ;  /* 0x000000ff00007210 */ /* 0x000fce0007ffe1ff */
.L_x_851:
[----:B------:R-:W-:Y:S01]  /*c050*/  IADD3 R0, PT, PT, R0, 0x1, RZ ;  /* 0x0000000100007810 */ /* 0x000fe20007ffe0ff */
[----:B-----5:R-:W-:-:S03]  /*c060*/  FADD R5, R5, R8 ;  /* 0x0000000805057221 */ /* 0x020fc60000000000 */
[----:B------:R-:W-:-:S13]  /*c070*/  ISETP.NE.AND P0, PT, R0, RZ, PT ;  /* 0x000000ff0000720c */ /* 0x000fda0003f05270 */
[----:B------:R-:W-:Y:S05]  /*c080*/  @P0 BRA `(.L_x_851) ;  /* 0xfffffffc00f00947 */ /* 0x000fea000383ffff */
.L_x_850:
[----:B------:R-:W-:Y:S05]  /*c090*/  BSYNC.RECONVERGENT B1 ;  /* 0x0000000000017941 */ /* 0x000fea0003800200 */
.L_x_849:
[----:B------:R-:W-:Y:S02]  /*c0a0*/  R2UR UR4, R6 ;  /* 0x00000000060472ca */ /* 0x000fe400000e0000 */
[----:B------:R-:W-:-:S13]  /*c0b0*/  R2UR UR5, R7 ;  /* 0x00000000070572ca */ /* 0x000fda00000e0000 */
[----:B-----5:R1:W-:Y:S02]  /*c0c0*/  ST.E desc[UR4][R2.64], R5 ;  /* 0x0000000502007985 */ /* 0x0203e4000c101904 */
.L_x_840:
[----:B------:R-:W-:Y:S05]  /*c0d0*/  BSYNC.RECONVERGENT B0 ;  /* 0x0000000000007941 */ /* 0x000fea0003800200 */
.L_x_839:
[----:B01----:R0:W2:Y:S02]  /*c0e0*/  LDL R2, [R1] ;  /* 0x0000000001027983 */ /* 0x0030a40000100800 */
[----:B0-----:R-:W-:Y:S01]  /*c0f0*/  IADD3 R1, PT, PT, R1, 0x8, RZ ;  /* 0x0000000801017810 */ /* 0x001fe20007ffe0ff */
[----:B--2---:R-:W-:Y:S06]  /*c100*/  RET.REL.NODEC R20 `(_Z10initializePP9BaseClassii) ;  /* 0xffffff3c14bc7950 */ /* 0x004fec0003c3ffff */
        .type           $_Z10initializePP9BaseClassii$_ZN7Class279doTheMathERffi,@function
        .size           $_Z10initializePP9BaseClassii$_ZN7Class279doTheMathERffi,($_Z10initializePP9BaseClassii$_ZN7Class289doTheMathERffi - $_Z10initializePP9BaseClassii$_ZN7Class279doTheMathERffi)
$_Z10initializePP9BaseClassii$_ZN7Class279doTheMathERffi:
        /* <DEDUP_REMOVED lines=25> */
.L_x_859:
        /* <DEDUP_REMOVED lines=19> */
.L_x_858:
[----:B------:R-:W-:Y:S05]  /*c3d0*/  BSYNC.RECONVERGENT B2 ;  /* 0x0000000000027941 */ /* 0x000fea0003800200 */
.L_x_857:
        /* <DEDUP_REMOVED lines=14> */
.L_x_861:
[----:B------:R-:W-:Y:S05]  /*c4c0*/  BSYNC.RECONVERGENT B2 ;  /* 0x0000000000027941 */ /* 0x000fea0003800200 */
.L_x_860:
[----:B------:R-:W-:-:S13]  /*c4d0*/  ISETP.NE.OR P0, PT, R4, RZ, P0 ;  /* 0x000000ff0400720c */ /* 0x000fda0000705670 */
[----:B------:R-:W-:Y:S05]  /*c4e0*/  @!P0 BRA `(.L_x_855) ;  /* 0x00000000001c8947 */ /* 0x000fea0003800000 */
.L_x_856:
[----:B------:R-:W-:Y:S02]  /*c4f0*/  VIADD R4, R4, 0x4 ;  /* 0x0000000404047836 */ /* 0x000fe40000000000 */
[----:B-----5:R-:W-:-:S03]  /*c500*/  FADD R5, R5, R8 ;  /* 0x0000000805057221 */ /* 0x020fc60000000000 */
[----:B------:R-:W-:Y:S01]  /*c510*/  ISETP.NE.AND P0, PT, R4, RZ, PT ;  /* 0x000000ff0400720c */ /* 0x000fe20003f05270 */
[----:B------:R-:W-:-:S04]  /*c520*/  FADD R5, R5, R8 ;  /* 0x0000000805057221 */ /* 0x000fc80000000000 */
[----:B------:R-:W-:-:S04]  /*c530*/  FADD R5, R5, R8 ;  /* 0x0000000805057221 */ /* 0x000fc80000000000 */
[----:B------:R-:W-:-:S04]  /*c540*/  FADD R5, R5, R8 ;  /* 0x0000000805057221 */ /* 0x000fc80000000000 */
[----:B------:R-:W-:Y:S05]  /*c550*/  @P0 BRA `(.L_x_856) ;  /* 0xfffffffc00e40947 */ /* 0x000fea000383ffff */
.L_x_855:
[----:B------:R-:W-:Y:S05]  /*c560*/  BSYNC.RECONVERGENT B1 ;  /* 0x0000000000017941 */ /* 0x000fea0003800200 */
.L_x_854:
[----:B------:R-:W-:Y:S01]  /*c570*/  ISETP.NE.AND P0, PT, R0, RZ, PT ;  /* 0x000000ff0000720c */ /* 0x000fe20003f05270 */
[----:B------:R-:W-:-:S12]  /*c580*/  BSSY.RECONVERGENT B1, `(.L_x_862) ;  /* 0x0000007000017945 */ /* 0x000fd80003800200 */
[----:B------:R-:W-:Y:S05]  /*c590*/  @!P0 BRA `(.L_x_863) ;  /* 0x0000000000148947 */ /* 0x000fea0003800000 */
[----:B------:R-:W-:-:S07]  /*c5a0*/  IADD3 R0, PT, PT, -R0, RZ, RZ ;  /* 0x000000ff00007210 */ /* 0x000fce0007ffe1ff */
.L_x_864:
[----:B------:R-:W-:Y:S01]  /*c5b0*/  IADD3 R0, PT, PT, R0, 0x1, RZ ;  /* 0x0000000100007810 */ /* 0x000fe20007ffe0ff */
[----:B-----5:R-:W-:-:S03]  /*c5c0*/  FADD R5, R5, R8 ;  /* 0x0000000805057221 */ /* 0x020fc60000000000 */
[----:B------:R-:W-:-:S13]  /*c5d0*/  ISETP.NE.AND P0, PT, R0, RZ, PT ;  /* 0x000000ff0000720c */ /* 0x000fda0003f05270 */
[----:B------:R-:W-:Y:S05]  /*c5e0*/  @P0 BRA `(.L_x_864) ;  /* 0xfffffffc00f00947 */ /* 0x000fea000383ffff */
.L_x_863:
[----:B------:R-:W-:Y:S05]  /*c5f0*/  BSYNC.RECONVERGENT B1 ;  /* 0x0000000000017941 */ /* 0x000fea0003800200 */
.L_x_862:
[----:B------:R-:W-:Y:S02]  /*c600*/  R2UR UR4, R6 ;  /* 0x00000000060472ca */ /* 0x000fe400000e0000 */
[----:B------:R-:W-:-:S13]  /*c610*/  R2UR UR5, R7 ;  /* 0x00000000070572ca */ /* 0x000fda00000e0000 */
[----:B-----5:R1:W-:Y:S02]  /*c620*/  ST.E desc[UR4][R2.64], R5 ;  /* 0x0000000502007985 */ /* 0x0203e4000c101904 */
.L_x_853:
[----:B------:R-:W-:Y:S05]  /*c630*/  BSYNC.RECONVERGENT B0 ;  /* 0x0000000000007941 */ /* 0x000fea0003800200 */
.L_x_852:
[----:B01----:R0:W2:Y:S02]  /*c640*/  LDL R2, [R1] ;  /* 0x0000000001027983 */ /* 0x0030a40000100800 */
[----:B0-----:R-:W-:Y:S01]  /*c650*/  IADD3 R1, PT, PT, R1, 0x8, RZ ;  /* 0x0000000801017810 */ /* 0x001fe20007ffe0ff */
[----:B--2---:R-:W-:Y:S06]  /*c660*/  RET.REL.NODEC R20 `(_Z10initializePP9BaseClassii) ;  /* 0xffffff3814647950 */ /* 0x004fec0003c3ffff */
        .type           $_Z10initializePP9BaseClassii$_ZN7Class289doTheMathERffi,@function
        .size           $_Z10initializePP9BaseClassii$_ZN7Class289doTheMathERffi,($_Z10initializePP9BaseClassii$_ZN7Class299doTheMathERffi - $_Z10initializePP9BaseClassii$_ZN7Class289doTheMathERffi)
$_Z10initializePP9BaseClassii$_ZN7Class289doTheMathERffi:
        /* <DEDUP_REMOVED lines=25> */
.L_x_872:
        /* <DEDUP_REMOVED lines=19> */
.L_x_871:
[----:B------:R-:W-:Y:S05]  /*c930*/  BSYNC.RECONVERGENT B2 ;  /* 0x0000000000027941 */ /* 0x000fea0003800200 */
.L_x_870:
        /* <DEDUP_REMOVED lines=14> */
.L_x_874:
[----:B------:R-:W-:Y:S05]  /*ca20*/  BSYNC.RECONVERGENT B2 ;  /* 0x0000000000027941 */ /* 0x000fea0003800200 */
.L_x_873:
[----:B------:R-:W-:-:S13]  /*ca30*/  ISETP.NE.OR P0, PT, R4, RZ, P0 ;  /* 0x000000ff0400720c */ /* 0x000fda0000705670 */
[----:B------:R-:W-:Y:S05]  /*ca40*/  @!P0 BRA `(.L_x_868) ;  /* 0x00000000001c8947 */ /* 0x000fea0003800000 */
.L_x_869:
[----:B------:R-:W-:Y:S02]  /*ca50*/  VIADD R4, R4, 0x4 ;  /* 0x0000000404047836 */ /* 0x000fe40000000000 */
[----:B-----5:R-:W-:-:S03]  /*ca60*/  FADD R5, R5, R8 ;  /* 0x0000000805057221 */ /* 0x020fc60000000000 */
[----:B------:R-:W-:Y:S01]  /*ca70*/  ISETP.NE.AND P0, PT, R4, RZ, PT ;  /* 0x000000ff0400720c */ /* 0x000fe20003f05270 */
[----:B------:R-:W-:-:S04]  /*ca80*/  FADD R5, R5, R8 ;  /* 0x0000000805057221 */ /* 0x000fc80000000000 */
[----:B------:R-:W-:-:S04]  /*ca90*/  FADD R5, R5, R8 ;  /* 0x0000000805057221 */ /* 0x000fc80000000000 */
[----:B------:R-:W-:-:S04]  /*caa0*/  FADD R5, R5, R8 ;  /* 0x0000000805057221 */ /* 0x000fc80000000000 */
[----:B------:R-:W-:Y:S05]  /*cab0*/  @P0 BRA `(.L_x_869) ;  /* 0xfffffffc00e40947 */ /* 0x000fea000383ffff */
.L_x_868:
[----:B------:R-:W-:Y:S05]  /*cac0*/  BSYNC.RECONVERGENT B1 ;  /* 0x0000000000017941 */ /* 0x000fea0003800200 */
.L_x_867:
[----:B------:R-:W-:Y:S01]  /*cad0*/  ISETP.NE.AND P0, PT, R0, RZ, PT ;  /* 0x000000ff0000720c */ /* 0x000fe20003f05270 */
[----:B------:R-:W-:-:S12]  /*cae0*/  BSSY.RECONVERGENT B1, `(.L_x_875) ;  /* 0x0000007000017945 */ /* 0x000fd80003800200 */
[----:B------:R-:W-:Y:S05]  /*caf0*/  @!P0 BRA `(.L_x_876) ;  /* 0x0000000000148947 */ /* 0x000fea0003800000 */
[----:B------:R-:W-:-:S07]  /*cb00*/  IADD3 R0, PT, PT, -R0, RZ, RZ ;  /* 0x000000ff00007210 */ /* 0x000fce0007ffe1ff */
.L_x_877:
[----:B------:R-:W-:Y:S01]  /*cb10*/  IADD3 R0, PT, PT, R0, 0x1, RZ ;  /* 0x0000000100007810 */ /* 0x000fe20007ffe0ff */
[----:B-----5:R-:W-:-:S03]  /*cb20*/  FADD R5, R5, R8 ;  /* 0x0000000805057221 */ /* 0x020fc60000000000 */
[----:B------:R-:W-:-:S13]  /*cb30*/  ISETP.NE.AND P0, PT, R0, RZ, PT ;  /* 0x000000ff0000720c */ /* 0x000fda0003f05270 */
[----:B------:R-:W-:Y:S05]  /*cb40*/  @P0 BRA `(.L_x_877) ;  /* 0xfffffffc00f00947 */ /* 0x000fea000383ffff */
.L_x_876:
[----:B------:R-:W-:Y:S05]  /*cb50*/  BSYNC.RECONVERGENT B1 ;  /* 0x0000000000017941 */ /* 0x000fea0003800200 */
.L_x_875:
[----:B------:R-:W-:Y:S02]  /*cb60*/  R2UR UR4, R6 ;  /* 0x00000000060472ca */ /* 0x000fe400000e0000 */
[----:B------:R-:W-:-:S13]  /*cb70*/  R2UR UR5, R7 ;  /* 0x00000000070572ca */ /* 0x000fda00000e0000 */
[----:B-----5:R1:W-:Y:S02]  /*cb80*/  ST.E desc[UR4][R2.64], R5 ;  /* 0x0000000502007985 */ /* 0x0203e4000c101904 */
.L_x_866:
[----:B------:R-:W-:Y:S05]  /*cb90*/  BSYNC.RECONVERGENT B0 ;  /* 0x0000000000007941 */ /* 0x000fea0003800200 */
.L_x_865:
[----:B01----:R0:W2:Y:S02]  /*cba0*/  LDL R2, [R1] ;  /* 0x0000000001027983 */ /* 0x0030a40000100800 */
[----:B0-----:R-:W-:Y:S01]  /*cbb0*/  IADD3 R1, PT, PT, R1, 0x8, RZ ;  /* 0x0000000801017810 */ /* 0x001fe20007ffe0ff */
[----:B--2---:R-:W-:Y:S06]  /*cbc0*/  RET.REL.NODEC R20 `(_Z10initializePP9BaseClassii) ;  /* 0xffffff34140c7950 */ /* 0x004fec0003c3ffff */
        .type           $_Z10initializePP9BaseClassii$_ZN7Class299doTheMathERffi,@function
        .size           $_Z10initializePP9BaseClassii$_ZN7Class299doTheMathERffi,($_Z10initializePP9BaseClassii$_ZN7Class309doTheMathERffi - $_Z10initializePP9BaseClassii$_ZN7Class299doTheMathERffi)
$_Z10initializePP9BaseClassii$_ZN7Class299doTheMathERffi:
        /* <DEDUP_REMOVED lines=25> */
.L_x_885:
        /* <DEDUP_REMOVED lines=19> */
.L_x_884:
[----:B------:R-:W-:Y:S05]  /*ce90*/  BSYNC.RECONVERGENT B2 ;  /* 0x0000000000027941 */ /* 0x000fea0003800200 */
.L_x_883:
        /* <DEDUP_REMOVED lines=14> */
.L_x_887:
[----:B------:R-:W-:Y:S05]  /*cf80*/  BSYNC.RECONVERGENT B2 ;  /* 0x0000000000027941 */ /* 0x000fea0003800200 */
.L_x_886:
[----:B------:R-:W-:-:S13]  /*cf90*/  ISETP.NE.OR P0, PT, R4, RZ, P0 ;  /* 0x000000ff0400720c */ /* 0x000fda0000705670 */
[----:B------:R-:W-:Y:S05]  /*cfa0*/  @!P0 BRA `(.L_x_881) ;  /* 0x00000000001c8947 */ /* 0x000fea0003800000 */
.L_x_882:
[----:B------:R-:W-:Y:S02]  /*cfb0*/  VIADD R4, R4, 0x4 ;  /* 0x0000000404047836 */ /* 0x000fe40000000000 */
[----:B-----5:R-:W-:-:S03]  /*cfc0*/  FADD R5, R5, R8 ;  /* 0x0000000805057221 */ /* 0x020fc60000000000 */
[----:B------:R-:W-:Y:S01]  /*cfd0*/  ISETP.NE.AND P0, PT, R4, RZ, PT ;  /* 0x000000ff0400720c */ /* 0x000fe20003f05270 */
[----:B------:R-:W-:-:S04]  /*cfe0*/  FADD R5, R5, R8 ;  /* 0x0000000805057221 */ /* 0x000fc80000000000 */
[----:B------:R-:W-:-:S04]  /*cff0*/  FADD R5, R5, R8 ;  /* 0x0000000805057221 */ /* 0x000fc80000000000 */
[----:B------:R-:W-:-:S04]  /*d000*/  FADD R5, R5, R8 ;  /* 0x0000000805057221 */ /* 0x000fc80000000000 */
[----:B------:R-:W-:Y:S05]  /*d010*/  @P0 BRA `(.L_x_882) ;  /* 0xfffffffc00e40947 */ /* 0x000fea000383ffff */
.L_x_881:
[----:B------:R-:W-:Y:S05]  /*d020*/  BSYNC.RECONVERGENT B1 ;  /* 0x0000000000017941 */ /* 0x000fea0003800200 */
.L_x_880:
[----:B------:R-:W-:Y:S01]  /*d030*/  ISETP.NE.AND P0, PT, R0, RZ, PT ;  /* 0x000000ff0000720c */ /* 0x000fe20003f05270 */
[----:B------:R-:W-:-:S12]  /*d040*/  BSSY.RECONVERGENT B1, `(.L_x_888) ;  /* 0x0000007000017945 */ /* 0x000fd80003800200 */
[----:B------:R-:W-:Y:S05]  /*d050*/  @!P0 BRA `(.L_x_889) ;  /* 0x0000000000148947 */ /* 0x000fea0003800000 */
[----:B------:R-:W-:-:S07]  /*d060*/  IADD3 R0, PT, PT, -R0, RZ, RZ ;  /* 0x000000ff00007210 */ /* 0x000fce0007ffe1ff */
.L_x_890:
[----:B------:R-:W-:Y:S01]  /*d070*/  IADD3 R0, PT, PT, R0, 0x1, RZ ;  /* 0x0000000100007810 */ /* 0x000fe20007ffe0ff */
[----:B-----5:R-:W-:-:S03]  /*d080*/  FADD R5, R5, R8 ;  /* 0x0000000805057221 */ /* 0x020fc60000000000 */
[----:B------:R-:W-:-:S13]  /*d090*/  ISETP.NE.AND P0, PT, R0, RZ, PT ;  /* 0x000000ff0000720c */ /* 0x000fda0003f05270 */
[----:B------:R-:W-:Y:S05]  /*d0a0*/  @P0 BRA `(.L_x_890) ;  /* 0xfffffffc00f00947 */ /* 0x000fea000383ffff */
.L_x_889:
[----:B------:R-:W-:Y:S05]  /*d0b0*/  BSYNC.RECONVERGENT B1 ;  /* 0x0000000000017941 */ /* 0x000fea0003800200 */
.L_x_888:
[----:B------:R-:W-:Y:S02]  /*d0c0*/  R2UR UR4, R6 ;  /* 0x00000000060472ca */ /* 0x000fe400000e0000 */
[----:B------:R-:W-:-:S13]  /*d0d0*/  R2UR UR5, R7 ;  /* 0x00000000070572ca */ /* 0x000fda00000e0000 */
[----:B-----5:R1:W-:Y:S02]  /*d0e0*/  ST.E desc[UR4][R2.64], R5 ;  /* 0x0000000502007985 */ /* 0x0203e4000c101904 */
.L_x_879:
[----:B------:R-:W-:Y:S05]  /*d0f0*/  BSYNC.RECONVERGENT B0 ;  /* 0x0000000000007941 */ /* 0x000fea0003800200 */
.L_x_878:
[----:B01----:R0:W2:Y:S02]  /*d100*/  LDL R2, [R1] ;  /* 0x0000000001027983 */ /* 0x0030a40000100800 */
[----:B0-----:R-:W-:Y:S01]  /*d110*/  IADD3 R1, PT, PT, R1, 0x8, RZ ;  /* 0x0000000801017810 */ /* 0x001fe20007ffe0ff */
[----:B--2---:R-:W-:Y:S06]  /*d120*/  RET.REL.NODEC R20 `(_Z10initializePP9BaseClassii) ;  /* 0xffffff2c14b47950 */ /* 0x004fec0003c3ffff */
        .type           $_Z10initializePP9BaseClassii$_ZN7Class309doTheMathERffi,@function
        .size           $_Z10initializePP9BaseClassii$_ZN7Class309doTheMathERffi,($_Z10initializePP9BaseClassii$_ZN7Class319doTheMathERffi - $_Z10initializePP9BaseClassii$_ZN7Class309doTheMathERffi)
$_Z10initializePP9BaseClassii$_ZN7Class309doTheMathERffi:
        /* <DEDUP_REMOVED lines=25> */
.L_x_898:
        /* <DEDUP_REMOVED lines=19> */
.L_x_897:
[----:B------:R-:W-:Y:S05]  /*d3f0*/  BSYNC.RECONVERGENT B2 ;  /* 0x0000000000027941 */ /* 0x000fea0003800200 */
.L_x_896:
        /* <DEDUP_REMOVED lines=14> */
.L_x_900:
[----:B------:R-:W-:Y:S05]  /*d4e0*/  BSYNC.RECONVERGENT B2 ;  /* 0x0000000000027941 */ /* 0x000fea0003800200 */
.L_x_899:
[----:B------:R-:W-:-:S13]  /*d4f0*/  ISETP.NE.OR P0, PT, R4, RZ, P0 ;  /* 0x000000ff0400720c */ /* 0x000fda0000705670 */
[----:B------:R-:W-:Y:S05]  /*d500*/  @!P0 BRA `(.L_x_894) ;  /* 0x00000000001c8947 */ /* 0x000fea0003800000 */
.L_x_895:
[----:B------:R-:W-:Y:S02]  /*d510*/  VIADD R4, R4, 0x4 ;  /* 0x0000000404047836 */ /* 0x000fe40000000000 */
[----:B-----5:R-:W-:-:S03]  /*d520*/  FADD R5, R5, R8 ;  /* 0x0000000805057221 */ /* 0x020fc60000000000 */
[----:B------:R-:W-:Y:S01]  /*d530*/  ISETP.NE.AND P0, PT, R4, RZ, PT ;  /* 0x000000ff0400720c */ /* 0x000fe20003f05270 */
[----:B------:R-:W-:-:S04]  /*d540*/  FADD R5, R5, R8 ;  /* 0x0000000805057221 */ /* 0x000fc80000000000 */
[----:B------:R-:W-:-:S04]  /*d550*/  FADD R5, R5, R8 ;  /* 0x0000000805057221 */ /* 0x000fc80000000000 */
[----:B------:R-:W-:-:S04]  /*d560*/  FADD R5, R5, R8 ;  /* 0x0000000805057221 */ /* 0x000fc80000000000 */
[----:B------:R-:W-:Y:S05]  /*d570*/  @P0 BRA `(.L_x_895) ;  /* 0xfffffffc00e40947 */ /* 0x000fea000383ffff */
.L_x_894:
[----:B------:R-:W-:Y:S05]  /*d580*/  BSYNC.RECONVERGENT B1 ;  /* 0x0000000000017941 */ /* 0x000fea0003800200 */
.L_x_893:
[----:B------:R-:W-:Y:S01]  /*d590*/  ISETP.NE.AND P0, PT, R0, RZ, PT ;  /* 0x000000ff0000720c */ /* 0x000fe20003f05270 */
[----:B------:R-:W-:-:S12]  /*d5a0*/  BSSY.RECONVERGENT B1, `(.L_x_901) ;  /* 0x0000007000017945 */ /* 0x000fd80003800200 */
[----:B------:R-:W-:Y:S05]  /*d5b0*/  @!P0 BRA `(.L_x_902) ;  /* 0x0000000000148947 */ /* 0x000fea0003800000 */
[----:B------:R-:W-:-:S07]  /*d5c0*/  IADD3 R0, PT, PT, -R0, RZ, RZ ;  /* 0x000000ff00007210 */ /* 0x000fce0007ffe1ff */
.L_x_903:
[----:B------:R-:W-:Y:S01]  /*d5d0*/  IADD3 R0, PT, PT, R0, 0x1, RZ ;  /* 0x0000000100007810 */ /* 0x000fe20007ffe0ff */
[----:B-----5:R-:W-:-:S03]  /*d5e0*/  FADD R5, R5, R8 ;  /* 0x0000000805057221 */ /* 0x020fc60000000000 */
[----:B------:R-:W-:-:S13]  /*d5f0*/  ISETP.NE.AND P0, PT, R0, RZ, PT ;  /* 0x000000ff0000720c */ /* 0x000fda0003f05270 */
[----:B------:R-:W-:Y:S05]  /*d600*/  @P0 BRA `(.L_x_903) ;  /* 0xfffffffc00f00947 */ /* 0x000fea000383ffff */
.L_x_902:
[----:B------:R-:W-:Y:S05]  /*d610*/  BSYNC.RECONVERGENT B1 ;  /* 0x0000000000017941 */ /* 0x000fea0003800200 */
.L_x_901:
[----:B------:R-:W-:Y:S02]  /*d620*/  R2UR UR4, R6 ;  /* 0x00000000060472ca */ /* 0x000fe400000e0000 */
[----:B------:R-:W-:-:S13]  /*d630*/  R2UR UR5, R7 ;  /* 0x00000000070572ca */ /* 0x000fda00000e0000 */
[----:B-----5:R1:W-:Y:S02]  /*d640*/  ST.E desc[UR4][R2.64], R5 ;  /* 0x0000000502007985 */ /* 0x0203e4000c101904 */
.L_x_892:
[----:B------:R-:W-:Y:S05]  /*d650*/  BSYNC.RECONVERGENT B0 ;  /* 0x0000000000007941 */ /* 0x000fea0003800200 */
.L_x_891:
[----:B01----:R0:W2:Y:S02]  /*d660*/  LDL R2, [R1] ;  /* 0x0000000001027983 */ /* 0x0030a40000100800 */
[----:B0-----:R-:W-:Y:S01]  /*d670*/  IADD3 R1, PT, PT, R1, 0x8, RZ ;  /* 0x0000000801017810 */ /* 0x001fe20007ffe0ff */
[----:B--2---:R-:W-:Y:S06]  /*d680*/  RET.REL.NODEC R20 `(_Z10initializePP9BaseClassii) ;  /* 0xffffff28145c7950 */ /* 0x004fec0003c3ffff */
        .type           $_Z10initializePP9BaseClassii$_ZN7Class319doTheMathERffi,@function
        .size           $_Z10initializePP9BaseClassii$_ZN7Class319doTheMathERffi,(.L_x_1045 - $_Z10initializePP9BaseClassii$_ZN7Class319doTheMathERffi)
$_Z10initializePP9BaseClassii$_ZN7Class319doTheMathERffi:
        /* <DEDUP_REMOVED lines=25> */
.L_x_911:
        /* <DEDUP_REMOVED lines=19> */
.L_x_910:
[----:B------:R-:W-:Y:S05]  /*d950*/  BSYNC.RECONVERGENT B2 ;  /* 0x0000000000027941 */ /* 0x000fea0003800200 */
.L_x_909:
        /* <DEDUP_REMOVED lines=14> */
.L_x_913:
[----:B------:R-:W-:Y:S05]  /*da40*/  BSYNC.RECONVERGENT B2 ;  /* 0x0000000000027941 */ /* 0x000fea0003800200 */
.L_x_912:
[----:B------:R-:W-:-:S13]  /*da50*/  ISETP.NE.OR P0, PT, R4, RZ, P0 ;  /* 0x000000ff0400720c */ /* 0x000fda0000705670 */
[----:B------:R-:W-:Y:S05]  /*da60*/  @!P0 BRA `(.L_x_907) ;  /* 0x00000000001c8947 */ /* 0x000fea0003800000 */
.L_x_908:
[----:B------:R-:W-:Y:S02]  /*da70*/  VIADD R4, R4, 0x4 ;  /* 0x0000000404047836 */ /* 0x000fe40000000000 */
[----:B-----5:R-:W-:-:S03]  /*da80*/  FADD R5, R5, R8 ;  /* 0x0000000805057221 */ /* 0x020fc60000000000 */
[----:B------:R-:W-:Y:S01]  /*da90*/  ISETP.NE.AND P0, PT, R4, RZ, PT ;  /* 0x000000ff0400720c */ /* 0x000fe20003f05270 */
[----:B------:R-:W-:-:S04]  /*daa0*/  FADD R5, R5, R8 ;  /* 0x0000000805057221 */ /* 0x000fc80000000000 */
[----:B------:R-:W-:-:S04]  /*dab0*/  FADD R5, R5, R8 ;  /* 0x0000000805057221 */ /* 0x000fc80000000000 */
[----:B------:R-:W-:-:S04]  /*dac0*/  FADD R5, R5, R8 ;  /* 0x0000000805057221 */ /* 0x000fc80000000000 */
[----:B------:R-:W-:Y:S05]  /*dad0*/  @P0 BRA `(.L_x_908) ;  /* 0xfffffffc00e40947 */ /* 0x000fea000383ffff */
.L_x_907:
[----:B------:R-:W-:Y:S05]  /*dae0*/  BSYNC.RECONVERGENT B1 ;  /* 0x0000000000017941 */ /* 0x000fea0003800200 */
.L_x_906:
[----:B------:R-:W-:Y:S01]  /*daf0*/  ISETP.NE.AND P0, PT, R0, RZ, PT ;  /* 0x000000ff0000720c */ /* 0x000fe20003f05270 */
[----:B------:R-:W-:-:S12]  /*db00*/  BSSY.RECONVERGENT B1, `(.L_x_914) ;  /* 0x0000007000017945 */ /* 0x000fd80003800200 */
[----:B------:R-:W-:Y:S05]  /*db10*/  @!P0 BRA `(.L_x_915) ;  /* 0x0000000000148947 */ /* 0x000fea0003800000 */
[----:B------:R-:W-:-:S07]  /*db20*/  IADD3 R0, PT, PT, -R0, RZ, RZ ;  /* 0x000000ff00007210 */ /* 0x000fce0007ffe1ff */
.L_x_916:
[----:B------:R-:W-:Y:S01]  /*db30*/  IADD3 R0, PT, PT, R0, 0x1, RZ ;  /* 0x0000000100007810 */ /* 0x000fe20007ffe0ff */
[----:B-----5:R-:W-:-:S03]  /*db40*/  FADD R5, R5, R8 ;  /* 0x0000000805057221 */ /* 0x020fc60000000000 */
[----:B------:R-:W-:-:S13]  /*db50*/  ISETP.NE.AND P0, PT, R0, RZ, PT ;  /* 0x000000ff0000720c */ /* 0x000fda0003f05270 */
[----:B------:R-:W-:Y:S05]  /*db60*/  @P0 BRA `(.L_x_916) ;  /* 0xfffffffc00f00947 */ /* 0x000fea000383ffff */
.L_x_915:
[----:B------:R-:W-:Y:S05]  /*db70*/  BSYNC.RECONVERGENT B1 ;  /* 0x0000000000017941 */ /* 0x000fea0003800200 */
.L_x_914:
[----:B------:R-:W-:Y:S02]  /*db80*/  R2UR UR4, R6 ;  /* 0x00000000060472ca */ /* 0x000fe400000e0000 */
[----:B------:R-:W-:-:S13]  /*db90*/  R2UR UR5, R7 ;  /* 0x00000000070572ca */ /* 0x000fda00000e0000 */
[----:B-----5:R1:W-:Y:S02]  /*dba0*/  ST.E desc[UR4][R2.64], R5 ;  /* 0x0000000502007985 */ /* 0x0203e4000c101904 */
.L_x_905:
[----:B------:R-:W-:Y:S05]  /*dbb0*/  BSYNC.RECONVERGENT B0 ;  /* 0x0000000000007941 */ /* 0x000fea0003800200 */
.L_x_904:
[----:B01----:R0:W2:Y:S02]  /*dbc0*/  LDL R2, [R1] ;  /* 0x0000000001027983 */ /* 0x0030a40000100800 */
[----:B0-----:R-:W-:Y:S01]  /*dbd0*/  IADD3 R1, PT, PT, R1, 0x8, RZ ;  /* 0x0000000801017810 */ /* 0x001fe20007ffe0ff */
[----:B--2---:R-:W-:Y:S06]  /*dbe0*/  RET.REL.NODEC R20 `(_Z10initializePP9BaseClassii) ;  /* 0xffffff2414047950 */ /* 0x004fec0003c3ffff */
.L_x_917:
        /* <DEDUP_REMOVED lines=9> */
.L_x_1045:


//--------------------- .nv.global.init           --------------------------
	.section	.nv.global.init,"aw",@progbits
	.align	8
.nv.global.init:
	.type		_ZTV7Class10,@object
	.size		_ZTV7Class10,(_ZTV7Class26 - _ZTV7Class10)
_ZTV7Class10:
        /*0000*/ 	.byte	0x00, 0x00, 0x00, 0x00, 0x00, 0x00, 0x00, 0x00, 0x00, 0x00, 0x00, 0x00, 0x00, 0x00, 0x00, 0x00
        /*0010*/ 	.byte	0xb0, 0x00, 0x00, 0x00, 0x00, 0x00, 0x00, 0x00
	.type		_ZTV7Class26,@object
	.size		_ZTV7Class26,(_ZTV6Class2 - _ZTV7Class26)
_ZTV7Class26:
        /*0018*/ 	.byte	0x00, 0x00, 0x00, 0x00, 0x00, 0x00, 0x00, 0x00, 0x00, 0x00, 0x00, 0x00, 0x00, 0x00, 0x00, 0x00
        /*0028*/ 	.byte	0xf0, 0x00, 0x00, 0x00, 0x00, 0x00, 0x00, 0x00
	.type		_ZTV6Class2,@object
	.size		_ZTV6Class2,(_ZTV7Class18 - _ZTV6Class2)
_ZTV6Class2:
        /*0030*/ 	.byte	0x00, 0x00, 0x00, 0x00, 0x00, 0x00, 0x00, 0x00, 0x00, 0x00, 0x00, 0x00, 0x00, 0x00, 0x00, 0x00
        /*0040*/ 	.byte	0x90, 0x00, 0x00, 0x00, 0x00, 0x00, 0x00, 0x00
	.type		_ZTV7Class18,@object
	.size		_ZTV7Class18,(_ZTV7Class14 - _ZTV7Class18)
_ZTV7Class18:
        /*0048*/ 	.byte	0x00, 0x00, 0x00, 0x00, 0x00, 0x00, 0x00, 0x00, 0x00, 0x00, 0x00, 0x00, 0x00, 0x00, 0x00, 0x00
        /*0058*/ 	.byte	0xd0, 0x00, 0x00, 0x00, 0x00, 0x00, 0x00, 0x00
	.type		_ZTV7Class14,@object
	.size		_ZTV7Class14,(_ZTV7Class30 - _ZTV7Class14)
_ZTV7Class14:
        /*0060*/ 	.byte	0x00, 0x00, 0x00, 0x00, 0x00, 0x00, 0x00, 0x00, 0x00, 0x00, 0x00, 0x00, 0x00, 0x00, 0x00, 0x00
        /*0070*/ 	.byte	0xc0, 0x00, 0x00, 0x00, 0x00, 0x00, 0x00, 0x00
	.type		_ZTV7Class30,@object
	.size		_ZTV7Class30,(_ZTV6Class6 - _ZTV7Class30)
_ZTV7Class30:
        /*0078*/ 	.byte	0x00, 0x00, 0x00, 0x00, 0x00, 0x00, 0x00, 0x00, 0x00, 0x00, 0x00, 0x00, 0x00, 0x00, 0x00, 0x00
        /*0088*/ 	.byte	0x00, 0x01, 0x00, 0x00, 0x00, 0x00, 0x00, 0x00
	.type		_ZTV6Class6,@object
	.size		_ZTV6Class6,(_ZTV7Class22 - _ZTV6Class6)
_ZTV6Class6:
        /*0090*/ 	.byte	0x00, 0x00, 0x00, 0x00, 0x00, 0x00, 0x00, 0x00, 0x00, 0x00, 0x00, 0x00, 0x00, 0x00, 0x00, 0x00
        /*00a0*/ 	.byte	0xa0, 0x00, 0x00, 0x00, 0x00, 0x00, 0x00, 0x00
	.type		_ZTV7Class22,@object
	.size		_ZTV7Class22,(_ZTV6Class8 - _ZTV7Class22)
_ZTV7Class22:
        /*00a8*/ 	.byte	0x00, 0x00, 0x00, 0x00, 0x00, 0x00, 0x00, 0x00, 0x00, 0x00, 0x00, 0x00, 0x00, 0x00, 0x00, 0x00
        /*00b8*/ 	.byte	0xe0, 0x00, 0x00, 0x00, 0x00, 0x00, 0x00, 0x00
	.type		_ZTV6Class8,@object
	.size		_ZTV6Class8,(_ZTV7Class24 - _ZTV6Class8)
_ZTV6Class8:
        /*00c0*/ 	.byte	0x00, 0x00, 0x00, 0x00, 0x00, 0x00, 0x00, 0x00, 0x00, 0x00, 0x00, 0x00, 0x00, 0x00, 0x00, 0x00
        /*00d0*/ 	.byte	0xa8, 0x00, 0x00, 0x00, 0x00, 0x00, 0x00, 0x00
	.type		_ZTV7Class24,@object
	.size		_ZTV7Class24,(_ZTV6Class0 - _ZTV7Class24)
_ZTV7Class24:
        /*00d8*/ 	.byte	0x00, 0x00, 0x00, 0x00, 0x00, 0x00, 0x00, 0x00, 0x00, 0x00, 0x00, 0x00, 0x00, 0x00, 0x00, 0x00
        /*00e8*/ 	.byte	0xe8, 0x00, 0x00, 0x00, 0x00, 0x00, 0x00, 0x00
	.type		_ZTV6Class0,@object
	.size		_ZTV6Class0,(_ZTV7Class16 - _ZTV6Class0)
_ZTV6Class0:
        /*00f0*/ 	.byte	0x00, 0x00, 0x00, 0x00, 0x00, 0x00, 0x00, 0x00, 0x00, 0x00, 0x00, 0x00, 0x00, 0x00, 0x00, 0x00
        /*0100*/ 	.byte	0x88, 0x00, 0x00, 0x00, 0x00, 0x00, 0x00, 0x00
	.type		_ZTV7Class16,@object
	.size		_ZTV7Class16,(_ZTV7Class12 - _ZTV7Class16)
_ZTV7Class16:
        /*0108*/ 	.byte	0x00, 0x00, 0x00, 0x00, 0x00, 0x00, 0x00, 0x00, 0x00, 0x00, 0x00, 0x00, 0x00, 0x00, 0x00, 0x00
        /*0118*/ 	.byte	0xc8, 0x00, 0x00, 0x00, 0x00, 0x00, 0x00, 0x00
	.type		_ZTV7Class12,@object
	.size		_ZTV7Class12,(_ZTV7Class28 - _ZTV7Class12)
_ZTV7Class12:
        /*0120*/ 	.byte	0x00, 0x00, 0x00, 0x00, 0x00, 0x00, 0x00, 0x00, 0x00, 0x00, 0x00, 0x00, 0x00, 0x00, 0x00, 0x00
        /*0130*/ 	.byte	0xb8, 0x00, 0x00, 0x00, 0x00, 0x00, 0x00, 0x00
	.type		_ZTV7Class28,@object
	.size		_ZTV7Class28,(_ZTV6Class4 - _ZTV7Class28)
_ZTV7Class28:
        /*0138*/ 	.byte	0x00, 0x00, 0x00, 0x00, 0x00, 0x00, 0x00, 0x00, 0x00, 0x00, 0x00, 0x00, 0x00, 0x00, 0x00, 0x00
        /*0148*/ 	.byte	0xf8, 0x00, 0x00, 0x00, 0x00, 0x00, 0x00, 0x00
	.type		_ZTV6Class4,@object
	.size		_ZTV6Class4,(_ZTV7Class20 - _ZTV6Class4)
_ZTV6Class4:
        /*0150*/ 	.byte	0x00, 0x00, 0x00, 0x00, 0x00, 0x00, 0x00, 0x00, 0x00, 0x00, 0x00, 0x00, 0x00, 0x00, 0x00, 0x00
        /*0160*/ 	.byte	0x98, 0x00, 0x00, 0x00, 0x00, 0x00, 0x00, 0x00
	.type		_ZTV7Class20,@object
	.size		_ZTV7Class20,(_ZTV7Class11 - _ZTV7Class20)
_ZTV7Class20:
        /*0168*/ 	.byte	0x00, 0x00, 0x00, 0x00, 0x00, 0x00, 0x00, 0x00, 0x00, 0x00, 0x00, 0x00, 0x00, 0x00, 0x00, 0x00
        /*0178*/ 	.byte	0xd8, 0x00, 0x00, 0x00, 0x00, 0x00, 0x00, 0x00
	.type		_ZTV7Class11,@object
	.size		_ZTV7Class11,(_ZTV7Class27 - _ZTV7Class11)
_ZTV7Class11:
        /*0180*/ 	.byte	0x00, 0x00, 0x00, 0x00, 0x00, 0x00, 0x00, 0x00, 0x00, 0x00, 0x00, 0x00, 0x00, 0x00, 0x00, 0x00
        /*0190*/ 	.byte	0x30, 0x00, 0x00, 0x00, 0x00, 0x00, 0x00, 0x00
	.type		_ZTV7Class27,@object
	.size		_ZTV7Class27,(_ZTV6Class3 - _ZTV7Class27)
_ZTV7Class27:
        /*0198*/ 	.byte	0x00, 0x00, 0x00, 0x00, 0x00, 0x00, 0x00, 0x00, 0x00, 0x00, 0x00, 0x00, 0x00, 0x00, 0x00, 0x00
        /*01a8*/ 	.byte	0x70, 0x00, 0x00, 0x00, 0x00, 0x00, 0x00, 0x00
	.type		_ZTV6Class3,@object
	.size		_ZTV6Class3,(_ZTV7Class19 - _ZTV6Class3)
_ZTV6Class3:
        /*01b0*/ 	.byte	0x00, 0x00, 0x00, 0x00, 0x00, 0x00, 0x00, 0x00, 0x00, 0x00, 0x00, 0x00, 0x00, 0x00, 0x00, 0x00
        /*01c0*/ 	.byte	0x10, 0x00, 0x00, 0x00, 0x00, 0x00, 0x00, 0x00
	.type		_ZTV7Class19,@object
	.size		_ZTV7Class19,(_ZTV7Class15 - _ZTV7Class19)
_ZTV7Class19:
        /*01c8*/ 	.byte	0x00, 0x00, 0x00, 0x00, 0x00, 0x00, 0x00, 0x00, 0x00, 0x00, 0x00, 0x00, 0x00, 0x00, 0x00, 0x00
        /*01d8*/ 	.byte	0x50, 0x00, 0x00, 0x00, 0x00, 0x00, 0x00, 0x00
	.type		_ZTV7Class15,@object
	.size		_ZTV7Class15,(_ZTV7Class31 - _ZTV7Class15)
_ZTV7Class15:
        /*01e0*/ 	.byte	0x00, 0x00, 0x00, 0x00, 0x00, 0x00, 0x00, 0x00, 0x00, 0x00, 0x00, 0x00, 0x00, 0x00, 0x00, 0x00
        /*01f0*/ 	.byte	0x40, 0x00, 0x00, 0x00, 0x00, 0x00, 0x00, 0x00
	.type		_ZTV7Class31,@object
	.size		_ZTV7Class31,(_ZTV6Class7 - _ZTV7Class31)
_ZTV7Class31:
        /*01f8*/ 	.byte	0x00, 0x00, 0x00, 0x00, 0x00, 0x00, 0x00, 0x00, 0x00, 0x00, 0x00, 0x00, 0x00, 0x00, 0x00, 0x00
        /*0208*/ 	.byte	0x80, 0x00, 0x00, 0x00, 0x00, 0x00, 0x00, 0x00
	.type		_ZTV6Class7,@object
	.size		_ZTV6Class7,(_ZTV7Class23 - _ZTV6Class7)
_ZTV6Class7:
        /*0210*/ 	.byte	0x00, 0x00, 0x00, 0x00, 0x00, 0x00, 0x00, 0x00, 0x00, 0x00, 0x00, 0x00, 0x00, 0x00, 0x00, 0x00
        /*0220*/ 	.byte	0x20, 0x00, 0x00, 0x00, 0x00, 0x00, 0x00, 0x00
	.type		_ZTV7Class23,@object
	.size		_ZTV7Class23,(_ZTV6Class9 - _ZTV7Class23)
_ZTV7Class23:
        /*0228*/ 	.byte	0x00, 0x00, 0x00, 0x00, 0x00, 0x00, 0x00, 0x00, 0x00, 0x00, 0x00, 0x00, 0x00, 0x00, 0x00, 0x00
        /*0238*/ 	.byte	0x60, 0x00, 0x00, 0x00, 0x00, 0x00, 0x00, 0x00
	.type		_ZTV6Class9,@object
	.size		_ZTV6Class9,(_ZTV7Class25 - _ZTV6Class9)
_ZTV6Class9:
        /*0240*/ 	.byte	0x00, 0x00, 0x00, 0x00, 0x00, 0x00, 0x00, 0x00, 0x00, 0x00, 0x00, 0x00, 0x00, 0x00, 0x00, 0x00
        /*0250*/ 	.byte	0x28, 0x00, 0x00, 0x00, 0x00, 0x00, 0x00, 0x00
	.type		_ZTV7Class25,@object
	.size		_ZTV7Class25,(_ZTV6Class1 - _ZTV7Class25)
_ZTV7Class25:
        /*0258*/ 	.byte	0x00, 0x00, 0x00, 0x00, 0x00, 0x00, 0x00, 0x00, 0x00, 0x00, 0x00, 0x00, 0x00, 0x00, 0x00, 0x00
        /*0268*/ 	.byte	0x68, 0x00, 0x00, 0x00, 0x00, 0x00, 0x00, 0x00
	.type		_ZTV6Class1,@object
	.size		_ZTV6Class1,(_ZTV7Class17 - _ZTV6Class1)
_ZTV6Class1:
        /*0270*/ 	.byte	0x00, 0x00, 0x00, 0x00, 0x00, 0x00, 0x00, 0x00, 0x00, 0x00, 0x00, 0x00, 0x00, 0x00, 0x00, 0x00
        /*0280*/ 	.byte	0x08, 0x00, 0x00, 0x00, 0x00, 0x00, 0x00, 0x00
	.type		_ZTV7Class17,@object
	.size		_ZTV7Class17,(_ZTV7Class13 - _ZTV7Class17)
_ZTV7Class17:
        /*0288*/ 	.byte	0x00, 0x00, 0x00, 0x00, 0x00, 0x00, 0x00, 0x00, 0x00, 0x00, 0x00, 0x00, 0x00, 0x00, 0x00, 0x00
        /*0298*/ 	.byte	0x48, 0x00, 0x00, 0x00, 0x00, 0x00, 0x00, 0x00
	.type		_ZTV7Class13,@object
	.size		_ZTV7Class13,(_ZTV7Class29 - _ZTV7Class13)
_ZTV7Class13:
        /*02a0*/ 	.byte	0x00, 0x00, 0x00, 0x00, 0x00, 0x00, 0x00, 0x00, 0x00, 0x00, 0x00, 0x00, 0x00, 0x00, 0x00, 0x00
        /*02b0*/ 	.byte	0x38, 0x00, 0x00, 0x00, 0x00, 0x00, 0x00, 0x00
	.type		_ZTV7Class29,@object
	.size		_ZTV7Class29,(_ZTV6Class5 - _ZTV7Class29)
_ZTV7Class29:
        /*02b8*/ 	.byte	0x00, 0x00, 0x00, 0x00, 0x00, 0x00, 0x00, 0x00, 0x00, 0x00, 0x00, 0x00, 0x00, 0x00, 0x00, 0x00
        /*02c8*/ 	.byte	0x78, 0x00, 0x00, 0x00, 0x00, 0x00, 0x00, 0x00
	.type		_ZTV6Class5,@object
	.size		_ZTV6Class5,(_ZTV7Class21 - _ZTV6Class5)
_ZTV6Class5:
        /*02d0*/ 	.byte	0x00, 0x00, 0x00, 0x00, 0x00, 0x00, 0x00, 0x00, 0x00, 0x00, 0x00, 0x00, 0x00, 0x00, 0x00, 0x00
        /*02e0*/ 	.byte	0x18, 0x00, 0x00, 0x00, 0x00, 0x00, 0x00, 0x00
	.type		_ZTV7Class21,@object
	.size		_ZTV7Class21,(.L_21 - _ZTV7Class21)
_ZTV7Class21:
        /*02e8*/ 	.byte	0x00, 0x00, 0x00, 0x00, 0x00, 0x00, 0x00, 0x00, 0x00, 0x00, 0x00, 0x00, 0x00, 0x00, 0x00, 0x00
        /*02f8*/ 	.byte	0x58, 0x00, 0x00, 0x00, 0x00, 0x00, 0x00, 0x00
.L_21:


//--------------------- .nv.shared.reserved.0     --------------------------
	.section	.nv.shared.reserved.0,"aw",@nobits
	.weak		__nv_reservedSMEM_offset_0_alias
	.size		__nv_reservedSMEM_offset_0_alias, 0, 64
	.other		__nv_reservedSMEM_offset_0_alias,@"STO_CUDA_RESERVED_SHARED STV_DEFAULT"
__nv_reservedSMEM_offset_0_alias:
	.zero		0
	.zero		64


//--------------------- .nv.constant0._Z11ooVectorAddPKfPfiPP9BaseClassi --------------------------
	.section	.nv.constant0._Z11ooVectorAddPKfPfiPP9BaseClassi,"a",@progbits
	.sectionflags	@""
	.align	4
.nv.constant0._Z11ooVectorAddPKfPfiPP9BaseClassi:
	.zero		932


//--------------------- .nv.constant0._Z10initializePP9BaseClassii --------------------------
	.section	.nv.constant0._Z10initializePP9BaseClassii,"a",@progbits
	.sectionflags	@""
	.align	4
.nv.constant0._Z10initializePP9BaseClassii:
	.zero		912


//--------------------- SYMBOLS --------------------------

	.type		.nv.reservedSmem.offset0,@object
	.size		.nv.reservedSmem.offset0,0x4
	.type		malloc,@function
